	.target	sm_80

	.elftype	@"ET_EXEC"


//--------------------- .note.nv.tkinfo           --------------------------
	.section	.note.nv.tkinfo,"",@"SHT_NOTE"
	.sectionflags	@"SHF_NOTE_NV_TKINFO"
	.tkinfo
        /*0018*/ 	.word	0x00000002
        /*0030*/ 	.string	""
        /*0030*/ 	.string	"ptxas"
        /*0030*/ 	.string	"Cuda compilation tools, release 13.0, V13.0.88"
        /*0030*/ 	.string	"Build cuda_13.0.r13.0/compiler.36424714_0"
        /*0030*/ 	.string	"-v  -suppress-debug-info  -lineinfo  -arch sm_80 "



//--------------------- .note.nv.cuinfo           --------------------------
	.section	.note.nv.cuinfo,"",@"SHT_NOTE"
	.sectionflags	@"SHF_NOTE_NV_CUINFO"
        /*0018*/ 	.short	0x0002
        /*001a*/ 	.short	0x0050
        /*001c*/ 	.short	0x0082
	.zero		2


//--------------------- .nv.info                  --------------------------
	.section	.nv.info,"",@"SHT_CUDA_INFO"
	.align	4


	//----- nvinfo : EIATTR_REGCOUNT
	.align		4
        /*0000*/ 	.byte	0x04, 0x2f
        /*0002*/ 	.short	(.L_1 - .L_0)
	.align		4
.L_0:
        /*0004*/ 	.word	index@(matmul_kernel)
        /*0008*/ 	.word	0x00000020


	//----- nvinfo : EIATTR_FRAME_SIZE
	.align		4
.L_1:
        /*000c*/ 	.byte	0x04, 0x11
        /*000e*/ 	.short	(.L_3 - .L_2)
	.align		4
.L_2:
        /*0010*/ 	.word	index@(matmul_kernel)
        /*0014*/ 	.word	0x00002118


	//----- nvinfo : EIATTR_MIN_STACK_SIZE
	.align		4
.L_3:
        /*0018*/ 	.byte	0x04, 0x12
        /*001a*/ 	.short	(.L_5 - .L_4)
	.align		4
.L_4:
        /*001c*/ 	.word	index@(matmul_kernel)
        /*0020*/ 	.word	0x00002118
.L_5:


//--------------------- .nv.info.matmul_kernel    --------------------------
	.section	.nv.info.matmul_kernel,"",@"SHT_CUDA_INFO"
	.sectionflags	@""
	.align	4


	//----- nvinfo : EIATTR_CUDA_API_VERSION
	.align		4
        /*0000*/ 	.byte	0x04, 0x37
        /*0002*/ 	.short	(.L_7 - .L_6)
.L_6:
        /*0004*/ 	.word	0x00000082


	//----- nvinfo : EIATTR_SW2861232_WAR
	.align		4
.L_7:
        /*0008*/ 	.byte	0x01, 0x35
	.zero		2


	//----- nvinfo : EIATTR_PARAM_CBANK
	.align		4
        /*000c*/ 	.byte	0x04, 0x0a
        /*000e*/ 	.short	(.L_9 - .L_8)
	.align		4
.L_8:
        /*0010*/ 	.word	index@(.nv.constant0.matmul_kernel)
        /*0014*/ 	.short	0x0160
        /*0016*/ 	.short	0x0050


	//----- nvinfo : EIATTR_CBANK_PARAM_SIZE
	.align		4
.L_9:
        /*0018*/ 	.byte	0x03, 0x19
        /*001a*/ 	.short	0x0050


	//----- nvinfo : EIATTR_KPARAM_INFO
	.align		4
        /*001c*/ 	.byte	0x04, 0x17
        /*001e*/ 	.short	(.L_11 - .L_10)
.L_10:
        /*0020*/ 	.word	0x00000000
        /*0024*/ 	.short	0x000d
        /*0026*/ 	.short	0x0048
        /*0028*/ 	.byte	0x00, 0xf4, 0x21, 0x00


	//----- nvinfo : EIATTR_KPARAM_INFO
	.align		4
.L_11:
        /*002c*/ 	.byte	0x04, 0x17
        /*002e*/ 	.short	(.L_13 - .L_12)
.L_12:
        /*0030*/ 	.word	0x00000000
        /*0034*/ 	.short	0x000c
        /*0036*/ 	.short	0x0040
        /*0038*/ 	.byte	0x00, 0xf4, 0x21, 0x00


	//----- nvinfo : EIATTR_KPARAM_INFO
	.align		4
.L_13:
        /*003c*/ 	.byte	0x04, 0x17
        /*003e*/ 	.short	(.L_15 - .L_14)
.L_14:
        /*0040*/ 	.word	0x00000000
        /*0044*/ 	.short	0x000b
        /*0046*/ 	.short	0x0038
        /*0048*/ 	.byte	0x00, 0xf0, 0x11, 0x00


	//----- nvinfo : EIATTR_KPARAM_INFO
	.align		4
.L_15:
        /*004c*/ 	.byte	0x04, 0x17
        /*004e*/ 	.short	(.L_17 - .L_16)
.L_16:
        /*0050*/ 	.word	0x00000000
        /*0054*/ 	.short	0x000a
        /*0056*/ 	.short	0x0034
        /*0058*/ 	.byte	0x00, 0xf0, 0x11, 0x00


	//----- nvinfo : EIATTR_KPARAM_INFO
	.align		4
.L_17:
        /*005c*/ 	.byte	0x04, 0x17
        /*005e*/ 	.short	(.L_19 - .L_18)
.L_18:
        /*0060*/ 	.word	0x00000000
        /*0064*/ 	.short	0x0009
        /*0066*/ 	.short	0x0030
        /*0068*/ 	.byte	0x00, 0xf0, 0x11, 0x00


	//----- nvinfo : EIATTR_KPARAM_INFO
	.align		4
.L_19:
        /*006c*/ 	.byte	0x04, 0x17
        /*006e*/ 	.short	(.L_21 - .L_20)
.L_20:
        /*0070*/ 	.word	0x00000000
        /*0074*/ 	.short	0x0008
        /*0076*/ 	.short	0x002c
        /*0078*/ 	.byte	0x00, 0xf0, 0x11, 0x00


	//----- nvinfo : EIATTR_KPARAM_INFO
	.align		4
.L_21:
        /*007c*/ 	.byte	0x04, 0x17
        /*007e*/ 	.short	(.L_23 - .L_22)
.L_22:
        /*0080*/ 	.word	0x00000000
        /*0084*/ 	.short	0x0007
        /*0086*/ 	.short	0x0028
        /*0088*/ 	.byte	0x00, 0xf0, 0x11, 0x00


	//----- nvinfo : EIATTR_KPARAM_INFO
	.align		4
.L_23:
        /*008c*/ 	.byte	0x04, 0x17
        /*008e*/ 	.short	(.L_25 - .L_24)
.L_24:
        /*0090*/ 	.word	0x00000000
        /*0094*/ 	.short	0x0006
        /*0096*/ 	.short	0x0024
        /*0098*/ 	.byte	0x00, 0xf0, 0x11, 0x00


	//----- nvinfo : EIATTR_KPARAM_INFO
	.align		4
.L_25:
        /*009c*/ 	.byte	0x04, 0x17
        /*009e*/ 	.short	(.L_27 - .L_26)
.L_26:
        /*00a0*/ 	.word	0x00000000
        /*00a4*/ 	.short	0x0005
        /*00a6*/ 	.short	0x0020
        /*00a8*/ 	.byte	0x00, 0xf0, 0x11, 0x00


	//----- nvinfo : EIATTR_KPARAM_INFO
	.align		4
.L_27:
        /*00ac*/ 	.byte	0x04, 0x17
        /*00ae*/ 	.short	(.L_29 - .L_28)
.L_28:
        /*00b0*/ 	.word	0x00000000
        /*00b4*/ 	.short	0x0004
        /*00b6*/ 	.short	0x001c
        /*00b8*/ 	.byte	0x00, 0xf0, 0x11, 0x00


	//----- nvinfo : EIATTR_KPARAM_INFO
	.align		4
.L_29:
        /*00bc*/ 	.byte	0x04, 0x17
        /*00be*/ 	.short	(.L_31 - .L_30)
.L_30:
        /*00c0*/ 	.word	0x00000000
        /*00c4*/ 	.short	0x0003
        /*00c6*/ 	.short	0x0018
        /*00c8*/ 	.byte	0x00, 0xf0, 0x11, 0x00


	//----- nvinfo : EIATTR_KPARAM_INFO
	.align		4
.L_31:
        /*00cc*/ 	.byte	0x04, 0x17
        /*00ce*/ 	.short	(.L_33 - .L_32)
.L_32:
        /*00d0*/ 	.word	0x00000000
        /*00d4*/ 	.short	0x0002
        /*00d6*/ 	.short	0x0010
        /*00d8*/ 	.byte	0x00, 0xf4, 0x21, 0x00


	//----- nvinfo : EIATTR_KPARAM_INFO
	.align		4
.L_33:
        /*00dc*/ 	.byte	0x04, 0x17
        /*00de*/ 	.short	(.L_35 - .L_34)
.L_34:
        /*00e0*/ 	.word	0x00000000
        /*00e4*/ 	.short	0x0001
        /*00e6*/ 	.short	0x0008
        /*00e8*/ 	.byte	0x00, 0xf4, 0x21, 0x00


	//----- nvinfo : EIATTR_KPARAM_INFO
	.align		4
.L_35:
        /*00ec*/ 	.byte	0x04, 0x17
        /*00ee*/ 	.short	(.L_37 - .L_36)
.L_36:
        /*00f0*/ 	.word	0x00000000
        /*00f4*/ 	.short	0x0000
        /*00f6*/ 	.short	0x0000
        /*00f8*/ 	.byte	0x00, 0xf4, 0x21, 0x00


	//----- nvinfo : EIATTR_MAXREG_COUNT
	.align		4
.L_37:
        /*00fc*/ 	.byte	0x03, 0x1b
        /*00fe*/ 	.short	0x00ff


	//----- nvinfo : EIATTR_NUM_BARRIERS
	.align		4
        /*0100*/ 	.byte	0x02, 0x4c
        /*0102*/ 	.byte	0x01
	.zero		1


	//----- nvinfo : EIATTR_ANNOTATIONS
	.align		4
        /*0104*/ 	.byte	0x04, 0x55
        /*0106*/ 	.short	(.L_39 - .L_38)


	//   ....[0]....
.L_38:
        /*0108*/ 	.word	0x00000001
        /*010c*/ 	.byte	0xf0, 0x04, 0x00, 0x00, 0x01, 0x00, 0x00, 0x00, 0x20, 0x05, 0x00, 0x00, 0x01, 0x00, 0x00, 0x00
        /* <DEDUP_REMOVED lines=3241> */
        /*cbac*/ 	.byte	0x80, 0x34, 0x03, 0x00, 0x01, 0x00, 0x00, 0x00, 0xc0, 0x34, 0x03, 0x00


	//----- nvinfo : EIATTR_MERCURY_ISA_VERSION
	.align		4
.L_39:
        /*cbb8*/ 	.byte	0x03, 0x5f
        /*cbba*/ 	.short	0x0000


	//----- nvinfo : EIATTR_EXIT_INSTR_OFFSETS
	.align		4
        /*cbbc*/ 	.byte	0x04, 0x1c
        /*cbbe*/ 	.short	(.L_41 - .L_40)


	//   ....[0]....
.L_40:
        /*cbc0*/ 	.word	0x00033b80


	//   ....[1]....
        /*cbc4*/ 	.word	0x00033bb0


	//----- nvinfo : EIATTR_REQNTID
	.align		4
.L_41:
        /*cbc8*/ 	.byte	0x04, 0x10
        /*cbca*/ 	.short	(.L_43 - .L_42)
.L_42:
        /*cbcc*/ 	.word	0x00000100
        /*cbd0*/ 	.word	0x00000001
        /*cbd4*/ 	.word	0x00000001
.L_43:


//--------------------- .nv.callgraph             --------------------------
	.section	.nv.callgraph,"",@"SHT_CUDA_CALLGRAPH"
	.align	4
	.sectionentsize	8
	.align		4
        /*0000*/ 	.word	0x00000000
	.align		4
        /*0004*/ 	.word	0xffffffff
	.align		4
        /*0008*/ 	.word	0x00000000
	.align		4
        /*000c*/ 	.word	0xfffffffe
	.align		4
        /*0010*/ 	.word	0x00000000
	.align		4
        /*0014*/ 	.word	0xfffffffd
	.align		4
        /*0018*/ 	.word	0x00000000
	.align		4
        /*001c*/ 	.word	0xfffffffc


//--------------------- .nv.rel.action            --------------------------
	.section	.nv.rel.action,"",@"SHT_CUDA_RELOCINFO"
	.align	8
	.sectionentsize	8
        /*0000*/ 	.byte	0x73, 0x00, 0x00, 0x00, 0x00, 0x00, 0x00, 0x00, 0x00, 0x00, 0x00, 0x11, 0x25, 0x00, 0x05, 0x36


//--------------------- .nv.constant0.matmul_kernel --------------------------
	.section	.nv.constant0.matmul_kernel,"a",@progbits
	.sectionflags	@""
	.align	4
.nv.constant0.matmul_kernel:
	.zero		432


//--------------------- .text.matmul_kernel       --------------------------
	.section	.text.matmul_kernel,"ax",@progbits
	.sectioninfo	@"SHI_REGISTERS=32"
	.align	128
        .global         matmul_kernel
        .type           matmul_kernel,@function
        .size           matmul_kernel,(.L_x_5 - matmul_kernel)
        .other          matmul_kernel,@"STO_CUDA_ENTRY STV_DEFAULT"
matmul_kernel:
.text.matmul_kernel:
[----:B------:R-:W-:-:S03]  /*0000*/  IMAD.MOV.U32 R1, RZ, RZ, c[0x0][0x28] ;  /* 0x00000a00ff017624 */ /* 0x000fc600078e00ff */
[----:B------:R-:W-:Y:S01]  /*0010*/  IMAD.MOV.U32 R0, RZ, RZ, c[0x0][0x17c] ;  /* 0x00005f00ff007624 */ /* 0x000fe200078e00ff */
[----:B------:R-:W0:Y:S01]  /*0020*/  S2R R12, SR_TID.X ;  /* 0x00000000000c7919 */ /* 0x000e220000002100 */
[----:B------:R-:W-:Y:S01]  /*0030*/  IADD3 R1, R1, -0x2118, RZ ;  /* 0xffffdee801017810 */ /* 0x000fe20007ffe0ff */
[----:B------:R-:W-:Y:S01]  /*0040*/  ULDC.64 UR4, c[0x0][0x118] ;  /* 0x0000460000047ab9 */ /* 0x000fe20000000a00 */
[----:B------:R-:W-:Y:S01]  /*0050*/  IMAD.MOV.U32 R29, RZ, RZ, c[0x0][0x180] ;  /* 0x00006000ff1d7624 */ /* 0x000fe200078e00ff */
[----:B------:R-:W-:-:S04]  /*0060*/  IADD3 R0, R0, 0x1ff, RZ ;  /* 0x000001ff00007810 */ /* 0x000fc80007ffe0ff */
[----:B------:R-:W-:-:S04]  /*0070*/  SHF.R.S32.HI R3, RZ, 0x1f, R0 ;  /* 0x0000001fff037819 */ /* 0x000fc80000011400 */
[----:B------:R-:W-:-:S04]  /*0080*/  LEA.HI R3, R3, R0, RZ, 0x9 ;  /* 0x0000000003037211 */ /* 0x000fc800078f48ff */
[----:B------:R-:W-:Y:S02]  /*0090*/  SHF.R.S32.HI R0, RZ, 0x9, R3 ;  /* 0x00000009ff007819 */ /* 0x000fe40000011403 */
[----:B------:R-:W1:Y:S03]  /*00a0*/  S2R R3, SR_CTAID.X ;  /* 0x0000000000037919 */ /* 0x000e660000002500 */
[----:B------:R-:W-:Y:S01]  /*00b0*/  IMAD.SHL.U32 R0, R0, 0x8, RZ ;  /* 0x0000000800007824 */ /* 0x000fe200078e00ff */
[----:B0-----:R-:W-:-:S04]  /*00c0*/  LOP3.LUT R14, R12, 0xff, RZ, 0xc0, !PT ;  /* 0x000000ff0c0e7812 */ /* 0x001fc800078ec0ff */
[-C--:B------:R-:W-:Y:S02]  /*00d0*/  IABS R7, R0.reuse ;  /* 0x0000000000077213 */ /* 0x080fe40000000000 */
[----:B------:R-:W-:Y:S02]  /*00e0*/  IABS R10, R0 ;  /* 0x00000000000a7213 */ /* 0x000fe40000000000 */
[----:B------:R-:W0:Y:S01]  /*00f0*/  I2F.RP R2, R7 ;  /* 0x0000000700027306 */ /* 0x000e220000209400 */
[----:B-1----:R-:W-:-:S07]  /*0100*/  IABS R8, R3 ;  /* 0x0000000300087213 */ /* 0x002fce0000000000 */
[----:B0-----:R-:W0:Y:S02]  /*0110*/  MUFU.RCP R2, R2 ;  /* 0x0000000200027308 */ /* 0x001e240000001000 */
[----:B0-----:R-:W-:Y:S01]  /*0120*/  IADD3 R4, R2, 0xffffffe, RZ ;  /* 0x0ffffffe02047810 */ /* 0x001fe20007ffe0ff */
[----:B------:R-:W-:-:S05]  /*0130*/  IMAD.MOV R2, RZ, RZ, -R10 ;  /* 0x000000ffff027224 */ /* 0x000fca00078e0a0a */
[----:B------:R0:W1:Y:S02]  /*0140*/  F2I.FTZ.U32.TRUNC.NTZ R5, R4 ;  /* 0x0000000400057305 */ /* 0x000064000021f000 */
[----:B0-----:R-:W-:Y:S02]  /*0150*/  IMAD.MOV.U32 R4, RZ, RZ, RZ ;  /* 0x000000ffff047224 */ /* 0x001fe400078e00ff */
[----:B-1----:R-:W-:-:S04]  /*0160*/  IMAD.MOV R6, RZ, RZ, -R5 ;  /* 0x000000ffff067224 */ /* 0x002fc800078e0a05 */
[----:B------:R-:W-:Y:S02]  /*0170*/  IMAD R9, R6, R7, RZ ;  /* 0x0000000706097224 */ /* 0x000fe400078e02ff */
[----:B------:R-:W-:Y:S02]  /*0180*/  IMAD.MOV.U32 R6, RZ, RZ, R8 ;  /* 0x000000ffff067224 */ /* 0x000fe400078e0008 */
[----:B------:R-:W-:-:S06]  /*0190*/  IMAD.HI.U32 R5, R5, R9, R4 ;  /* 0x0000000905057227 */ /* 0x000fcc00078e0004 */
[----:B------:R-:W-:-:S04]  /*01a0*/  IMAD.HI.U32 R5, R5, R6, RZ ;  /* 0x0000000605057227 */ /* 0x000fc800078e00ff */
[----:B------:R-:W-:-:S05]  /*01b0*/  IMAD R2, R5, R2, R6 ;  /* 0x0000000205027224 */ /* 0x000fca00078e0206 */
[----:B------:R-:W-:-:S13]  /*01c0*/  ISETP.GT.U32.AND P1, PT, R7, R2, PT ;  /* 0x000000020700720c */ /* 0x000fda0003f24070 */
[----:B------:R-:W-:Y:S01]  /*01d0*/  @!P1 IMAD.IADD R2, R2, 0x1, -R7 ;  /* 0x0000000102029824 */ /* 0x000fe200078e0a07 */
[----:B------:R-:W-:Y:S02]  /*01e0*/  @!P1 IADD3 R5, R5, 0x1, RZ ;  /* 0x0000000105059810 */ /* 0x000fe40007ffe0ff */
[----:B------:R-:W-:Y:S02]  /*01f0*/  ISETP.NE.AND P1, PT, R0, RZ, PT ;  /* 0x000000ff0000720c */ /* 0x000fe40003f25270 */
[----:B------:R-:W-:Y:S02]  /*0200*/  ISETP.GE.U32.AND P0, PT, R2, R7, PT ;  /* 0x000000070200720c */ /* 0x000fe40003f06070 */
[----:B------:R-:W-:-:S04]  /*0210*/  LOP3.LUT R2, R3, R0, RZ, 0x3c, !PT ;  /* 0x0000000003027212 */ /* 0x000fc800078e3cff */
[----:B------:R-:W-:Y:S01]  /*0220*/  ISETP.GE.AND P2, PT, R2, RZ, PT ;  /* 0x000000ff0200720c */ /* 0x000fe20003f46270 */
[----:B------:R-:W-:-:S05]  /*0230*/  IMAD.MOV.U32 R2, RZ, RZ, c[0x0][0x178] ;  /* 0x00005e00ff027624 */ /* 0x000fca00078e00ff */
[----:B------:R-:W-:Y:S02]  /*0240*/  IADD3 R2, R2, 0xff, RZ ;  /* 0x000000ff02027810 */ /* 0x000fe40007ffe0ff */
[----:B------:R-:W-:-:S05]  /*0250*/  @P0 IADD3 R5, R5, 0x1, RZ ;  /* 0x0000000105050810 */ /* 0x000fca0007ffe0ff */
[----:B------:R-:W-:Y:S01]  /*0260*/  IMAD.MOV.U32 R4, RZ, RZ, R5 ;  /* 0x000000ffff047224 */ /* 0x000fe200078e0005 */
[----:B------:R-:W-:-:S03]  /*0270*/  SHF.R.S32.HI R5, RZ, 0x1f, R2 ;  /* 0x0000001fff057819 */ /* 0x000fc60000011402 */
[----:B------:R-:W-:Y:S01]  /*0280*/  @!P2 IMAD.MOV R4, RZ, RZ, -R4 ;  /* 0x000000ffff04a224 */ /* 0x000fe200078e0a04 */
[----:B------:R-:W-:Y:S02]  /*0290*/  @!P1 LOP3.LUT R4, RZ, R0, RZ, 0x33, !PT ;  /* 0x00000000ff049212 */ /* 0x000fe400078e33ff */
[----:B------:R-:W-:-:S03]  /*02a0*/  LEA.HI R5, R5, R2, RZ, 0x8 ;  /* 0x0000000205057211 */ /* 0x000fc600078f40ff */
[----:B------:R-:W-:Y:S02]  /*02b0*/  IMAD.SHL.U32 R2, R4, 0x8, RZ ;  /* 0x0000000804027824 */ /* 0x000fe400078e00ff */
[----:B------:R-:W-:-:S03]  /*02c0*/  IMAD.MOV R4, RZ, RZ, -R4 ;  /* 0x000000ffff047224 */ /* 0x000fc600078e0a04 */
[----:B------:R-:W-:Y:S01]  /*02d0*/  LEA.HI.SX32 R5, R5, -R2, 0x18 ;  /* 0x8000000205057211 */ /* 0x000fe200078fc2ff */
[----:B------:R-:W-:Y:S02]  /*02e0*/  IMAD R13, R0, R4, R3 ;  /* 0x00000004000d7224 */ /* 0x000fe400078e0203 */
[----:B------:R-:W-:Y:S01]  /*02f0*/  IMAD.MOV.U32 R4, RZ, RZ, RZ ;  /* 0x000000ffff047224 */ /* 0x000fe200078e00ff */
[----:B------:R-:W-:Y:S02]  /*0300*/  IMNMX R6, R5, 0x8, PT ;  /* 0x0000000805067817 */ /* 0x000fe40003800200 */
[----:B------:R-:W-:Y:S02]  /*0310*/  IABS R11, R13 ;  /* 0x0000000d000b7213 */ /* 0x000fe40000000000 */
[----:B------:R-:W-:-:S04]  /*0320*/  IABS R9, R6 ;  /* 0x0000000600097213 */ /* 0x000fc80000000000 */
[----:B------:R-:W0:Y:S08]  /*0330*/  I2F.RP R7, R9 ;  /* 0x0000000900077306 */ /* 0x000e300000209400 */
[----:B0-----:R-:W0:Y:S02]  /*0340*/  MUFU.RCP R7, R7 ;  /* 0x0000000700077308 */ /* 0x001e240000001000 */
[----:B0-----:R-:W-:-:S06]  /*0350*/  IADD3 R5, R7, 0xffffffe, RZ ;  /* 0x0ffffffe07057810 */ /* 0x001fcc0007ffe0ff */
[----:B------:R-:W0:Y:S02]  /*0360*/  F2I.FTZ.U32.TRUNC.NTZ R5, R5 ;  /* 0x0000000500057305 */ /* 0x000e24000021f000 */
[----:B0-----:R-:W-:-:S04]  /*0370*/  IMAD.MOV R8, RZ, RZ, -R5 ;  /* 0x000000ffff087224 */ /* 0x001fc800078e0a05 */
[----:B------:R-:W-:-:S04]  /*0380*/  IMAD.MOV.U32 R0, RZ, RZ, R8 ;  /* 0x000000ffff007224 */ /* 0x000fc800078e0008 */
[----:B------:R-:W-:Y:S01]  /*0390*/  IMAD R3, R0, R9, RZ ;  /* 0x0000000900037224 */ /* 0x000fe200078e02ff */
[----:B------:R-:W-:-:S03]  /*03a0*/  IABS R0, R6 ;  /* 0x0000000600007213 */ /* 0x000fc60000000000 */
[----:B------:R-:W-:-:S04]  /*03b0*/  IMAD.HI.U32 R4, R5, R3, R4 ;  /* 0x0000000305047227 */ /* 0x000fc800078e0004 */
[----:B------:R-:W-:Y:S02]  /*03c0*/  IMAD.MOV R0, RZ, RZ, -R0 ;  /* 0x000000ffff007224 */ /* 0x000fe400078e0a00 */
        /* <DEDUP_REMOVED lines=11> */
[----:B------:R-:W-:Y:S02]  /*0480*/  @P0 IADD3 R4, R4, 0x1, RZ ;  /* 0x0000000104040810 */ /* 0x000fe40007ffe0ff */
[----:B------:R-:W-:-:S03]  /*0490*/  ISETP.GT.AND P0, PT, R0, 0x1f, PT ;  /* 0x0000001f0000780c */ /* 0x000fc60003f04270 */
[----:B------:R-:W-:Y:S01]  /*04a0*/  @!P2 IMAD.MOV R4, RZ, RZ, -R4 ;  /* 0x000000ffff04a224 */ /* 0x000fe200078e0a04 */
[----:B------:R-:W-:-:S05]  /*04b0*/  @!P1 LOP3.LUT R4, RZ, R6, RZ, 0x33, !PT ;  /* 0x00000006ff049212 */ /* 0x000fca00078e33ff */
[----:B------:R-:W-:Y:S02]  /*04c0*/  IMAD.MOV R3, RZ, RZ, -R4 ;  /* 0x000000ffff037224 */ /* 0x000fe400078e0a04 */
[----:B------:R-:W-:Y:S02]  /*04d0*/  IMAD.SHL.U32 R28, R4, 0x200, RZ ;  /* 0x00000200041c7824 */ /* 0x000fe400078e00ff */
[----:B------:R-:W-:-:S03]  /*04e0*/  IMAD R3, R6, R3, R13 ;  /* 0x0000000306037224 */ /* 0x000fc600078e020d */
[----:B------:R0:W-:Y:S01]  /*04f0*/  STL [R1+0x120], R28 ;  /* 0x0001201c01007387 */ /* 0x0001e20000100800 */
[----:B------:R-:W-:-:S04]  /*0500*/  IMAD.IADD R3, R2, 0x1, R3 ;  /* 0x0000000102037824 */ /* 0x000fc800078e0203 */
[----:B------:R-:W-:-:S05]  /*0510*/  IMAD R2, R3, 0x100, R14 ;  /* 0x0000010003027824 */ /* 0x000fca00078e020e */
[----:B------:R0:W-:Y:S01]  /*0520*/  STL [R1+0xe64], R2 ;  /* 0x000e640201007387 */ /* 0x0001e20000100800 */
[----:B------:R-:W-:Y:S05]  /*0530*/  @P0 BRA `(.L_x_0) ;  /* 0x00000f7000000947 */ /* 0x000fea0003800000 */
[----:B------:R-:W-:Y:S01]  /*0540*/  IMAD.SHL.U32 R0, R12, 0x2, RZ ;  /* 0x000000020c007824 */ /* 0x000fe200078e00ff */
[----:B------:R-:W-:Y:S01]  /*0550*/  CS2R R20, SRZ ;  /* 0x0000000000147805 */ /* 0x000fe2000001ff00 */
[----:B------:R-:W-:Y:S01]  /*0560*/  CS2R R22, SRZ ;  /* 0x0000000000167805 */ /* 0x000fe2000001ff00 */
[----:B------:R-:W-:Y:S01]  /*0570*/  CS2R R16, SRZ ;  /* 0x0000000000107805 */ /* 0x000fe2000001ff00 */
[----:B------:R-:W-:Y:S01]  /*0580*/  CS2R R18, SRZ ;  /* 0x0000000000127805 */ /* 0x000fe2000001ff00 */
[----:B------:R1:W-:Y:S01]  /*0590*/  STL [R1+0xe60], R0 ;  /* 0x000e600001007387 */ /* 0x0003e20000100800 */
[----:B------:R-:W-:Y:S01]  /*05a0*/  CS2R R12, SRZ ;  /* 0x00000000000c7805 */ /* 0x000fe2000001ff00 */
[----:B------:R-:W-:Y:S01]  /*05b0*/  CS2R R14, SRZ ;  /* 0x00000000000e7805 */ /* 0x000fe2000001ff00 */
[----:B------:R-:W-:Y:S01]  /*05c0*/  CS2R R8, SRZ ;  /* 0x0000000000087805 */ /* 0x000fe2000001ff00 */
[----:B------:R1:W-:Y:S01]  /*05d0*/  STL [R1], RZ ;  /* 0x000000ff01007387 */ /* 0x0003e20000100800 */
[----:B------:R-:W-:Y:S01]  /*05e0*/  CS2R R10, SRZ ;  /* 0x00000000000a7805 */ /* 0x000fe2000001ff00 */
[----:B------:R-:W-:Y:S01]  /*05f0*/  CS2R R4, SRZ ;  /* 0x0000000000047805 */ /* 0x000fe2000001ff00 */
[----:B------:R-:W-:Y:S01]  /*0600*/  CS2R R6, SRZ ;  /* 0x0000000000067805 */ /* 0x000fe2000001ff00 */
[----:B------:R1:W-:Y:S01]  /*0610*/  STL [R1+0x4], RZ ;  /* 0x000004ff01007387 */ /* 0x0003e20000100800 */
[----:B------:R-:W-:Y:S01]  /*0620*/  CS2R R24, SRZ ;  /* 0x0000000000187805 */ /* 0x000fe2000001ff00 */
[----:B------:R-:W-:-:S02]  /*0630*/  CS2R R26, SRZ ;  /* 0x00000000001a7805 */ /* 0x000fc4000001ff00 */
[----:B------:R1:W-:Y:S04]  /*0640*/  STL [R1+0x8], RZ ;  /* 0x000008ff01007387 */ /* 0x0003e80000100800 */
        /* <DEDUP_REMOVED lines=228> */
[----:B------:R1:W-:Y:S01]  /*1490*/  STL [R1+0x70c], RZ ;  /* 0x00070cff01007387 */ /* 0x0003e20000100800 */
[----:B------:R-:W-:Y:S05]  /*14a0*/  BRA `(.L_x_1) ;  /* 0x00021dd000007947 */ /* 0x000fea0003800000 */
.L_x_0:
[----:B------:R-:W-:Y:S01]  /*14b0*/  IABS R11, c[0x0][0x17c] ;  /* 0x00005f00000b7a13 */ /* 0x000fe20000000000 */
[----:B------:R1:W-:Y:S01]  /*14c0*/  STL [R1+0xe84], R29 ;  /* 0x000e841d01007387 */ /* 0x0003e20000100800 */
[----:B------:R-:W-:-:S02]  /*14d0*/  IMAD.MOV.U32 R27, RZ, RZ, R28 ;  /* 0x000000ffff1b7224 */ /* 0x000fc400078e001c */
[----:B0-----:R-:W0:Y:S01]  /*14e0*/  I2F.RP R2, R11 ;  /* 0x0000000b00027306 */ /* 0x001e220000209400 */
[----:B-1----:R-:W1:Y:S07]  /*14f0*/  S2R R29, SR_TID.X ;  /* 0x00000000001d7919 */ /* 0x002e6e0000002100 */
[----:B0-----:R-:W0:Y:S01]  /*1500*/  MUFU.RCP R2, R2 ;  /* 0x0000000200027308 */ /* 0x001e220000001000 */
[----:B-1----:R-:W-:Y:S02]  /*1510*/  SHF.R.U32.HI R14, RZ, 0x5, R29 ;  /* 0x00000005ff0e7819 */ /* 0x002fe4000001161d */
[----:B0-----:R-:W-:-:S02]  /*1520*/  IADD3 R16, R2, 0xffffffe, RZ ;  /* 0x0ffffffe02107810 */ /* 0x001fc40007ffe0ff */
[----:B------:R-:W-:-:S03]  /*1530*/  SGXT.U32 R14, R14, 0x3 ;  /* 0x000000030e0e781a */ /* 0x000fc60000000000 */
[----:B------:R0:W1:Y:S01]  /*1540*/  F2I.FTZ.U32.TRUNC.NTZ R17, R16 ;  /* 0x0000001000117305 */ /* 0x000062000021f000 */
[----:B------:R-:W-:-:S04]  /*1550*/  LOP3.LUT R14, R27, R14, RZ, 0xfc, !PT ;  /* 0x0000000e1b0e7212 */ /* 0x000fc800078efcff */
[C---:B------:R-:W-:Y:S02]  /*1560*/  LOP3.LUT R4, R14.reuse, 0x1f0, RZ, 0xfc, !PT ;  /* 0x000001f00e047812 */ /* 0x040fe400078efcff */
[C---:B------:R-:W-:Y:S01]  /*1570*/  LOP3.LUT R3, R14.reuse, 0x1e8, RZ, 0xfc, !PT ;  /* 0x000001e80e037812 */ /* 0x040fe200078efcff */
[----:B0-----:R-:W-:Y:S01]  /*1580*/  IMAD.MOV.U32 R16, RZ, RZ, RZ ;  /* 0x000000ffff107224 */ /* 0x001fe200078e00ff */
[----:B------:R-:W-:Y:S02]  /*1590*/  IABS R8, R4 ;  /* 0x0000000400087213 */ /* 0x000fe40000000000 */
[C---:B------:R-:W-:Y:S02]  /*15a0*/  LOP3.LUT R7, R14.reuse, 0x1e0, RZ, 0xfc, !PT ;  /* 0x000001e00e077812 */ /* 0x040fe400078efcff */
[----:B------:R-:W-:Y:S01]  /*15b0*/  LOP3.LUT R12, R14, 0x1d0, RZ, 0xfc, !PT ;  /* 0x000001d00e0c7812 */ /* 0x000fe200078efcff */
[----:B-1----:R-:W-:Y:S01]  /*15c0*/  IMAD.MOV R6, RZ, RZ, -R17 ;  /* 0x000000ffff067224 */ /* 0x002fe200078e0a11 */
[----:B------:R-:W-:-:S02]  /*15d0*/  IABS R10, R7 ;  /* 0x00000007000a7213 */ /* 0x000fc40000000000 */
[----:B------:R-:W-:Y:S01]  /*15e0*/  IABS R9, R12 ;  /* 0x0000000c00097213 */ /* 0x000fe20000000000 */
[----:B------:R-:W-:Y:S01]  /*15f0*/  IMAD R5, R6, R11, RZ ;  /* 0x0000000b06057224 */ /* 0x000fe200078e02ff */
[----:B------:R-:W-:Y:S02]  /*1600*/  IABS R6, R3 ;  /* 0x0000000300067213 */ /* 0x000fe40000000000 */
[C---:B------:R-:W-:Y:S01]  /*1610*/  LOP3.LUT R15, R14.reuse, 0x1c8, RZ, 0xfc, !PT ;  /* 0x000001c80e0f7812 */ /* 0x040fe200078efcff */
[----:B------:R-:W-:Y:S01]  /*1620*/  IMAD.HI.U32 R16, R17, R5, R16 ;  /* 0x0000000511107227 */ /* 0x000fe200078e0010 */
[----:B------:R-:W-:Y:S02]  /*1630*/  ISETP.GE.AND P2, PT, R3, RZ, PT ;  /* 0x000000ff0300720c */ /* 0x000fe40003f46270 */
[----:B------:R-:W-:Y:S02]  /*1640*/  IABS R13, R15 ;  /* 0x0000000f000d7213 */ /* 0x000fe40000000000 */
[----:B------:R-:W-:Y:S01]  /*1650*/  LOP3.LUT R3, R14, 0x1c0, RZ, 0xfc, !PT ;  /* 0x000001c00e037812 */ /* 0x000fe200078efcff */
[----:B------:R-:W-:-:S03]  /*1660*/  IMAD.HI.U32 R2, R16, R8, RZ ;  /* 0x0000000810027227 */ /* 0x000fc600078e00ff */
[----:B------:R-:W-:Y:S01]  /*1670*/  IABS R20, R3 ;  /* 0x0000000300147213 */ /* 0x000fe20000000000 */
[----:B------:R-:W-:Y:S02]  /*1680*/  IMAD.MOV R2, RZ, RZ, -R2 ;  /* 0x000000ffff027224 */ /* 0x000fe400078e0a02 */
[----:B------:R-:W-:-:S04]  /*1690*/  IMAD.HI.U32 R5, R16, R6, RZ ;  /* 0x0000000610057227 */ /* 0x000fc800078e00ff */
[C---:B------:R-:W-:Y:S02]  /*16a0*/  IMAD R8, R11.reuse, R2, R8 ;  /* 0x000000020b087224 */ /* 0x040fe400078e0208 */
[----:B------:R-:W-:Y:S02]  /*16b0*/  IMAD.MOV R5, RZ, RZ, -R5 ;  /* 0x000000ffff057224 */ /* 0x000fe400078e0a05 */
[----:B------:R-:W-:Y:S01]  /*16c0*/  IMAD.HI.U32 R2, R16, R10, RZ ;  /* 0x0000000a10027227 */ /* 0x000fe200078e00ff */
[----:B------:R-:W-:-:S03]  /*16d0*/  ISETP.GT.U32.AND P0, PT, R11, R8, PT ;  /* 0x000000080b00720c */ /* 0x000fc60003f04070 */
[C---:B------:R-:W-:Y:S02]  /*16e0*/  IMAD R6, R11.reuse, R5, R6 ;  /* 0x000000050b067224 */ /* 0x040fe400078e0206 */
[----:B------:R-:W-:Y:S02]  /*16f0*/  IMAD.MOV R5, RZ, RZ, -R2 ;  /* 0x000000ffff057224 */ /* 0x000fe400078e0a02 */
[----:B------:R-:W-:Y:S01]  /*1700*/  IMAD.HI.U32 R2, R16, R9, RZ ;  /* 0x0000000910027227 */ /* 0x000fe200078e00ff */
[----:B------:R-:W-:-:S03]  /*1710*/  ISETP.GT.U32.AND P1, PT, R11, R6, PT ;  /* 0x000000060b00720c */ /* 0x000fc60003f24070 */
[----:B------:R-:W-:Y:S01]  /*1720*/  IMAD R10, R11, R5, R10 ;  /* 0x000000050b0a7224 */ /* 0x000fe200078e020a */
[----:B------:R-:W-:Y:S01]  /*1730*/  SHF.R.S32.HI R5, RZ, 0x1f, R0 ;  /* 0x0000001fff057819 */ /* 0x000fe20000011400 */
[----:B------:R-:W-:Y:S01]  /*1740*/  @!P0 IMAD.IADD R8, R8, 0x1, -R11 ;  /* 0x0000000108088824 */ /* 0x000fe200078e0a0b */
[----:B------:R-:W-:Y:S01]  /*1750*/  ISETP.GE.AND P0, PT, R7, RZ, PT ;  /* 0x000000ff0700720c */ /* 0x000fe20003f06270 */
[----:B------:R-:W-:Y:S01]  /*1760*/  IMAD.MOV R2, RZ, RZ, -R2 ;  /* 0x000000ffff027224 */ /* 0x000fe200078e0a02 */
[C---:B------:R-:W-:Y:S02]  /*1770*/  ISETP.GT.U32.AND P3, PT, R11.reuse, R10, PT ;  /* 0x0000000a0b00720c */ /* 0x040fe40003f64070 */
[C---:B------:R-:W-:Y:S01]  /*1780*/  ISETP.GT.U32.AND P4, PT, R11.reuse, R8, PT ;  /* 0x000000080b00720c */ /* 0x040fe20003f84070 */
[----:B------:R-:W-:Y:S01]  /*1790*/  IMAD R2, R11, R2, R9 ;  /* 0x000000020b027224 */ /* 0x000fe200078e0209 */
[----:B------:R-:W-:Y:S01]  /*17a0*/  LEA.HI R0, R5, R0, RZ, 0x5 ;  /* 0x0000000005007211 */ /* 0x000fe200078f28ff */
[----:B------:R-:W-:Y:S01]  /*17b0*/  @!P1 IMAD.IADD R6, R6, 0x1, -R11 ;  /* 0x0000000106069824 */ /* 0x000fe200078e0a0b */
[----:B------:R-:W-:-:S02]  /*17c0*/  ISETP.GE.AND P1, PT, R4, RZ, PT ;  /* 0x000000ff0400720c */ /* 0x000fc40003f26270 */
[C---:B------:R-:W-:Y:S01]  /*17d0*/  ISETP.GT.U32.AND P6, PT, R11.reuse, R2, PT ;  /* 0x000000020b00720c */ /* 0x040fe20003fc4070 */
[----:B------:R0:W-:Y:S01]  /*17e0*/  STL [R1+0xcc], R0 ;  /* 0x0000cc0001007387 */ /* 0x0001e20000100800 */
[C---:B------:R-:W-:Y:S02]  /*17f0*/  ISETP.GT.U32.AND P5, PT, R11.reuse, R6, PT ;  /* 0x000000060b00720c */ /* 0x040fe40003fa4070 */
[----:B------:R-:W-:Y:S01]  /*1800*/  LOP3.LUT R4, R14, 0x1b0, RZ, 0xfc, !PT ;  /* 0x000001b00e047812 */ /* 0x000fe200078efcff */
[--C-:B------:R-:W-:Y:S01]  /*1810*/  @!P3 IMAD.IADD R10, R10, 0x1, -R11.reuse ;  /* 0x000000010a0ab824 */ /* 0x100fe200078e0a0b */
[----:B------:R-:W-:Y:S01]  /*1820*/  LOP3.LUT R7, R14, 0x1a0, RZ, 0xfc, !PT ;  /* 0x000001a00e077812 */ /* 0x000fe200078efcff */
[----:B------:R-:W-:Y:S01]  /*1830*/  @!P4 IMAD.IADD R8, R8, 0x1, -R11 ;  /* 0x000000010808c824 */ /* 0x000fe200078e0a0b */
[----:B------:R-:W-:Y:S02]  /*1840*/  LOP3.LUT R5, R14, 0x1a8, RZ, 0xfc, !PT ;  /* 0x000001a80e057812 */ /* 0x000fe400078efcff */
[----:B------:R-:W-:Y:S01]  /*1850*/  ISETP.GT.U32.AND P4, PT, R11, R10, PT ;  /* 0x0000000a0b00720c */ /* 0x000fe20003f84070 */
[----:B0-----:R-:W-:Y:S01]  /*1860*/  IMAD.HI.U32 R0, R16, R13, RZ ;  /* 0x0000000d10007227 */ /* 0x001fe200078e00ff */
[----:B------:R-:W-:-:S02]  /*1870*/  ISETP.GE.AND P3, PT, R12, RZ, PT ;  /* 0x000000ff0c00720c */ /* 0x000fc40003f66270 */
[----:B------:R-:W-:Y:S01]  /*1880*/  IABS R18, R4 ;  /* 0x0000000400127213 */ /* 0x000fe20000000000 */
[----:B------:R-:W-:Y:S01]  /*1890*/  IMAD.MOV R0, RZ, RZ, -R0 ;  /* 0x000000ffff007224 */ /* 0x000fe200078e0a00 */
[----:B------:R-:W-:Y:S01]  /*18a0*/  LOP3.LUT R9, R14, 0x188, RZ, 0xfc, !PT ;  /* 0x000001880e097812 */ /* 0x000fe200078efcff */
[----:B------:R-:W-:Y:S01]  /*18b0*/  @!P6 IMAD.IADD R2, R2, 0x1, -R11 ;  /* 0x000000010202e824 */ /* 0x000fe200078e0a0b */
[----:B------:R-:W-:Y:S01]  /*18c0*/  LOP3.LUT R12, R14, 0x190, RZ, 0xfc, !PT ;  /* 0x000001900e0c7812 */ /* 0x000fe200078efcff */
[C---:B------:R-:W-:Y:S02]  /*18d0*/  IMAD R0, R11.reuse, R0, R13 ;  /* 0x000000000b007224 */ /* 0x040fe400078e020d */
[----:B------:R-:W-:Y:S01]  /*18e0*/  IMAD.MOV.U32 R17, RZ, RZ, R8 ;  /* 0x000000ffff117224 */ /* 0x000fe200078e0008 */
[C---:B------:R-:W-:Y:S01]  /*18f0*/  ISETP.GT.U32.AND P6, PT, R11.reuse, R2, PT ;  /* 0x000000020b00720c */ /* 0x040fe20003fc4070 */
[--C-:B------:R-:W-:Y:S01]  /*1900*/  @!P4 IMAD.IADD R10, R10, 0x1, -R11.reuse ;  /* 0x000000010a0ac824 */ /* 0x100fe200078e0a0b */
[----:B------:R-:W-:Y:S01]  /*1910*/  ISETP.GT.U32.AND P4, PT, R11, R0, PT ;  /* 0x000000000b00720c */ /* 0x000fe20003f84070 */
[----:B------:R-:W-:Y:S01]  /*1920*/  @!P5 IMAD.IADD R6, R6, 0x1, -R11 ;  /* 0x000000010606d824 */ /* 0x000fe200078e0a0b */
[----:B------:R-:W-:Y:S01]  /*1930*/  ISETP.GE.AND P5, PT, R15, RZ, PT ;  /* 0x000000ff0f00720c */ /* 0x000fe20003fa6270 */
[----:B------:R-:W-:Y:S01]  /*1940*/  @!P1 IMAD.MOV R17, RZ, RZ, -R17 ;  /* 0x000000ffff119224 */ /* 0x000fe200078e0a11 */
[----:B------:R-:W-:Y:S01]  /*1950*/  ISETP.GE.AND P1, PT, R3, RZ, PT ;  /* 0x000000ff0300720c */ /* 0x000fe20003f26270 */
[----:B------:R-:W-:Y:S01]  /*1960*/  @!P2 IMAD.MOV R6, RZ, RZ, -R6 ;  /* 0x000000ffff06a224 */ /* 0x000fe200078e0a06 */
[----:B------:R-:W-:Y:S01]  /*1970*/  ISETP.GE.AND P2, PT, R4, RZ, PT ;  /* 0x000000ff0400720c */ /* 0x000fe20003f46270 */
[----:B------:R-:W-:Y:S01]  /*1980*/  IMAD.MOV.U32 R8, RZ, RZ, R10 ;  /* 0x000000ffff087224 */ /* 0x000fe200078e000a */
[----:B------:R-:W-:Y:S01]  /*1990*/  STL [R1+0xc4], R17 ;  /* 0x0000c41101007387 */ /* 0x000fe20000100800 */
[----:B------:R-:W-:Y:S01]  /*19a0*/  IMAD.HI.U32 R3, R16, R20, RZ ;  /* 0x0000001410037227 */ /* 0x000fe200078e00ff */
[----:B------:R-:W-:-:S02]  /*19b0*/  IABS R4, R5 ;  /* 0x0000000500047213 */ /* 0x000fc40000000000 */
[----:B------:R0:W-:Y:S01]  /*19c0*/  STL [R1+0xc0], R6 ;  /* 0x0000c00601007387 */ /* 0x0001e20000100800 */
[--C-:B------:R-:W-:Y:S01]  /*19d0*/  @!P4 IMAD.IADD R0, R0, 0x1, -R11.reuse ;  /* 0x000000010000c824 */ /* 0x100fe200078e0a0b */
[----:B------:R-:W-:Y:S01]  /*19e0*/  IABS R15, R9 ;  /* 0x00000009000f7213 */ /* 0x000fe20000000000 */
[----:B------:R-:W-:Y:S01]  /*19f0*/  @!P0 IMAD.MOV R8, RZ, RZ, -R8 ;  /* 0x000000ffff088224 */ /* 0x000fe200078e0a08 */
[----:B------:R-:W-:Y:S01]  /*1a00*/  ISETP.GE.AND P0, PT, R5, RZ, PT ;  /* 0x000000ff0500720c */ /* 0x000fe20003f06270 */
[----:B------:R-:W-:Y:S01]  /*1a10*/  @!P6 IMAD.IADD R2, R2, 0x1, -R11 ;  /* 0x000000010202e824 */ /* 0x000fe200078e0a0b */
[----:B------:R-:W-:Y:S01]  /*1a20*/  ISETP.GT.U32.AND P4, PT, R11, R0, PT ;  /* 0x000000000b00720c */ /* 0x000fe20003f84070 */
[----:B------:R-:W-:Y:S01]  /*1a30*/  IMAD.HI.U32 R5, R16, R18, RZ ;  /* 0x0000001210057227 */ /* 0x000fe200078e00ff */
[----:B------:R-:W-:Y:S01]  /*1a40*/  ISETP.GE.AND P6, PT, R7, RZ, PT ;  /* 0x000000ff0700720c */ /* 0x000fe20003fc6270 */
[----:B------:R1:W-:Y:S01]  /*1a50*/  STL [R1+0xbc], R8 ;  /* 0x0000bc0801007387 */ /* 0x0003e20000100800 */
[----:B0-----:R-:W-:Y:S01]  /*1a60*/  IABS R6, R7 ;  /* 0x0000000700067213 */ /* 0x001fe20000000000 */
[----:B------:R-:W-:-:S02]  /*1a70*/  IMAD.MOV R7, RZ, RZ, -R3 ;  /* 0x000000ffff077224 */ /* 0x000fc400078e0a03 */
[----:B------:R-:W-:Y:S02]  /*1a80*/  IMAD.MOV R5, RZ, RZ, -R5 ;  /* 0x000000ffff057224 */ /* 0x000fe400078e0a05 */
[----:B------:R-:W-:Y:S02]  /*1a90*/  IMAD.MOV.U32 R3, RZ, RZ, R6 ;  /* 0x000000ffff037224 */ /* 0x000fe400078e0006 */
[----:B------:R-:W-:-:S04]  /*1aa0*/  IMAD.HI.U32 R6, R16, R4, RZ ;  /* 0x0000000410067227 */ /* 0x000fc800078e00ff */
[C---:B------:R-:W-:Y:S02]  /*1ab0*/  IMAD R20, R11.reuse, R7, R20 ;  /* 0x000000070b147224 */ /* 0x040fe400078e0214 */
[----:B-1----:R-:W-:Y:S02]  /*1ac0*/  IMAD.MOV.U32 R8, RZ, RZ, R2 ;  /* 0x000000ffff087224 */ /* 0x002fe400078e0002 */
[----:B------:R-:W-:Y:S02]  /*1ad0*/  IMAD.MOV R6, RZ, RZ, -R6 ;  /* 0x000000ffff067224 */ /* 0x000fe400078e0a06 */
[----:B------:R-:W-:Y:S02]  /*1ae0*/  @!P4 IMAD.IADD R0, R0, 0x1, -R11 ;  /* 0x000000010000c824 */ /* 0x000fe400078e0a0b */
[----:B------:R-:W-:Y:S01]  /*1af0*/  @!P3 IMAD.MOV R8, RZ, RZ, -R8 ;  /* 0x000000ffff08b224 */ /* 0x000fe200078e0a08 */
[C---:B------:R-:W-:Y:S01]  /*1b00*/  ISETP.GT.U32.AND P3, PT, R11.reuse, R20, PT ;  /* 0x000000140b00720c */ /* 0x040fe20003f64070 */
[----:B------:R-:W-:-:S02]  /*1b10*/  IMAD R4, R11, R6, R4 ;  /* 0x000000060b047224 */ /* 0x000fc400078e0204 */
[----:B------:R-:W-:Y:S01]  /*1b20*/  IMAD.MOV.U32 R7, RZ, RZ, R0 ;  /* 0x000000ffff077224 */ /* 0x000fe200078e0000 */
[----:B------:R0:W-:Y:S01]  /*1b30*/  STL [R1+0xb8], R8 ;  /* 0x0000b80801007387 */ /* 0x0001e20000100800 */
[C---:B------:R-:W-:Y:S01]  /*1b40*/  IMAD R18, R11.reuse, R5, R18 ;  /* 0x000000050b127224 */ /* 0x040fe200078e0212 */
[----:B------:R-:W-:Y:S01]  /*1b50*/  LOP3.LUT R5, R14, 0x180, RZ, 0xfc, !PT ;  /* 0x000001800e057812 */ /* 0x000fe200078efcff */
[----:B------:R-:W-:Y:S01]  /*1b60*/  @!P5 IMAD.MOV R7, RZ, RZ, -R7 ;  /* 0x000000ffff07d224 */ /* 0x000fe200078e0a07 */
[C---:B------:R-:W-:Y:S01]  /*1b70*/  ISETP.GT.U32.AND P5, PT, R11.reuse, R4, PT ;  /* 0x000000040b00720c */ /* 0x040fe20003fa4070 */
[----:B------:R-:W-:Y:S01]  /*1b80*/  IMAD.HI.U32 R2, R16, R3, RZ ;  /* 0x0000000310027227 */ /* 0x000fe200078e00ff */
[C---:B------:R-:W-:Y:S02]  /*1b90*/  ISETP.GT.U32.AND P4, PT, R11.reuse, R18, PT ;  /* 0x000000120b00720c */ /* 0x040fe40003f84070 */
[----:B------:R-:W-:Y:S01]  /*1ba0*/  IABS R10, R5 ;  /* 0x00000005000a7213 */ /* 0x000fe20000000000 */
[----:B------:R-:W-:Y:S01]  /*1bb0*/  @!P3 IMAD.IADD R20, R20, 0x1, -R11 ;  /* 0x000000011414b824 */ /* 0x000fe200078e0a0b */
[----:B0-----:R-:W-:Y:S01]  /*1bc0*/  IABS R8, R12 ;  /* 0x0000000c00087213 */ /* 0x001fe20000000000 */
[----:B------:R-:W-:Y:S01]  /*1bd0*/  IMAD.MOV R2, RZ, RZ, -R2 ;  /* 0x000000ffff027224 */ /* 0x000fe200078e0a02 */
[----:B------:R0:W-:Y:S01]  /*1be0*/  STL [R1+0xb4], R7 ;  /* 0x0000b40701007387 */ /* 0x0001e20000100800 */
[----:B------:R-:W-:Y:S01]  /*1bf0*/  IMAD.HI.U32 R6, R16, R15, RZ ;  /* 0x0000000f10067227 */ /* 0x000fe200078e00ff */
[----:B------:R-:W-:-:S03]  /*1c00*/  ISETP.GT.U32.AND P3, PT, R11, R20, PT ;  /* 0x000000140b00720c */ /* 0x000fc60003f64070 */
[----:B------:R-:W-:Y:S02]  /*1c10*/  @!P5 IMAD.IADD R4, R4, 0x1, -R11 ;  /* 0x000000010404d824 */ /* 0x000fe400078e0a0b */
[C---:B------:R-:W-:Y:S01]  /*1c20*/  IMAD R0, R11.reuse, R2, R3 ;  /* 0x000000020b007224 */ /* 0x040fe200078e0203 */
[----:B------:R-:W-:Y:S01]  /*1c30*/  LOP3.LUT R3, R14, 0x170, RZ, 0xfc, !PT ;  /* 0x000001700e037812 */ /* 0x000fe200078efcff */
[----:B------:R-:W-:Y:S01]  /*1c40*/  IMAD.MOV R6, RZ, RZ, -R6 ;  /* 0x000000ffff067224 */ /* 0x000fe200078e0a06 */
[C---:B------:R-:W-:Y:S01]  /*1c50*/  ISETP.GT.U32.AND P5, PT, R11.reuse, R4, PT ;  /* 0x000000040b00720c */ /* 0x040fe20003fa4070 */
[----:B------:R-:W-:Y:S01]  /*1c60*/  @!P4 IMAD.IADD R18, R18, 0x1, -R11 ;  /* 0x000000011212c824 */ /* 0x000fe200078e0a0b */
[----:B------:R-:W-:Y:S01]  /*1c70*/  IABS R13, R3 ;  /* 0x00000003000d7213 */ /* 0x000fe20000000000 */
[C---:B------:R-:W-:Y:S02]  /*1c80*/  IMAD R15, R11.reuse, R6, R15 ;  /* 0x000000060b0f7224 */ /* 0x040fe400078e020f */
[----:B------:R-:W-:Y:S01]  /*1c90*/  @!P3 IMAD.IADD R20, R20, 0x1, -R11 ;  /* 0x000000011414b824 */ /* 0x000fe200078e0a0b */
[C---:B------:R-:W-:Y:S01]  /*1ca0*/  ISETP.GT.U32.AND P3, PT, R11.reuse, R0, PT ;  /* 0x000000000b00720c */ /* 0x040fe20003f64070 */
[----:B------:R-:W-:Y:S01]  /*1cb0*/  IMAD.HI.U32 R2, R16, R8, RZ ;  /* 0x0000000810027227 */ /* 0x000fe200078e00ff */
[----:B------:R-:W-:-:S03]  /*1cc0*/  ISETP.GT.U32.AND P4, PT, R11, R18, PT ;  /* 0x000000120b00720c */ /* 0x000fc60003f84070 */
[----:B------:R-:W-:Y:S02]  /*1cd0*/  IMAD.MOV R2, RZ, RZ, -R2 ;  /* 0x000000ffff027224 */ /* 0x000fe400078e0a02 */
[--C-:B------:R-:W-:Y:S01]  /*1ce0*/  @!P5 IMAD.IADD R4, R4, 0x1, -R11.reuse ;  /* 0x000000010404d824 */ /* 0x100fe200078e0a0b */
[C---:B------:R-:W-:Y:S01]  /*1cf0*/  ISETP.GT.U32.AND P5, PT, R11.reuse, R15, PT ;  /* 0x0000000f0b00720c */ /* 0x040fe20003fa4070 */
[----:B------:R-:W-:Y:S02]  /*1d00*/  IMAD.MOV.U32 R25, RZ, RZ, R20 ;  /* 0x000000ffff197224 */ /* 0x000fe400078e0014 */
[----:B------:R-:W-:Y:S01]  /*1d10*/  IMAD R8, R11, R2, R8 ;  /* 0x000000020b087224 */ /* 0x000fe200078e0208 */
[----:B------:R-:W-:Y:S01]  /*1d20*/  LOP3.LUT R2, R14, 0x168, RZ, 0xfc, !PT ;  /* 0x000001680e027812 */ /* 0x000fe200078efcff */
[----:B------:R-:W-:Y:S01]  /*1d30*/  @!P3 IMAD.IADD R0, R0, 0x1, -R11 ;  /* 0x000000010000b824 */ /* 0x000fe200078e0a0b */
[----:B------:R-:W-:Y:S01]  /*1d40*/  ISETP.GE.AND P3, PT, R12, RZ, PT ;  /* 0x000000ff0c00720c */ /* 0x000fe20003f66270 */
[----:B------:R-:W-:Y:S01]  /*1d50*/  IMAD.HI.U32 R6, R16, R13, RZ ;  /* 0x0000000d10067227 */ /* 0x000fe200078e00ff */
[----:B------:R-:W-:-:S03]  /*1d60*/  IABS R12, R2 ;  /* 0x00000002000c7213 */ /* 0x000fc60000000000 */
[----:B------:R-:W-:Y:S01]  /*1d70*/  @!P1 IMAD.MOV R25, RZ, RZ, -R25 ;  /* 0x000000ffff199224 */ /* 0x000fe200078e0a19 */
[C---:B------:R-:W-:Y:S01]  /*1d80*/  ISETP.GT.U32.AND P1, PT, R11.reuse, R0, PT ;  /* 0x000000000b00720c */ /* 0x040fe20003f24070 */
[--C-:B------:R-:W-:Y:S01]  /*1d90*/  @!P4 IMAD.IADD R18, R18, 0x1, -R11.reuse ;  /* 0x000000011212c824 */ /* 0x100fe200078e0a0b */
[----:B------:R-:W-:Y:S01]  /*1da0*/  ISETP.GT.U32.AND P4, PT, R11, R8, PT ;  /* 0x000000080b00720c */ /* 0x000fe20003f84070 */
[----:B------:R-:W-:Y:S02]  /*1db0*/  @!P5 IMAD.IADD R15, R15, 0x1, -R11 ;  /* 0x000000010f0fd824 */ /* 0x000fe400078e0a0b */
[----:B------:R-:W-:Y:S02]  /*1dc0*/  IMAD.MOV R6, RZ, RZ, -R6 ;  /* 0x000000ffff067224 */ /* 0x000fe400078e0a06 */
[----:B0-----:R-:W-:Y:S01]  /*1dd0*/  IMAD.HI.U32 R7, R16, R10, RZ ;  /* 0x0000000a10077227 */ /* 0x001fe200078e00ff */
[----:B------:R-:W-:-:S03]  /*1de0*/  ISETP.GT.U32.AND P5, PT, R11, R15, PT ;  /* 0x0000000f0b00720c */ /* 0x000fc60003fa4070 */
[----:B------:R-:W-:Y:S02]  /*1df0*/  IMAD R13, R11, R6, R13 ;  /* 0x000000060b0d7224 */ /* 0x000fe400078e020d */
[----:B------:R-:W-:-:S04]  /*1e00*/  IMAD.HI.U32 R6, R16, R12, RZ ;  /* 0x0000000c10067227 */ /* 0x000fc800078e00ff */
[----:B------:R-:W-:Y:S02]  /*1e10*/  IMAD.MOV R7, RZ, RZ, -R7 ;  /* 0x000000ffff077224 */ /* 0x000fe400078e0a07 */
[----:B------:R-:W-:Y:S02]  /*1e20*/  IMAD.MOV R6, RZ, RZ, -R6 ;  /* 0x000000ffff067224 */ /* 0x000fe400078e0a06 */
[----:B------:R-:W-:Y:S01]  /*1e30*/  IMAD R10, R11, R7, R10 ;  /* 0x000000070b0a7224 */ /* 0x000fe200078e020a */
[----:B------:R-:W-:Y:S01]  /*1e40*/  LOP3.LUT R7, R14, 0x160, RZ, 0xfc, !PT ;  /* 0x000001600e077812 */ /* 0x000fe200078efcff */
[--C-:B------:R-:W-:Y:S02]  /*1e50*/  @!P1 IMAD.IADD R0, R0, 0x1, -R11.reuse ;  /* 0x0000000100009824 */ /* 0x100fe400078e0a0b */
[----:B------:R-:W-:Y:S01]  /*1e60*/  @!P4 IMAD.IADD R8, R8, 0x1, -R11 ;  /* 0x000000010808c824 */ /* 0x000fe200078e0a0b */
[----:B------:R-:W-:Y:S01]  /*1e70*/  ISETP.GE.AND P4, PT, R9, RZ, PT ;  /* 0x000000ff0900720c */ /* 0x000fe20003f86270 */
[C---:B------:R-:W-:Y:S01]  /*1e80*/  IMAD R12, R11.reuse, R6, R12 ;  /* 0x000000060b0c7224 */ /* 0x040fe200078e020c */
[----:B------:R-:W-:Y:S01]  /*1e90*/  ISETP.GT.U32.AND P1, PT, R11, R10, PT ;  /* 0x0000000a0b00720c */ /* 0x000fe20003f24070 */
[----:B------:R-:W-:-:S02]  /*1ea0*/  IMAD.MOV.U32 R17, RZ, RZ, R18 ;  /* 0x000000ffff117224 */ /* 0x000fc400078e0012 */
[----:B------:R-:W-:Y:S01]  /*1eb0*/  IMAD.MOV.U32 R9, RZ, RZ, R0 ;  /* 0x000000ffff097224 */ /* 0x000fe200078e0000 */
[----:B------:R-:W-:Y:S01]  /*1ec0*/  LOP3.LUT R0, R14, 0x148, RZ, 0xfc, !PT ;  /* 0x000001480e007812 */ /* 0x000fe200078efcff */
[----:B------:R-:W-:Y:S01]  /*1ed0*/  @!P5 IMAD.IADD R15, R15, 0x1, -R11 ;  /* 0x000000010f0fd824 */ /* 0x000fe200078e0a0b */
[C---:B------:R-:W-:Y:S01]  /*1ee0*/  ISETP.GT.U32.AND P5, PT, R11.reuse, R12, PT ;  /* 0x0000000c0b00720c */ /* 0x040fe20003fa4070 */
[----:B------:R-:W-:Y:S01]  /*1ef0*/  @!P2 IMAD.MOV R17, RZ, RZ, -R17 ;  /* 0x000000ffff11a224 */ /* 0x000fe200078e0a11 */
[C---:B------:R-:W-:Y:S01]  /*1f00*/  ISETP.GT.U32.AND P2, PT, R11.reuse, R8, PT ;  /* 0x000000080b00720c */ /* 0x040fe20003f44070 */
[----:B------:R-:W-:Y:S01]  /*1f10*/  @!P6 IMAD.MOV R9, RZ, RZ, -R9 ;  /* 0x000000ffff09e224 */ /* 0x000fe200078e0a09 */
[----:B------:R-:W-:Y:S01]  /*1f20*/  ISETP.GT.U32.AND P6, PT, R11, R13, PT ;  /* 0x0000000d0b00720c */ /* 0x000fe20003fc4070 */
[----:B------:R-:W-:Y:S01]  /*1f30*/  @!P0 IMAD.MOV R4, RZ, RZ, -R4 ;  /* 0x000000ffff048224 */ /* 0x000fe200078e0a04 */
[----:B------:R-:W-:Y:S01]  /*1f40*/  STL [R1+0xac], R17 ;  /* 0x0000ac1101007387 */ /* 0x000fe20000100800 */
[----:B------:R-:W-:Y:S01]  /*1f50*/  ISETP.GE.AND P0, PT, R5, RZ, PT ;  /* 0x000000ff0500720c */ /* 0x000fe20003f06270 */
[----:B------:R-:W-:Y:S01]  /*1f60*/  @!P1 IMAD.IADD R10, R10, 0x1, -R11 ;  /* 0x000000010a0a9824 */ /* 0x000fe200078e0a0b */
[----:B------:R-:W-:Y:S01]  /*1f70*/  IABS R5, R7 ;  /* 0x0000000700057213 */ /* 0x000fe20000000000 */
[----:B------:R0:W-:Y:S01]  /*1f80*/  STL [R1+0xa8], R4 ;  /* 0x0000a80401007387 */ /* 0x0001e20000100800 */
[----:B------:R-:W-:Y:S01]  /*1f90*/  ISETP.GE.AND P1, PT, R2, RZ, PT ;  /* 0x000000ff0200720c */ /* 0x000fe20003f26270 */
[----:B------:R-:W-:-:S02]  /*1fa0*/  @!P4 IMAD.MOV R15, RZ, RZ, -R15 ;  /* 0x000000ffff0fc224 */ /* 0x000fc400078e0a0f */
[--C-:B------:R-:W-:Y:S01]  /*1fb0*/  @!P5 IMAD.IADD R12, R12, 0x1, -R11.reuse ;  /* 0x000000010c0cd824 */ /* 0x100fe200078e0a0b */
[----:B------:R1:W-:Y:S01]  /*1fc0*/  STL [R1+0xa4], R9 ;  /* 0x0000a40901007387 */ /* 0x0003e20000100800 */
[--C-:B------:R-:W-:Y:S01]  /*1fd0*/  @!P2 IMAD.IADD R8, R8, 0x1, -R11.reuse ;  /* 0x000000010808a824 */ /* 0x100fe200078e0a0b */
[----:B------:R-:W-:Y:S01]  /*1fe0*/  ISETP.GE.AND P2, PT, R3, RZ, PT ;  /* 0x000000ff0300720c */ /* 0x000fe20003f46270 */
[----:B------:R-:W-:Y:S01]  /*1ff0*/  @!P6 IMAD.IADD R13, R13, 0x1, -R11 ;  /* 0x000000010d0de824 */ /* 0x000fe200078e0a0b */
[C---:B------:R-:W-:Y:S01]  /*2000*/  ISETP.GT.U32.AND P6, PT, R11.reuse, R10, PT ;  /* 0x0000000a0b00720c */ /* 0x040fe20003fc4070 */
[----:B------:R-:W-:Y:S01]  /*2010*/  IMAD.HI.U32 R6, R16, R5, RZ ;  /* 0x0000000510067227 */ /* 0x000fe200078e00ff */
[C---:B0-----:R-:W-:Y:S02]  /*2020*/  LOP3.LUT R4, R14.reuse, 0x150, RZ, 0xfc, !PT ;  /* 0x000001500e047812 */ /* 0x041fe400078efcff */
[C---:B------:R-:W-:Y:S01]  /*2030*/  ISETP.GT.U32.AND P5, PT, R11.reuse, R12, PT ;  /* 0x0000000c0b00720c */ /* 0x040fe20003fa4070 */
[----:B------:R-:W-:Y:S01]  /*2040*/  IMAD.MOV R6, RZ, RZ, -R6 ;  /* 0x000000ffff067224 */ /* 0x000fe200078e0a06 */
[----:B------:R-:W-:Y:S01]  /*2050*/  IABS R2, R4 ;  /* 0x0000000400027213 */ /* 0x000fe20000000000 */
[----:B-1----:R-:W-:Y:S01]  /*2060*/  IMAD.MOV.U32 R9, RZ, RZ, R8 ;  /* 0x000000ffff097224 */ /* 0x002fe200078e0008 */
[----:B------:R-:W-:Y:S01]  /*2070*/  LOP3.LUT R3, R14, 0x140, RZ, 0xfc, !PT ;  /* 0x000001400e037812 */ /* 0x000fe200078efcff */
[----:B------:R-:W-:Y:S01]  /*2080*/  IMAD R5, R11, R6, R5 ;  /* 0x000000060b057224 */ /* 0x000fe200078e0205 */
[----:B------:R-:W-:Y:S01]  /*2090*/  IABS R6, R0 ;  /* 0x0000000000067213 */ /* 0x000fe20000000000 */
[----:B------:R-:W-:Y:S01]  /*20a0*/  IMAD.HI.U32 R8, R16, R2, RZ ;  /* 0x0000000210087227 */ /* 0x000fe200078e00ff */
[----:B------:R-:W-:-:S03]  /*20b0*/  IABS R19, R3 ;  /* 0x0000000300137213 */ /* 0x000fc60000000000 */
[----:B------:R-:W-:Y:S02]  /*20c0*/  IMAD.MOV R8, RZ, RZ, -R8 ;  /* 0x000000ffff087224 */ /* 0x000fe400078e0a08 */
[--C-:B------:R-:W-:Y:S01]  /*20d0*/  @!P6 IMAD.IADD R10, R10, 0x1, -R11.reuse ;  /* 0x000000010a0ae824 */ /* 0x100fe200078e0a0b */
[C---:B------:R-:W-:Y:S01]  /*20e0*/  ISETP.GT.U32.AND P6, PT, R11.reuse, R5, PT ;  /* 0x000000050b00720c */ /* 0x040fe20003fc4070 */
[C---:B------:R-:W-:Y:S02]  /*20f0*/  IMAD R2, R11.reuse, R8, R2 ;  /* 0x000000080b027224 */ /* 0x040fe400078e0202 */
[----:B------:R-:W-:Y:S02]  /*2100*/  @!P5 IMAD.IADD R12, R12, 0x1, -R11 ;  /* 0x000000010c0cd824 */ /* 0x000fe400078e0a0b */
[----:B------:R-:W-:Y:S01]  /*2110*/  @!P3 IMAD.MOV R9, RZ, RZ, -R9 ;  /* 0x000000ffff09b224 */ /* 0x000fe200078e0a09 */
[C---:B------:R-:W-:Y:S01]  /*2120*/  ISETP.GT.U32.AND P5, PT, R11.reuse, R2, PT ;  /* 0x000000020b00720c */ /* 0x040fe20003fa4070 */
[----:B------:R-:W-:Y:S01]  /*2130*/  IMAD.MOV.U32 R17, RZ, RZ, R10 ;  /* 0x000000ffff117224 */ /* 0x000fe200078e000a */
[----:B------:R-:W-:Y:S01]  /*2140*/  ISETP.GT.U32.AND P3, PT, R11, R13, PT ;  /* 0x0000000d0b00720c */ /* 0x000fe20003f64070 */
[----:B------:R-:W-:Y:S01]  /*2150*/  IMAD.HI.U32 R8, R16, R19, RZ ;  /* 0x0000001310087227 */ /* 0x000fe200078e00ff */
[----:B------:R0:W-:Y:S03]  /*2160*/  STL [R1+0xa0], R9 ;  /* 0x0000a00901007387 */ /* 0x0001e60000100800 */
[----:B------:R-:W-:Y:S01]  /*2170*/  @!P6 IMAD.IADD R5, R5, 0x1, -R11 ;  /* 0x000000010505e824 */ /* 0x000fe200078e0a0b */
[----:B------:R-:W-:Y:S01]  /*2180*/  ISETP.GE.AND P6, PT, R4, RZ, PT ;  /* 0x000000ff0400720c */ /* 0x000fe20003fc6270 */
[----:B------:R-:W-:Y:S01]  /*2190*/  @!P0 IMAD.MOV R17, RZ, RZ, -R17 ;  /* 0x000000ffff118224 */ /* 0x000fe200078e0a11 */
[----:B------:R-:W-:Y:S01]  /*21a0*/  LOP3.LUT R4, R14, 0x128, RZ, 0xfc, !PT ;  /* 0x000001280e047812 */ /* 0x000fe200078efcff */
[----:B------:R-:W-:Y:S01]  /*21b0*/  IMAD.MOV R8, RZ, RZ, -R8 ;  /* 0x000000ffff087224 */ /* 0x000fe200078e0a08 */
[----:B------:R1:W-:Y:S01]  /*21c0*/  STL [R1+0x9c], R15 ;  /* 0x00009c0f01007387 */ /* 0x0003e20000100800 */
[--C-:B------:R-:W-:Y:S01]  /*21d0*/  @!P5 IMAD.IADD R2, R2, 0x1, -R11.reuse ;  /* 0x000000010202d824 */ /* 0x100fe200078e0a0b */
[C---:B------:R-:W-:Y:S01]  /*21e0*/  ISETP.GT.U32.AND P5, PT, R11.reuse, R5, PT ;  /* 0x000000050b00720c */ /* 0x040fe20003fa4070 */
[----:B0-----:R-:W-:Y:S01]  /*21f0*/  IMAD.HI.U32 R9, R16, R6, RZ ;  /* 0x0000000610097227 */ /* 0x001fe200078e00ff */
[----:B------:R-:W-:Y:S02]  /*2200*/  STL [R1+0x98], R17 ;  /* 0x0000981101007387 */ /* 0x000fe40000100800 */
[----:B------:R-:W-:Y:S01]  /*2210*/  ISETP.GT.U32.AND P0, PT, R11, R2, PT ;  /* 0x000000020b00720c */ /* 0x000fe20003f04070 */
[----:B------:R-:W-:Y:S01]  /*2220*/  @!P3 IMAD.IADD R13, R13, 0x1, -R11 ;  /* 0x000000010d0db824 */ /* 0x000fe200078e0a0b */
[----:B------:R-:W-:Y:S01]  /*2230*/  ISETP.GE.AND P3, PT, R7, RZ, PT ;  /* 0x000000ff0700720c */ /* 0x000fe20003f66270 */
[----:B------:R-:W-:Y:S01]  /*2240*/  IMAD.MOV R9, RZ, RZ, -R9 ;  /* 0x000000ffff097224 */ /* 0x000fe200078e0a09 */
[----:B------:R-:W-:Y:S01]  /*2250*/  LOP3.LUT R7, R14, 0x130, RZ, 0xfc, !PT ;  /* 0x000001300e077812 */ /* 0x000fe200078efcff */
[C---:B------:R-:W-:Y:S01]  /*2260*/  IMAD R19, R11.reuse, R8, R19 ;  /* 0x000000080b137224 */ /* 0x040fe200078e0213 */
[----:B------:R-:W-:Y:S01]  /*2270*/  IABS R8, R4 ;  /* 0x0000000400087213 */ /* 0x000fe20000000000 */
[----:B------:R-:W-:Y:S01]  /*2280*/  IMAD R6, R11, R9, R6 ;  /* 0x000000090b067224 */ /* 0x000fe200078e0206 */
[----:B------:R-:W-:Y:S01]  /*2290*/  IABS R9, R7 ;  /* 0x0000000700097213 */ /* 0x000fe20000000000 */
[----:B-1----:R-:W-:-:S02]  /*22a0*/  IMAD.MOV.U32 R15, RZ, RZ, R12 ;  /* 0x000000ffff0f7224 */ /* 0x002fc400078e000c */
[----:B------:R-:W-:Y:S01]  /*22b0*/  @!P2 IMAD.MOV R13, RZ, RZ, -R13 ;  /* 0x000000ffff0da224 */ /* 0x000fe200078e0a0d */
[C---:B------:R-:W-:Y:S01]  /*22c0*/  ISETP.GT.U32.AND P2, PT, R11.reuse, R19, PT ;  /* 0x000000130b00720c */ /* 0x040fe20003f44070 */
[----:B------:R-:W-:Y:S01]  /*22d0*/  IMAD.HI.U32 R10, R16, R9, RZ ;  /* 0x00000009100a7227 */ /* 0x000fe200078e00ff */
[----:B------:R-:W-:Y:S02]  /*22e0*/  ISETP.GT.U32.AND P4, PT, R11, R6, PT ;  /* 0x000000060b00720c */ /* 0x000fe40003f84070 */
[----:B------:R-:W-:Y:S01]  /*22f0*/  STL [R1+0x94], R13 ;  /* 0x0000940d01007387 */ /* 0x000fe20000100800 */
[----:B------:R-:W-:Y:S01]  /*2300*/  @!P1 IMAD.MOV R15, RZ, RZ, -R15 ;  /* 0x000000ffff0f9224 */ /* 0x000fe200078e0a0f */
[----:B------:R-:W-:Y:S01]  /*2310*/  ISETP.GE.AND P1, PT, R0, RZ, PT ;  /* 0x000000ff0000720c */ /* 0x000fe20003f26270 */
[----:B------:R-:W-:Y:S01]  /*2320*/  IMAD.HI.U32 R12, R16, R8, RZ ;  /* 0x00000008100c7227 */ /* 0x000fe200078e00ff */
[C---:B------:R-:W-:Y:S02]  /*2330*/  LOP3.LUT R0, R14.reuse, 0x120, RZ, 0xfc, !PT ;  /* 0x000001200e007812 */ /* 0x040fe400078efcff */
[----:B------:R0:W-:Y:S01]  /*2340*/  STL [R1+0x90], R15 ;  /* 0x0000900f01007387 */ /* 0x0001e20000100800 */
[--C-:B------:R-:W-:Y:S01]  /*2350*/  @!P5 IMAD.IADD R5, R5, 0x1, -R11.reuse ;  /* 0x000000010505d824 */ /* 0x100fe200078e0a0b */
[----:B------:R-:W-:Y:S01]  /*2360*/  ISETP.GE.AND P5, PT, R3, RZ, PT ;  /* 0x000000ff0300720c */ /* 0x000fe20003fa6270 */
[----:B------:R-:W-:Y:S01]  /*2370*/  IMAD.MOV R10, RZ, RZ, -R10 ;  /* 0x000000ffff0a7224 */ /* 0x000fe200078e0a0a */
[----:B------:R-:W-:Y:S01]  /*2380*/  LOP3.LUT R3, R14, 0x110, RZ, 0xfc, !PT ;  /* 0x000001100e037812 */ /* 0x000fe200078efcff */
[----:B------:R-:W-:Y:S01]  /*2390*/  @!P0 IMAD.IADD R2, R2, 0x1, -R11 ;  /* 0x0000000102028824 */ /* 0x000fe200078e0a0b */
[----:B------:R-:W-:Y:S01]  /*23a0*/  ISETP.GE.AND P0, PT, R7, RZ, PT ;  /* 0x000000ff0700720c */ /* 0x000fe20003f06270 */
[----:B------:R-:W-:-:S02]  /*23b0*/  IMAD.MOV R12, RZ, RZ, -R12 ;  /* 0x000000ffff0c7224 */ /* 0x000fc400078e0a0c */
[C---:B------:R-:W-:Y:S01]  /*23c0*/  IMAD R7, R11.reuse, R10, R9 ;  /* 0x0000000a0b077224 */ /* 0x040fe200078e0209 */
[----:B------:R-:W-:Y:S01]  /*23d0*/  IABS R10, R0 ;  /* 0x00000000000a7213 */ /* 0x000fe20000000000 */
[----:B0-----:R-:W-:Y:S02]  /*23e0*/  IMAD.MOV.U32 R15, RZ, RZ, R5 ;  /* 0x000000ffff0f7224 */ /* 0x001fe400078e0005 */
[C---:B------:R-:W-:Y:S02]  /*23f0*/  IMAD R8, R11.reuse, R12, R8 ;  /* 0x0000000c0b087224 */ /* 0x040fe400078e0208 */
[----:B------:R-:W-:Y:S01]  /*2400*/  IMAD.MOV.U32 R13, RZ, RZ, R2 ;  /* 0x000000ffff0d7224 */ /* 0x000fe200078e0002 */
[----:B------:R-:W-:Y:S01]  /*2410*/  IABS R2, R3 ;  /* 0x0000000300027213 */ /* 0x000fe20000000000 */
[----:B------:R-:W-:Y:S01]  /*2420*/  @!P3 IMAD.MOV R15, RZ, RZ, -R15 ;  /* 0x000000ffff0fb224 */ /* 0x000fe200078e0a0f */
[----:B------:R-:W-:Y:S01]  /*2430*/  ISETP.GT.U32.AND P3, PT, R11, R7, PT ;  /* 0x000000070b00720c */ /* 0x000fe20003f64070 */
[----:B------:R-:W-:-:S02]  /*2440*/  @!P2 IMAD.IADD R19, R19, 0x1, -R11 ;  /* 0x000000011313a824 */ /* 0x000fc400078e0a0b */
[----:B------:R-:W-:Y:S01]  /*2450*/  @!P6 IMAD.MOV R13, RZ, RZ, -R13 ;  /* 0x000000ffff0de224 */ /* 0x000fe200078e0a0d */
[C---:B------:R-:W-:Y:S01]  /*2460*/  ISETP.GT.U32.AND P6, PT, R11.reuse, R8, PT ;  /* 0x000000080b00720c */ /* 0x040fe20003fc4070 */
[----:B------:R-:W-:Y:S01]  /*2470*/  @!P4 IMAD.IADD R6, R6, 0x1, -R11 ;  /* 0x000000010606c824 */ /* 0x000fe200078e0a0b */
[C---:B------:R-:W-:Y:S01]  /*2480*/  ISETP.GT.U32.AND P2, PT, R11.reuse, R19, PT ;  /* 0x000000130b00720c */ /* 0x040fe20003f44070 */
[----:B------:R-:W-:Y:S01]  /*2490*/  IMAD.HI.U32 R5, R16, R10, RZ ;  /* 0x0000000a10057227 */ /* 0x000fe200078e00ff */
[----:B------:R0:W-:Y:S02]  /*24a0*/  STL [R1+0x88], R15 ;  /* 0x0000880f01007387 */ /* 0x0001e40000100800 */
[----:B------:R-:W-:Y:S01]  /*24b0*/  ISETP.GT.U32.AND P4, PT, R11, R6, PT ;  /* 0x000000060b00720c */ /* 0x000fe20003f84070 */
[----:B------:R-:W-:Y:S01]  /*24c0*/  IMAD.MOV R5, RZ, RZ, -R5 ;  /* 0x000000ffff057224 */ /* 0x000fe200078e0a05 */
[----:B------:R1:W-:Y:S01]  /*24d0*/  STL [R1+0x80], R13 ;  /* 0x0000800d01007387 */ /* 0x0003e20000100800 */
[----:B------:R-:W-:-:S02]  /*24e0*/  @!P3 IMAD.IADD R7, R7, 0x1, -R11 ;  /* 0x000000010707b824 */ /* 0x000fc400078e0a0b */
[C---:B------:R-:W-:Y:S01]  /*24f0*/  IMAD R10, R11.reuse, R5, R10 ;  /* 0x000000050b0a7224 */ /* 0x040fe200078e020a */
[----:B------:R-:W-:Y:S01]  /*2500*/  LOP3.LUT R5, R14, 0x100, RZ, 0xfc, !PT ;  /* 0x000001000e057812 */ /* 0x000fe200078efcff */
[--C-:B------:R-:W-:Y:S01]  /*2510*/  @!P6 IMAD.IADD R8, R8, 0x1, -R11.reuse ;  /* 0x000000010808e824 */ /* 0x100fe200078e0a0b */
[----:B------:R-:W-:Y:S01]  /*2520*/  ISETP.GT.U32.AND P3, PT, R11, R7, PT ;  /* 0x000000070b00720c */ /* 0x000fe20003f64070 */
[----:B------:R-:W-:Y:S01]  /*2530*/  @!P2 IMAD.IADD R19, R19, 0x1, -R11 ;  /* 0x000000011313a824 */ /* 0x000fe200078e0a0b */
[----:B------:R-:W-:Y:S01]  /*2540*/  ISETP.GE.AND P2, PT, R0, RZ, PT ;  /* 0x000000ff0000720c */ /* 0x000fe20003f46270 */
[----:B------:R-:W-:Y:S01]  /*2550*/  IMAD.HI.U32 R0, R16, R2, RZ ;  /* 0x0000000210007227 */ /* 0x000fe200078e00ff */
[----:B------:R-:W-:Y:S02]  /*2560*/  ISETP.GT.U32.AND P6, PT, R11, R8, PT ;  /* 0x000000080b00720c */ /* 0x000fe40003fc4070 */
[----:B0-----:R-:W-:Y:S01]  /*2570*/  IABS R15, R5 ;  /* 0x00000005000f7213 */ /* 0x001fe20000000000 */
[----:B------:R-:W-:-:S02]  /*2580*/  IMAD.MOV R0, RZ, RZ, -R0 ;  /* 0x000000ffff007224 */ /* 0x000fc400078e0a00 */
[--C-:B------:R-:W-:Y:S01]  /*2590*/  @!P4 IMAD.IADD R6, R6, 0x1, -R11.reuse ;  /* 0x000000010606c824 */ /* 0x100fe200078e0a0b */
[----:B------:R-:W-:Y:S01]  /*25a0*/  ISETP.GE.AND P4, PT, R4, RZ, PT ;  /* 0x000000ff0400720c */ /* 0x000fe20003f86270 */
[----:B------:R-:W-:Y:S01]  /*25b0*/  IMAD R2, R11, R0, R2 ;  /* 0x000000000b027224 */ /* 0x000fe200078e0202 */
[----:B------:R-:W-:Y:S01]  /*25c0*/  LOP3.LUT R4, R14, 0x108, RZ, 0xfc, !PT ;  /* 0x000001080e047812 */ /* 0x000fe200078efcff */
[--C-:B------:R-:W-:Y:S01]  /*25d0*/  @!P3 IMAD.IADD R7, R7, 0x1, -R11.reuse ;  /* 0x000000010707b824 */ /* 0x100fe200078e0a0b */
[C---:B------:R-:W-:Y:S01]  /*25e0*/  ISETP.GT.U32.AND P3, PT, R11.reuse, R10, PT ;  /* 0x0000000a0b00720c */ /* 0x040fe20003f64070 */
[----:B------:R-:W-:Y:S01]  /*25f0*/  IMAD.MOV.U32 R12, RZ, RZ, R6 ;  /* 0x000000ffff0c7224 */ /* 0x000fe200078e0006 */
[----:B------:R-:W-:Y:S01]  /*2600*/  IABS R9, R4 ;  /* 0x0000000400097213 */ /* 0x000fe20000000000 */
[----:B------:R-:W-:Y:S01]  /*2610*/  @!P6 IMAD.IADD R8, R8, 0x1, -R11 ;  /* 0x000000010808e824 */ /* 0x000fe200078e0a0b */
[----:B------:R-:W-:Y:S01]  /*2620*/  ISETP.GT.U32.AND P6, PT, R11, R2, PT ;  /* 0x000000020b00720c */ /* 0x000fe20003fc4070 */
[----:B------:R-:W-:Y:S01]  /*2630*/  IMAD.HI.U32 R18, R16, R15, RZ ;  /* 0x0000000f10127227 */ /* 0x000fe200078e00ff */
[----:B------:R-:W-:-:S03]  /*2640*/  LOP3.LUT R6, R14, 0xf0, RZ, 0xfc, !PT ;  /* 0x000000f00e067812 */ /* 0x000fc600078efcff */
[----:B------:R-:W-:Y:S01]  /*2650*/  IMAD.HI.U32 R0, R16, R9, RZ ;  /* 0x0000000910007227 */ /* 0x000fe200078e00ff */
[----:B------:R-:W-:-:S03]  /*2660*/  IABS R17, R6 ;  /* 0x0000000600117213 */ /* 0x000fc60000000000 */
[--C-:B------:R-:W-:Y:S02]  /*2670*/  @!P3 IMAD.IADD R10, R10, 0x1, -R11.reuse ;  /* 0x000000010a0ab824 */ /* 0x100fe400078e0a0b */
[----:B------:R-:W-:Y:S02]  /*2680*/  IMAD.MOV R0, RZ, RZ, -R0 ;  /* 0x000000ffff007224 */ /* 0x000fe400078e0a00 */
[----:B------:R-:W-:Y:S01]  /*2690*/  @!P6 IMAD.IADD R2, R2, 0x1, -R11 ;  /* 0x000000010202e824 */ /* 0x000fe200078e0a0b */
[----:B------:R-:W-:Y:S01]  /*26a0*/  ISETP.GT.U32.AND P6, PT, R11, R10, PT ;  /* 0x0000000a0b00720c */ /* 0x000fe20003fc4070 */
[----:B------:R-:W-:Y:S01]  /*26b0*/  @!P1 IMAD.MOV R12, RZ, RZ, -R12 ;  /* 0x000000ffff0c9224 */ /* 0x000fe200078e0a0c */
[----:B------:R-:W-:Y:S01]  /*26c0*/  ISETP.GE.AND P1, PT, R3, RZ, PT ;  /* 0x000000ff0300720c */ /* 0x000fe20003f26270 */
[C---:B------:R-:W-:Y:S01]  /*26d0*/  IMAD R9, R11.reuse, R0, R9 ;  /* 0x000000000b097224 */ /* 0x040fe200078e0209 */
[C---:B------:R-:W-:Y:S01]  /*26e0*/  LOP3.LUT R3, R14.reuse, 0xe8, RZ, 0xfc, !PT ;  /* 0x000000e80e037812 */ /* 0x040fe200078efcff */
[----:B------:R-:W-:Y:S01]  /*26f0*/  IMAD.MOV R18, RZ, RZ, -R18 ;  /* 0x000000ffff127224 */ /* 0x000fe200078e0a12 */
[----:B------:R0:W-:Y:S01]  /*2700*/  STL [R1+0x7c], R12 ;  /* 0x00007c0c01007387 */ /* 0x0001e20000100800 */
[----:B------:R-:W-:Y:S01]  /*2710*/  @!P5 IMAD.MOV R19, RZ, RZ, -R19 ;  /* 0x000000ffff13d224 */ /* 0x000fe200078e0a13 */
[C---:B------:R-:W-:Y:S01]  /*2720*/  ISETP.GT.U32.AND P3, PT, R11.reuse, R9, PT ;  /* 0x000000090b00720c */ /* 0x040fe20003f64070 */
[----:B------:R-:W-:Y:S01]  /*2730*/  IMAD R15, R11, R18, R15 ;  /* 0x000000120b0f7224 */ /* 0x000fe200078e020f */
[----:B------:R-:W-:Y:S01]  /*2740*/  LOP3.LUT R0, R14, 0xe0, RZ, 0xfc, !PT ;  /* 0x000000e00e007812 */ /* 0x000fe200078efcff */
[----:B-1----:R-:W-:Y:S01]  /*2750*/  IMAD.HI.U32 R13, R16, R17, RZ ;  /* 0x00000011100d7227 */ /* 0x002fe200078e00ff */
[----:B------:R1:W-:Y:S01]  /*2760*/  STL [R1+0x78], R19 ;  /* 0x0000781301007387 */ /* 0x0003e20000100800 */
[----:B------:R-:W-:-:S02]  /*2770*/  ISETP.GE.AND P5, PT, R4, RZ, PT ;  /* 0x000000ff0400720c */ /* 0x000fc40003fa6270 */
[----:B------:R-:W-:Y:S01]  /*2780*/  @!P6 IMAD.IADD R10, R10, 0x1, -R11 ;  /* 0x000000010a0ae824 */ /* 0x000fe200078e0a0b */
[----:B0-----:R-:W-:Y:S01]  /*2790*/  IABS R12, R3 ;  /* 0x00000003000c7213 */ /* 0x001fe20000000000 */
[----:B------:R-:W-:Y:S01]  /*27a0*/  IMAD.MOV R13, RZ, RZ, -R13 ;  /* 0x000000ffff0d7224 */ /* 0x000fe200078e0a0d */
[C---:B------:R-:W-:Y:S01]  /*27b0*/  ISETP.GT.U32.AND P6, PT, R11.reuse, R15, PT ;  /* 0x0000000f0b00720c */ /* 0x040fe20003fc4070 */
[----:B------:R-:W-:Y:S01]  /*27c0*/  IMAD.MOV.U32 R18, RZ, RZ, R8 ;  /* 0x000000ffff127224 */ /* 0x000fe200078e0008 */
[----:B------:R-:W-:Y:S01]  /*27d0*/  IABS R4, R0 ;  /* 0x0000000000047213 */ /* 0x000fe20000000000 */
[----:B------:R-:W-:Y:S02]  /*27e0*/  IMAD R17, R11, R13, R17 ;  /* 0x0000000d0b117224 */ /* 0x000fe400078e0211 */
[----:B-1----:R-:W-:Y:S02]  /*27f0*/  IMAD.MOV.U32 R19, RZ, RZ, R7 ;  /* 0x000000ffff137224 */ /* 0x002fe400078e0007 */
[----:B------:R-:W-:-:S04]  /*2800*/  IMAD.HI.U32 R7, R16, R12, RZ ;  /* 0x0000000c10077227 */ /* 0x000fc800078e00ff */
[----:B------:R-:W-:Y:S02]  /*2810*/  IMAD.MOV R7, RZ, RZ, -R7 ;  /* 0x000000ffff077224 */ /* 0x000fe400078e0a07 */
[----:B------:R-:W-:Y:S02]  /*2820*/  @!P3 IMAD.IADD R9, R9, 0x1, -R11 ;  /* 0x000000010909b824 */ /* 0x000fe400078e0a0b */
[----:B------:R-:W-:Y:S01]  /*2830*/  IMAD.MOV.U32 R13, RZ, RZ, R10 ;  /* 0x000000ffff0d7224 */ /* 0x000fe200078e000a */
[----:B------:R-:W-:Y:S01]  /*2840*/  LOP3.LUT R10, R14, 0xc8, RZ, 0xfc, !PT ;  /* 0x000000c80e0a7812 */ /* 0x000fe200078efcff */
[C---:B------:R-:W-:Y:S01]  /*2850*/  IMAD R12, R11.reuse, R7, R12 ;  /* 0x000000070b0c7224 */ /* 0x040fe200078e020c */
[C---:B------:R-:W-:Y:S01]  /*2860*/  ISETP.GT.U32.AND P3, PT, R11.reuse, R9, PT ;  /* 0x000000090b00720c */ /* 0x040fe20003f64070 */
[----:B------:R-:W-:Y:S01]  /*2870*/  @!P2 IMAD.MOV R13, RZ, RZ, -R13 ;  /* 0x000000ffff0da224 */ /* 0x000fe200078e0a0d */
[----:B------:R-:W-:Y:S01]  /*2880*/  ISETP.GT.U32.AND P2, PT, R11, R17, PT ;  /* 0x000000110b00720c */ /* 0x000fe20003f44070 */
[----:B------:R-:W-:Y:S01]  /*2890*/  @!P6 IMAD.IADD R15, R15, 0x1, -R11 ;  /* 0x000000010f0fe824 */ /* 0x000fe200078e0a0b */
[C---:B------:R-:W-:Y:S01]  /*28a0*/  ISETP.GT.U32.AND P6, PT, R11.reuse, R12, PT ;  /* 0x0000000c0b00720c */ /* 0x040fe20003fc4070 */
[----:B------:R-:W-:Y:S01]  /*28b0*/  @!P0 IMAD.MOV R19, RZ, RZ, -R19 ;  /* 0x000000ffff138224 */ /* 0x000fe200078e0a13 */
[----:B------:R-:W-:Y:S01]  /*28c0*/  ISETP.GT.U32.AND P0, PT, R11, R2, PT ;  /* 0x000000020b00720c */ /* 0x000fe20003f04070 */
[----:B------:R-:W-:Y:S01]  /*28d0*/  @!P4 IMAD.MOV R18, RZ, RZ, -R18 ;  /* 0x000000ffff12c224 */ /* 0x000fe200078e0a12 */
[----:B------:R-:W-:Y:S01]  /*28e0*/  ISETP.GE.AND P4, PT, R5, RZ, PT ;  /* 0x000000ff0500720c */ /* 0x000fe20003f86270 */
[----:B------:R-:W-:Y:S01]  /*28f0*/  IMAD.HI.U32 R8, R16, R4, RZ ;  /* 0x0000000410087227 */ /* 0x000fe200078e00ff */
[----:B------:R-:W-:Y:S01]  /*2900*/  STL [R1+0x74], R19 ;  /* 0x0000741301007387 */ /* 0x000fe20000100800 */
[----:B------:R-:W-:-:S02]  /*2910*/  LOP3.LUT R5, R14, 0xc0, RZ, 0xfc, !PT ;  /* 0x000000c00e057812 */ /* 0x000fc400078efcff */
[--C-:B------:R-:W-:Y:S01]  /*2920*/  @!P3 IMAD.IADD R9, R9, 0x1, -R11.reuse ;  /* 0x000000010909b824 */ /* 0x100fe200078e0a0b */
[----:B------:R0:W-:Y:S01]  /*2930*/  STL [R1+0x68], R18 ;  /* 0x0000681201007387 */ /* 0x0001e20000100800 */
[----:B------:R-:W-:Y:S01]  /*2940*/  ISETP.GE.AND P3, PT, R3, RZ, PT ;  /* 0x000000ff0300720c */ /* 0x000fe20003f66270 */
[--C-:B------:R-:W-:Y:S01]  /*2950*/  @!P2 IMAD.IADD R17, R17, 0x1, -R11.reuse ;  /* 0x000000011111a824 */ /* 0x100fe200078e0a0b */
[C---:B------:R-:W-:Y:S01]  /*2960*/  ISETP.GT.U32.AND P2, PT, R11.reuse, R15, PT ;  /* 0x0000000f0b00720c */ /* 0x040fe20003f44070 */
[----:B------:R1:W-:Y:S01]  /*2970*/  STL [R1+0x64], R13 ;  /* 0x0000640d01007387 */ /* 0x0003e20000100800 */
[--C-:B------:R-:W-:Y:S01]  /*2980*/  @!P6 IMAD.IADD R12, R12, 0x1, -R11.reuse ;  /* 0x000000010c0ce824 */ /* 0x100fe200078e0a0b */
[----:B------:R-:W-:Y:S01]  /*2990*/  LOP3.LUT R7, R14, 0xb0, RZ, 0xfc, !PT ;  /* 0x000000b00e077812 */ /* 0x000fe200078efcff */
[--C-:B------:R-:W-:Y:S01]  /*29a0*/  @!P0 IMAD.IADD R2, R2, 0x1, -R11.reuse ;  /* 0x0000000102028824 */ /* 0x100fe200078e0a0b */
[----:B------:R-:W-:Y:S01]  /*29b0*/  ISETP.GE.AND P0, PT, R6, RZ, PT ;  /* 0x000000ff0600720c */ /* 0x000fe20003f06270 */
[----:B------:R-:W-:Y:S01]  /*29c0*/  IMAD.MOV R8, RZ, RZ, -R8 ;  /* 0x000000ffff087224 */ /* 0x000fe200078e0a08 */
[C---:B------:R-:W-:Y:S01]  /*29d0*/  ISETP.GT.U32.AND P6, PT, R11.reuse, R12, PT ;  /* 0x0000000c0b00720c */ /* 0x040fe20003fc4070 */
[----:B0-----:R-:W-:Y:S01]  /*29e0*/  IMAD.MOV.U32 R18, RZ, RZ, R2 ;  /* 0x000000ffff127224 */ /* 0x001fe200078e0002 */
[----:B------:R-:W-:Y:S01]  /*29f0*/  IABS R6, R7 ;  /* 0x0000000700067213 */ /* 0x000fe20000000000 */
[C---:B------:R-:W-:Y:S01]  /*2a00*/  IMAD R4, R11.reuse, R8, R4 ;  /* 0x000000080b047224 */ /* 0x040fe200078e0204 */
[----:B-1----:R-:W-:Y:S01]  /*2a10*/  LOP3.LUT R13, R14, 0xd0, RZ, 0xfc, !PT ;  /* 0x000000d00e0d7812 */ /* 0x002fe200078efcff */
[----:B------:R-:W-:Y:S01]  /*2a20*/  @!P1 IMAD.MOV R18, RZ, RZ, -R18 ;  /* 0x000000ffff129224 */ /* 0x000fe200078e0a12 */
[----:B------:R-:W-:Y:S01]  /*2a30*/  ISETP.GT.U32.AND P1, PT, R11, R17, PT ;  /* 0x000000110b00720c */ /* 0x000fe20003f24070 */
[----:B------:R-:W-:Y:S01]  /*2a40*/  @!P2 IMAD.IADD R15, R15, 0x1, -R11 ;  /* 0x000000010f0fa824 */ /* 0x000fe200078e0a0b */
[----:B------:R-:W-:Y:S01]  /*2a50*/  IABS R3, R13 ;  /* 0x0000000d00037213 */ /* 0x000fe20000000000 */
[----:B------:R-:W-:Y:S01]  /*2a60*/  IMAD.MOV.U32 R21, RZ, RZ, R9 ;  /* 0x000000ffff157224 */ /* 0x000fe200078e0009 */
[----:B------:R-:W-:Y:S01]  /*2a70*/  ISETP.GT.U32.AND P2, PT, R11, R4, PT ;  /* 0x000000040b00720c */ /* 0x000fe20003f44070 */
[----:B------:R0:W-:Y:S01]  /*2a80*/  STL [R1+0x60], R18 ;  /* 0x0000601201007387 */ /* 0x0001e20000100800 */
[----:B------:R-:W-:Y:S01]  /*2a90*/  IABS R8, R5 ;  /* 0x0000000500087213 */ /* 0x000fe20000000000 */
[----:B------:R-:W-:-:S04]  /*2aa0*/  IMAD.HI.U32 R2, R16, R3, RZ ;  /* 0x0000000310027227 */ /* 0x000fc800078e00ff */
[----:B------:R-:W-:Y:S02]  /*2ab0*/  IMAD.MOV R2, RZ, RZ, -R2 ;  /* 0x000000ffff027224 */ /* 0x000fe400078e0a02 */
[----:B------:R-:W-:Y:S02]  /*2ac0*/  @!P6 IMAD.IADD R12, R12, 0x1, -R11 ;  /* 0x000000010c0ce824 */ /* 0x000fe400078e0a0b */
[----:B------:R-:W-:Y:S01]  /*2ad0*/  IMAD R3, R11, R2, R3 ;  /* 0x000000020b037224 */ /* 0x000fe200078e0203 */
[----:B0-----:R-:W-:Y:S01]  /*2ae0*/  IABS R18, R10 ;  /* 0x0000000a00127213 */ /* 0x001fe20000000000 */
[--C-:B------:R-:W-:Y:S01]  /*2af0*/  @!P1 IMAD.IADD R17, R17, 0x1, -R11.reuse ;  /* 0x0000000111119824 */ /* 0x100fe200078e0a0b */
[----:B------:R-:W-:Y:S01]  /*2b00*/  ISETP.GE.AND P1, PT, R0, RZ, PT ;  /* 0x000000ff0000720c */ /* 0x000fe20003f26270 */
[----:B------:R-:W-:Y:S01]  /*2b10*/  @!P2 IMAD.IADD R4, R4, 0x1, -R11 ;  /* 0x000000010404a824 */ /* 0x000fe200078e0a0b */
[----:B------:R-:W-:Y:S01]  /*2b20*/  ISETP.GT.U32.AND P6, PT, R11, R3, PT ;  /* 0x000000030b00720c */ /* 0x000fe20003fc4070 */
[----:B------:R-:W-:Y:S01]  /*2b30*/  IMAD.HI.U32 R0, R16, R8, RZ ;  /* 0x0000000810007227 */ /* 0x000fe200078e00ff */
[----:B------:R-:W-:-:S03]  /*2b40*/  ISETP.GE.AND P2, PT, R13, RZ, PT ;  /* 0x000000ff0d00720c */ /* 0x000fc60003f46270 */
[----:B------:R-:W-:-:S04]  /*2b50*/  IMAD.HI.U32 R2, R16, R6, RZ ;  /* 0x0000000610027227 */ /* 0x000fc800078e00ff */
[----:B------:R-:W-:Y:S02]  /*2b60*/  IMAD.MOV R0, RZ, RZ, -R0 ;  /* 0x000000ffff007224 */ /* 0x000fe400078e0a00 */
[----:B------:R-:W-:-:S04]  /*2b70*/  IMAD.HI.U32 R19, R16, R18, RZ ;  /* 0x0000001210137227 */ /* 0x000fc800078e00ff */
[----:B------:R-:W-:Y:S01]  /*2b80*/  @!P6 IMAD.IADD R3, R3, 0x1, -R11 ;  /* 0x000000010303e824 */ /* 0x000fe200078e0a0b */
[C---:B------:R-:W-:Y:S01]  /*2b90*/  ISETP.GT.U32.AND P6, PT, R11.reuse, R4, PT ;  /* 0x000000040b00720c */ /* 0x040fe20003fc4070 */
[----:B------:R-:W-:Y:S02]  /*2ba0*/  IMAD.MOV R2, RZ, RZ, -R2 ;  /* 0x000000ffff027224 */ /* 0x000fe400078e0a02 */
[C---:B------:R-:W-:Y:S01]  /*2bb0*/  IMAD R8, R11.reuse, R0, R8 ;  /* 0x000000000b087224 */ /* 0x040fe200078e0208 */
[C---:B------:R-:W-:Y:S01]  /*2bc0*/  LOP3.LUT R0, R14.reuse, 0xa8, RZ, 0xfc, !PT ;  /* 0x000000a80e007812 */ /* 0x040fe200078efcff */
[----:B------:R-:W-:Y:S02]  /*2bd0*/  IMAD.MOV R19, RZ, RZ, -R19 ;  /* 0x000000ffff137224 */ /* 0x000fe400078e0a13 */
[C---:B------:R-:W-:Y:S01]  /*2be0*/  IMAD R6, R11.reuse, R2, R6 ;  /* 0x000000020b067224 */ /* 0x040fe200078e0206 */
[----:B------:R-:W-:Y:S01]  /*2bf0*/  LOP3.LUT R2, R14, 0xa0, RZ, 0xfc, !PT ;  /* 0x000000a00e027812 */ /* 0x000fe200078efcff */
[----:B------:R-:W-:Y:S01]  /*2c00*/  IMAD.MOV.U32 R20, RZ, RZ, R15 ;  /* 0x000000ffff147224 */ /* 0x000fe200078e000f */
[----:B------:R-:W-:Y:S01]  /*2c10*/  IABS R9, R0 ;  /* 0x0000000000097213 */ /* 0x000fe20000000000 */
[----:B------:R-:W-:Y:S01]  /*2c20*/  @!P0 IMAD.MOV R17, RZ, RZ, -R17 ;  /* 0x000000ffff118224 */ /* 0x000fe200078e0a11 */
[C---:B------:R-:W-:Y:S01]  /*2c30*/  ISETP.GT.U32.AND P0, PT, R11.reuse, R8, PT ;  /* 0x000000080b00720c */ /* 0x040fe20003f04070 */
[C---:B------:R-:W-:Y:S01]  /*2c40*/  IMAD R13, R11.reuse, R19, R18 ;  /* 0x000000130b0d7224 */ /* 0x040fe200078e0212 */
[----:B------:R-:W-:Y:S01]  /*2c50*/  IABS R15, R2 ;  /* 0x00000002000f7213 */ /* 0x000fe20000000000 */
[----:B------:R-:W-:Y:S01]  /*2c60*/  @!P4 IMAD.MOV R20, RZ, RZ, -R20 ;  /* 0x000000ffff14c224 */ /* 0x000fe200078e0a14 */
[C---:B------:R-:W-:Y:S01]  /*2c70*/  ISETP.GT.U32.AND P4, PT, R11.reuse, R3, PT ;  /* 0x000000030b00720c */ /* 0x040fe20003f84070 */
[----:B------:R-:W-:Y:S01]  /*2c80*/  @!P6 IMAD.IADD R4, R4, 0x1, -R11 ;  /* 0x000000010404e824 */ /* 0x000fe200078e0a0b */
[C---:B------:R-:W-:Y:S01]  /*2c90*/  ISETP.GT.U32.AND P6, PT, R11.reuse, R6, PT ;  /* 0x000000060b00720c */ /* 0x040fe20003fc4070 */
[----:B------:R-:W-:Y:S01]  /*2ca0*/  @!P5 IMAD.MOV R21, RZ, RZ, -R21 ;  /* 0x000000ffff15d224 */ /* 0x000fe200078e0a15 */
[----:B------:R-:W-:Y:S01]  /*2cb0*/  ISETP.GT.U32.AND P5, PT, R11, R13, PT ;  /* 0x0000000d0b00720c */ /* 0x000fe20003fa4070 */
[----:B------:R-:W-:-:S02]  /*2cc0*/  IMAD.MOV.U32 R18, RZ, RZ, R12 ;  /* 0x000000ffff127224 */ /* 0x000fc400078e000c */
[----:B------:R-:W-:Y:S01]  /*2cd0*/  IMAD.HI.U32 R12, R16, R9, RZ ;  /* 0x00000009100c7227 */ /* 0x000fe200078e00ff */
[----:B------:R-:W-:Y:S03]  /*2ce0*/  STL [R1+0x58], R21 ;  /* 0x0000581501007387 */ /* 0x000fe60000100800 */
[----:B------:R-:W-:Y:S01]  /*2cf0*/  @!P3 IMAD.MOV R18, RZ, RZ, -R18 ;  /* 0x000000ffff12b224 */ /* 0x000fe200078e0a12 */
[----:B------:R-:W-:Y:S01]  /*2d00*/  ISETP.GE.AND P3, PT, R10, RZ, PT ;  /* 0x000000ff0a00720c */ /* 0x000fe20003f66270 */
[----:B------:R-:W-:Y:S01]  /*2d10*/  @!P0 IMAD.IADD R8, R8, 0x1, -R11 ;  /* 0x0000000108088824 */ /* 0x000fe200078e0a0b */
[----:B------:R0:W-:Y:S01]  /*2d20*/  STL [R1+0x54], R20 ;  /* 0x0000541401007387 */ /* 0x0001e20000100800 */
[----:B------:R-:W-:Y:S02]  /*2d30*/  IMAD.MOV.U32 R10, RZ, RZ, R15 ;  /* 0x000000ffff0a7224 */ /* 0x000fe400078e000f */
[--C-:B------:R-:W-:Y:S01]  /*2d40*/  @!P4 IMAD.IADD R3, R3, 0x1, -R11.reuse ;  /* 0x000000010303c824 */ /* 0x100fe200078e0a0b */
[----:B------:R-:W-:Y:S01]  /*2d50*/  ISETP.GE.AND P4, PT, R5, RZ, PT ;  /* 0x000000ff0500720c */ /* 0x000fe20003f86270 */
[----:B------:R-:W-:Y:S01]  /*2d60*/  @!P6 IMAD.IADD R6, R6, 0x1, -R11 ;  /* 0x000000010606e824 */ /* 0x000fe200078e0a0b */
[----:B------:R-:W-:Y:S01]  /*2d70*/  ISETP.GT.U32.AND P6, PT, R11, R8, PT ;  /* 0x000000080b00720c */ /* 0x000fe20003fc4070 */
[----:B------:R-:W-:Y:S01]  /*2d80*/  IMAD.MOV R12, RZ, RZ, -R12 ;  /* 0x000000ffff0c7224 */ /* 0x000fe200078e0a0c */
[----:B------:R1:W-:Y:S01]  /*2d90*/  STL [R1+0x50], R17 ;  /* 0x0000501101007387 */ /* 0x0003e20000100800 */
[----:B------:R-:W-:Y:S01]  /*2da0*/  IMAD.HI.U32 R5, R16, R10, RZ ;  /* 0x0000000a10057227 */ /* 0x000fe200078e00ff */
[----:B0-----:R-:W-:-:S02]  /*2db0*/  LOP3.LUT R20, R14, 0x20, RZ, 0xfc, !PT ;  /* 0x000000200e147812 */ /* 0x001fc400078efcff */
[----:B------:R-:W-:Y:S01]  /*2dc0*/  STL [R1+0x4c], R18 ;  /* 0x00004c1201007387 */ /* 0x000fe20000100800 */
[----:B------:R-:W-:Y:S01]  /*2dd0*/  @!P5 IMAD.IADD R13, R13, 0x1, -R11 ;  /* 0x000000010d0dd824 */ /* 0x000fe200078e0a0b */
[----:B------:R-:W-:Y:S01]  /*2de0*/  ISETP.GE.AND P5, PT, R7, RZ, PT ;  /* 0x000000ff0700720c */ /* 0x000fe20003fa6270 */
[C---:B------:R-:W-:Y:S02]  /*2df0*/  IMAD R9, R11.reuse, R12, R9 ;  /* 0x0000000c0b097224 */ /* 0x040fe400078e0209 */
[----:B------:R-:W-:Y:S01]  /*2e00*/  IMAD.MOV R5, RZ, RZ, -R5 ;  /* 0x000000ffff057224 */ /* 0x000fe200078e0a05 */
[C---:B------:R-:W-:Y:S01]  /*2e10*/  ISETP.GT.U32.AND P0, PT, R11.reuse, R13, PT ;  /* 0x0000000d0b00720c */ /* 0x040fe20003f04070 */
[----:B------:R-:W-:Y:S01]  /*2e20*/  IMAD.MOV.U32 R7, RZ, RZ, R3 ;  /* 0x000000ffff077224 */ /* 0x000fe200078e0003 */
[C---:B------:R-:W-:Y:S01]  /*2e30*/  LOP3.LUT R3, R14.reuse, 0x88, RZ, 0xfc, !PT ;  /* 0x000000880e037812 */ /* 0x040fe200078efcff */
[----:B-1----:R-:W-:Y:S01]  /*2e40*/  IMAD.MOV.U32 R17, RZ, RZ, R4 ;  /* 0x000000ffff117224 */ /* 0x002fe200078e0004 */
[----:B------:R-:W-:Y:S01]  /*2e50*/  LOP3.LUT R4, R14, 0x90, RZ, 0xfc, !PT ;  /* 0x000000900e047812 */ /* 0x000fe200078efcff */
[----:B------:R-:W-:-:S02]  /*2e60*/  IMAD R10, R11, R5, R10 ;  /* 0x000000050b0a7224 */ /* 0x000fc400078e020a */
[----:B------:R-:W-:Y:S01]  /*2e70*/  @!P2 IMAD.MOV R7, RZ, RZ, -R7 ;  /* 0x000000ffff07a224 */ /* 0x000fe200078e0a07 */
[C---:B------:R-:W-:Y:S01]  /*2e80*/  ISETP.GT.U32.AND P2, PT, R11.reuse, R9, PT ;  /* 0x000000090b00720c */ /* 0x040fe20003f44070 */
[----:B------:R-:W-:Y:S01]  /*2e90*/  @!P1 IMAD.MOV R17, RZ, RZ, -R17 ;  /* 0x000000ffff119224 */ /* 0x000fe200078e0a11 */
[C---:B------:R-:W-:Y:S01]  /*2ea0*/  ISETP.GT.U32.AND P1, PT, R11.reuse, R6, PT ;  /* 0x000000060b00720c */ /* 0x040fe20003f24070 */
[--C-:B------:R-:W-:Y:S01]  /*2eb0*/  @!P6 IMAD.IADD R8, R8, 0x1, -R11.reuse ;  /* 0x000000010808e824 */ /* 0x100fe200078e0a0b */
[----:B------:R-:W-:Y:S01]  /*2ec0*/  ISETP.GT.U32.AND P6, PT, R11, R10, PT ;  /* 0x0000000a0b00720c */ /* 0x000fe20003fc4070 */
[--C-:B------:R-:W-:Y:S01]  /*2ed0*/  @!P0 IMAD.IADD R13, R13, 0x1, -R11.reuse ;  /* 0x000000010d0d8824 */ /* 0x100fe200078e0a0b */
[----:B------:R-:W-:Y:S01]  /*2ee0*/  IABS R5, R4 ;  /* 0x0000000400057213 */ /* 0x000fe20000000000 */
[----:B------:R0:W-:Y:S01]  /*2ef0*/  STL [R1+0x44], R17 ;  /* 0x0000441101007387 */ /* 0x0001e20000100800 */
[----:B------:R-:W-:Y:S01]  /*2f00*/  ISETP.GE.AND P0, PT, R0, RZ, PT ;  /* 0x000000ff0000720c */ /* 0x000fe20003f06270 */
[----:B------:R-:W-:Y:S01]  /*2f10*/  @!P4 IMAD.MOV R8, RZ, RZ, -R8 ;  /* 0x000000ffff08c224 */ /* 0x000fe200078e0a08 */
[----:B------:R-:W-:Y:S01]  /*2f20*/  IABS R0, R3 ;  /* 0x0000000300007213 */ /* 0x000fe20000000000 */
[----:B------:R-:W-:Y:S01]  /*2f30*/  IMAD.HI.U32 R12, R16, R5, RZ ;  /* 0x00000005100c7227 */ /* 0x000fe200078e00ff */
[----:B------:R1:W-:Y:S03]  /*2f40*/  STL [R1+0x3c], R7 ;  /* 0x00003c0701007387 */ /* 0x0003e60000100800 */
[--C-:B------:R-:W-:Y:S01]  /*2f50*/  @!P2 IMAD.IADD R9, R9, 0x1, -R11.reuse ;  /* 0x000000010909a824 */ /* 0x100fe200078e0a0b */
[----:B------:R-:W-:Y:S01]  /*2f60*/  ISETP.GE.AND P2, PT, R4, RZ, PT ;  /* 0x000000ff0400720c */ /* 0x000fe20003f46270 */
[----:B------:R-:W-:Y:S01]  /*2f70*/  IMAD.MOV R12, RZ, RZ, -R12 ;  /* 0x000000ffff0c7224 */ /* 0x000fe200078e0a0c */
[----:B0-----:R-:W-:Y:S01]  /*2f80*/  LOP3.LUT R17, R14, 0x28, RZ, 0xfc, !PT ;  /* 0x000000280e117812 */ /* 0x001fe200078efcff */
[--C-:B------:R-:W-:Y:S01]  /*2f90*/  @!P1 IMAD.IADD R6, R6, 0x1, -R11.reuse ;  /* 0x0000000106069824 */ /* 0x100fe200078e0a0b */
[----:B------:R-:W-:Y:S01]  /*2fa0*/  ISETP.GE.AND P1, PT, R2, RZ, PT ;  /* 0x000000ff0200720c */ /* 0x000fe20003f26270 */
[----:B------:R-:W-:Y:S01]  /*2fb0*/  @!P6 IMAD.IADD R10, R10, 0x1, -R11 ;  /* 0x000000010a0ae824 */ /* 0x000fe200078e0a0b */
[----:B------:R-:W-:Y:S01]  /*2fc0*/  ISETP.GT.U32.AND P6, PT, R11, R9, PT ;  /* 0x000000090b00720c */ /* 0x000fe20003fc4070 */
[----:B-1----:R-:W-:Y:S01]  /*2fd0*/  IMAD.HI.U32 R7, R16, R0, RZ ;  /* 0x0000000010077227 */ /* 0x002fe200078e00ff */
[----:B------:R-:W-:-:S03]  /*2fe0*/  LOP3.LUT R2, R14, 0x80, RZ, 0xfc, !PT ;  /* 0x000000800e027812 */ /* 0x000fc600078efcff */
[C---:B------:R-:W-:Y:S01]  /*2ff0*/  IMAD R5, R11.reuse, R12, R5 ;  /* 0x0000000c0b057224 */ /* 0x040fe200078e0205 */
[----:B------:R-:W-:Y:S01]  /*3000*/  IABS R4, R2 ;  /* 0x0000000200047213 */ /* 0x000fe20000000000 */
[----:B------:R-:W-:Y:S02]  /*3010*/  IMAD.MOV R7, RZ, RZ, -R7 ;  /* 0x000000ffff077224 */ /* 0x000fe400078e0a07 */
[----:B------:R-:W-:Y:S01]  /*3020*/  IMAD.MOV.U32 R15, RZ, RZ, R13 ;  /* 0x000000ffff0f7224 */ /* 0x000fe200078e000d */
[C---:B------:R-:W-:Y:S01]  /*3030*/  ISETP.GT.U32.AND P4, PT, R11.reuse, R5, PT ;  /* 0x000000050b00720c */ /* 0x040fe20003f84070 */
[----:B------:R-:W-:Y:S02]  /*3040*/  IMAD.MOV.U32 R13, RZ, RZ, R6 ;  /* 0x000000ffff0d7224 */ /* 0x000fe400078e0006 */
[C---:B------:R-:W-:Y:S01]  /*3050*/  IMAD R0, R11.reuse, R7, R0 ;  /* 0x000000070b007224 */ /* 0x040fe200078e0200 */
[----:B------:R-:W-:Y:S01]  /*3060*/  LOP3.LUT R7, R14, 0x70, RZ, 0xfc, !PT ;  /* 0x000000700e077812 */ /* 0x000fe200078efcff */
[----:B------:R-:W-:Y:S01]  /*3070*/  @!P3 IMAD.MOV R15, RZ, RZ, -R15 ;  /* 0x000000ffff0fb224 */ /* 0x000fe200078e0a0f */
[----:B------:R-:W-:Y:S01]  /*3080*/  ISETP.GT.U32.AND P3, PT, R11, R10, PT ;  /* 0x0000000a0b00720c */ /* 0x000fe20003f64070 */
[----:B------:R-:W-:Y:S01]  /*3090*/  IMAD.HI.U32 R6, R16, R4, RZ ;  /* 0x0000000410067227 */ /* 0x000fe200078e00ff */
[----:B------:R-:W-:-:S02]  /*30a0*/  IABS R28, R7 ;  /* 0x00000007001c7213 */ /* 0x000fc40000000000 */
[----:B------:R-:W-:Y:S01]  /*30b0*/  STL [R1+0x38], R15 ;  /* 0x0000380f01007387 */ /* 0x000fe20000100800 */
[----:B------:R-:W-:Y:S01]  /*30c0*/  @!P5 IMAD.MOV R13, RZ, RZ, -R13 ;  /* 0x000000ffff0dd224 */ /* 0x000fe200078e0a0d */
[----:B------:R-:W-:Y:S01]  /*30d0*/  ISETP.GE.AND P5, PT, R3, RZ, PT ;  /* 0x000000ff0300720c */ /* 0x000fe20003fa6270 */
[--C-:B------:R-:W-:Y:S01]  /*30e0*/  @!P6 IMAD.IADD R9, R9, 0x1, -R11.reuse ;  /* 0x000000010909e824 */ /* 0x100fe200078e0a0b */
[----:B------:R-:W-:Y:S01]  /*30f0*/  ISETP.GT.U32.AND P6, PT, R11, R0, PT ;  /* 0x000000000b00720c */ /* 0x000fe20003fc4070 */
[----:B------:R-:W-:Y:S01]  /*3100*/  IMAD.MOV R6, RZ, RZ, -R6 ;  /* 0x000000ffff067224 */ /* 0x000fe200078e0a06 */
[----:B------:R-:W-:Y:S01]  /*3110*/  STL [R1+0x34], R8 ;  /* 0x0000340801007387 */ /* 0x000fe20000100800 */
[--C-:B------:R-:W-:Y:S01]  /*3120*/  @!P4 IMAD.IADD R5, R5, 0x1, -R11.reuse ;  /* 0x000000010505c824 */ /* 0x100fe200078e0a0b */
[----:B------:R-:W-:Y:S01]  /*3130*/  LOP3.LUT R3, R14, 0x68, RZ, 0xfc, !PT ;  /* 0x000000680e037812 */ /* 0x000fe200078efcff */
[C---:B------:R-:W-:Y:S01]  /*3140*/  IMAD R4, R11.reuse, R6, R4 ;  /* 0x000000060b047224 */ /* 0x040fe200078e0204 */
[----:B------:R0:W-:Y:S01]  /*3150*/  STL [R1+0x30], R13 ;  /* 0x0000300d01007387 */ /* 0x0001e20000100800 */
[----:B------:R-:W-:Y:S01]  /*3160*/  @!P3 IMAD.IADD R10, R10, 0x1, -R11 ;  /* 0x000000010a0ab824 */ /* 0x000fe200078e0a0b */
[----:B------:R-:W-:-:S02]  /*3170*/  ISETP.GT.U32.AND P4, PT, R11, R5, PT ;  /* 0x000000050b00720c */ /* 0x000fc40003f84070 */
[----:B------:R-:W-:Y:S01]  /*3180*/  IABS R6, R3 ;  /* 0x0000000300067213 */ /* 0x000fe20000000000 */
[----:B------:R-:W-:Y:S01]  /*3190*/  IMAD.MOV.U32 R12, RZ, RZ, R10 ;  /* 0x000000ffff0c7224 */ /* 0x000fe200078e000a */
[----:B------:R-:W-:Y:S01]  /*31a0*/  ISETP.GE.AND P3, PT, R2, RZ, PT ;  /* 0x000000ff0200720c */ /* 0x000fe20003f66270 */
[----:B------:R-:W-:Y:S01]  /*31b0*/  @!P6 IMAD.IADD R0, R0, 0x1, -R11 ;  /* 0x000000010000e824 */ /* 0x000fe200078e0a0b */
[----:B------:R-:W-:Y:S01]  /*31c0*/  LOP3.LUT R2, R14, 0x60, RZ, 0xfc, !PT ;  /* 0x000000600e027812 */ /* 0x000fe200078efcff */
[----:B------:R-:W-:Y:S01]  /*31d0*/  @!P1 IMAD.MOV R12, RZ, RZ, -R12 ;  /* 0x000000ffff0c9224 */ /* 0x000fe200078e0a0c */
[----:B------:R-:W-:Y:S01]  /*31e0*/  ISETP.GE.AND P1, PT, R7, RZ, PT ;  /* 0x000000ff0700720c */ /* 0x000fe20003f26270 */
[----:B0-----:R-:W-:Y:S01]  /*31f0*/  IMAD.MOV.U32 R13, RZ, RZ, R9 ;  /* 0x000000ffff0d7224 */ /* 0x001fe200078e0009 */
[----:B------:R-:W-:Y:S01]  /*3200*/  ISETP.GT.U32.AND P6, PT, R11, R0, PT ;  /* 0x000000000b00720c */ /* 0x000fe20003fc4070 */
[----:B------:R-:W-:Y:S01]  /*3210*/  IMAD.HI.U32 R9, R16, R28, RZ ;  /* 0x0000001c10097227 */ /* 0x000fe200078e00ff */
[----:B------:R-:W-:-:S02]  /*3220*/  IABS R8, R2 ;  /* 0x0000000200087213 */ /* 0x000fc40000000000 */
[----:B------:R-:W-:Y:S01]  /*3230*/  LEA.HI R15, R29, R27, RZ, 0x1b ;  /* 0x0000001b1d0f7211 */ /* 0x000fe200078fd8ff */
[----:B------:R-:W-:Y:S01]  /*3240*/  @!P0 IMAD.MOV R13, RZ, RZ, -R13 ;  /* 0x000000ffff0d8224 */ /* 0x000fe200078e0a0d */
[----:B------:R-:W-:Y:S01]  /*3250*/  ISETP.GT.U32.AND P0, PT, R11, R4, PT ;  /* 0x000000040b00720c */ /* 0x000fe20003f04070 */
[----:B------:R-:W-:Y:S01]  /*3260*/  IMAD.MOV R9, RZ, RZ, -R9 ;  /* 0x000000ffff097224 */ /* 0x000fe200078e0a09 */
[----:B------:R-:W-:Y:S01]  /*3270*/  IADD3 R24, R15, 0x1f8, RZ ;  /* 0x000001f80f187810 */ /* 0x000fe20007ffe0ff */
[----:B------:R-:W-:Y:S01]  /*3280*/  @!P4 IMAD.IADD R5, R5, 0x1, -R11 ;  /* 0x000000010505c824 */ /* 0x000fe200078e0a0b */
[----:B------:R-:W-:Y:S01]  /*3290*/  ISETP.GE.AND P4, PT, R3, RZ, PT ;  /* 0x000000ff0300720c */ /* 0x000fe20003f86270 */
[----:B------:R-:W-:Y:S01]  /*32a0*/  IMAD R28, R11, R9, R28 ;  /* 0x000000090b1c7224 */ /* 0x000fe200078e021c */
[----:B------:R-:W-:Y:S01]  /*32b0*/  STL [R1+0x2c], R13 ;  /* 0x00002c0d01007387 */ /* 0x000fe20000100800 */
[----:B------:R-:W-:Y:S01]  /*32c0*/  IMAD.MOV.U32 R10, RZ, RZ, R5 ;  /* 0x000000ffff0a7224 */ /* 0x000fe200078e0005 */
[----:B------:R-:W-:Y:S01]  /*32d0*/  IADD3 R23, R15, 0x1d8, RZ ;  /* 0x000001d80f177810 */ /* 0x000fe20007ffe0ff */
[----:B------:R-:W-:Y:S01]  /*32e0*/  IMAD.HI.U32 R7, R16, R6, RZ ;  /* 0x0000000610077227 */ /* 0x000fe200078e00ff */
[----:B------:R0:W-:Y:S03]  /*32f0*/  STL [R1+0x28], R12 ;  /* 0x0000280c01007387 */ /* 0x0001e60000100800 */
[----:B------:R-:W-:-:S02]  /*3300*/  @!P0 IMAD.IADD R4, R4, 0x1, -R11 ;  /* 0x0000000104048824 */ /* 0x000fc400078e0a0b */
[----:B------:R-:W-:Y:S01]  /*3310*/  @!P6 IMAD.IADD R0, R0, 0x1, -R11 ;  /* 0x000000010000e824 */ /* 0x000fe200078e0a0b */
[C---:B------:R-:W-:Y:S01]  /*3320*/  ISETP.GT.U32.AND P6, PT, R11.reuse, R28, PT ;  /* 0x0000001c0b00720c */ /* 0x040fe20003fc4070 */
[----:B------:R-:W-:Y:S01]  /*3330*/  @!P2 IMAD.MOV R10, RZ, RZ, -R10 ;  /* 0x000000ffff0aa224 */ /* 0x000fe200078e0a0a */
[C---:B------:R-:W-:Y:S01]  /*3340*/  ISETP.GT.U32.AND P0, PT, R11.reuse, R4, PT ;  /* 0x000000040b00720c */ /* 0x040fe20003f04070 */
[----:B------:R-:W-:Y:S01]  /*3350*/  IMAD.MOV R7, RZ, RZ, -R7 ;  /* 0x000000ffff077224 */ /* 0x000fe200078e0a07 */
[----:B------:R-:W-:Y:S01]  /*3360*/  ISETP.GE.AND P2, PT, R2, RZ, PT ;  /* 0x000000ff0200720c */ /* 0x000fe20003f46270 */
[----:B------:R-:W-:Y:S01]  /*3370*/  IMAD.MOV.U32 R5, RZ, RZ, R0 ;  /* 0x000000ffff057224 */ /* 0x000fe200078e0000 */
[----:B------:R-:W-:Y:S01]  /*3380*/  LOP3.LUT R2, R14, 0x50, RZ, 0xfc, !PT ;  /* 0x000000500e027812 */ /* 0x000fe200078efcff */
[----:B------:R-:W-:Y:S01]  /*3390*/  IMAD R6, R11, R7, R6 ;  /* 0x000000070b067224 */ /* 0x000fe200078e0206 */
[----:B------:R1:W-:Y:S01]  /*33a0*/  STL [R1+0x24], R10 ;  /* 0x0000240a01007387 */ /* 0x0003e20000100800 */
[----:B------:R-:W-:Y:S01]  /*33b0*/  IMAD.HI.U32 R3, R16, R8, RZ ;  /* 0x0000000810037227 */ /* 0x000fe200078e00ff */
[----:B------:R-:W-:-:S02]  /*33c0*/  IABS R9, R2 ;  /* 0x0000000200097213 */ /* 0x000fc40000000000 */
[----:B------:R-:W-:Y:S01]  /*33d0*/  LOP3.LUT R0, R14, 0x48, RZ, 0xfc, !PT ;  /* 0x000000480e007812 */ /* 0x000fe200078efcff */
[----:B------:R-:W-:Y:S01]  /*33e0*/  @!P5 IMAD.MOV R5, RZ, RZ, -R5 ;  /* 0x000000ffff05d224 */ /* 0x000fe200078e0a05 */
[----:B------:R-:W-:Y:S01]  /*33f0*/  ISETP.GE.AND P5, PT, R2, RZ, PT ;  /* 0x000000ff0200720c */ /* 0x000fe20003fa6270 */
[----:B------:R-:W-:Y:S01]  /*3400*/  @!P0 IMAD.IADD R4, R4, 0x1, -R11 ;  /* 0x0000000104048824 */ /* 0x000fe200078e0a0b */
[C---:B------:R-:W-:Y:S01]  /*3410*/  ISETP.GT.U32.AND P0, PT, R11.reuse, R6, PT ;  /* 0x000000060b00720c */ /* 0x040fe20003f04070 */
[----:B------:R-:W-:Y:S01]  /*3420*/  IMAD.MOV R3, RZ, RZ, -R3 ;  /* 0x000000ffff037224 */ /* 0x000fe200078e0a03 */
[----:B------:R2:W-:Y:S01]  /*3430*/  STL [R1+0x20], R5 ;  /* 0x0000200501007387 */ /* 0x0005e20000100800 */
[----:B------:R-:W-:Y:S01]  /*3440*/  IMAD.HI.U32 R2, R16, R9, RZ ;  /* 0x0000000910027227 */ /* 0x000fe200078e00ff */
[----:B------:R-:W-:Y:S02]  /*3450*/  IABS R7, R0 ;  /* 0x0000000000077213 */ /* 0x000fe40000000000 */
[----:B0-----:R-:W-:Y:S01]  /*3460*/  LOP3.LUT R12, R14, 0x40, RZ, 0xfc, !PT ;  /* 0x000000400e0c7812 */ /* 0x001fe200078efcff */
[----:B------:R-:W-:Y:S01]  /*3470*/  @!P6 IMAD.IADD R28, R28, 0x1, -R11 ;  /* 0x000000011c1ce824 */ /* 0x000fe200078e0a0b */
[----:B-1----:R-:W-:Y:S01]  /*3480*/  IABS R10, R20 ;  /* 0x00000014000a7213 */ /* 0x002fe20000000000 */
[C---:B------:R-:W-:Y:S01]  /*3490*/  IMAD R8, R11.reuse, R3, R8 ;  /* 0x000000030b087224 */ /* 0x040fe200078e0208 */
[----:B------:R-:W-:Y:S01]  /*34a0*/  IABS R3, R12 ;  /* 0x0000000c00037213 */ /* 0x000fe20000000000 */
[----:B------:R-:W-:Y:S01]  /*34b0*/  IMAD.MOV R2, RZ, RZ, -R2 ;  /* 0x000000ffff027224 */ /* 0x000fe200078e0a02 */
[----:B------:R-:W-:Y:S01]  /*34c0*/  ISETP.GT.U32.AND P6, PT, R11, R28, PT ;  /* 0x0000001c0b00720c */ /* 0x000fe20003fc4070 */
[----:B--2---:R-:W-:-:S02]  /*34d0*/  IMAD.MOV.U32 R5, RZ, RZ, R4 ;  /* 0x000000ffff057224 */ /* 0x004fc400078e0004 */
[C---:B------:R-:W-:Y:S01]  /*34e0*/  IMAD R9, R11.reuse, R2, R9 ;  /* 0x000000020b097224 */ /* 0x040fe200078e0209 */
[----:B------:R-:W-:Y:S01]  /*34f0*/  LOP3.LUT R2, R14, 0x30, RZ, 0xfc, !PT ;  /* 0x000000300e027812 */ /* 0x000fe200078efcff */
[----:B------:R-:W-:Y:S01]  /*3500*/  @!P3 IMAD.MOV R5, RZ, RZ, -R5 ;  /* 0x000000ffff05b224 */ /* 0x000fe200078e0a05 */
[C---:B------:R-:W-:Y:S01]  /*3510*/  ISETP.GT.U32.AND P3, PT, R11.reuse, R8, PT ;  /* 0x000000080b00720c */ /* 0x040fe20003f64070 */
[--C-:B------:R-:W-:Y:S01]  /*3520*/  @!P0 IMAD.IADD R6, R6, 0x1, -R11.reuse ;  /* 0x0000000106068824 */ /* 0x100fe200078e0a0b */
[----:B------:R-:W-:Y:S01]  /*3530*/  ISETP.GT.U32.AND P0, PT, R11, R9, PT ;  /* 0x000000090b00720c */ /* 0x000fe20003f04070 */
[----:B------:R-:W-:Y:S01]  /*3540*/  IMAD.HI.U32 R4, R16, R7, RZ ;  /* 0x0000000710047227 */ /* 0x000fe200078e00ff */
[----:B------:R0:W-:Y:S03]  /*3550*/  STL [R1+0x14], R5 ;  /* 0x0000140501007387 */ /* 0x0001e60000100800 */
[----:B------:R-:W-:Y:S01]  /*3560*/  @!P6 IMAD.IADD R28, R28, 0x1, -R11 ;  /* 0x000000011c1ce824 */ /* 0x000fe200078e0a0b */
[----:B------:R-:W-:Y:S01]  /*3570*/  ISETP.GE.AND P6, PT, R0, RZ, PT ;  /* 0x000000ff0000720c */ /* 0x000fe20003fc6270 */
[----:B------:R-:W-:-:S02]  /*3580*/  IMAD.MOV R4, RZ, RZ, -R4 ;  /* 0x000000ffff047224 */ /* 0x000fc400078e0a04 */
[----:B------:R-:W-:Y:S01]  /*3590*/  IMAD.HI.U32 R0, R16, R3, RZ ;  /* 0x0000000310007227 */ /* 0x000fe200078e00ff */
[----:B0-----:R-:W-:-:S03]  /*35a0*/  IABS R5, R17 ;  /* 0x0000001100057213 */ /* 0x001fc60000000000 */
[----:B------:R-:W-:Y:S01]  /*35b0*/  @!P3 IMAD.IADD R8, R8, 0x1, -R11 ;  /* 0x000000010808b824 */ /* 0x000fe200078e0a0b */
[C---:B------:R-:W-:Y:S01]  /*35c0*/  ISETP.GT.U32.AND P3, PT, R11.reuse, R6, PT ;  /* 0x000000060b00720c */ /* 0x040fe20003f64070 */
[----:B------:R-:W-:Y:S01]  /*35d0*/  IMAD R7, R11, R4, R7 ;  /* 0x000000040b077224 */ /* 0x000fe200078e0207 */
[----:B------:R-:W-:Y:S01]  /*35e0*/  IABS R4, R2 ;  /* 0x0000000200047213 */ /* 0x000fe20000000000 */
[----:B------:R-:W-:Y:S02]  /*35f0*/  @!P0 IMAD.IADD R9, R9, 0x1, -R11 ;  /* 0x0000000109098824 */ /* 0x000fe400078e0a0b */
[----:B------:R-:W-:Y:S02]  /*3600*/  IMAD.MOV R0, RZ, RZ, -R0 ;  /* 0x000000ffff007224 */ /* 0x000fe400078e0a00 */
[----:B------:R-:W-:Y:S01]  /*3610*/  @!P1 IMAD.MOV R28, RZ, RZ, -R28 ;  /* 0x000000ffff1c9224 */ /* 0x000fe200078e0a1c */
[C---:B------:R-:W-:Y:S01]  /*3620*/  ISETP.GT.U32.AND P0, PT, R11.reuse, R9, PT ;  /* 0x000000090b00720c */ /* 0x040fe20003f04070 */
[C---:B------:R-:W-:Y:S01]  /*3630*/  IMAD R3, R11.reuse, R0, R3 ;  /* 0x000000000b037224 */ /* 0x040fe200078e0203 */
[----:B------:R-:W-:Y:S01]  /*3640*/  ISETP.GT.U32.AND P1, PT, R11, R8, PT ;  /* 0x000000080b00720c */ /* 0x000fe20003f24070 */
[----:B------:R-:W-:Y:S01]  /*3650*/  IMAD.HI.U32 R0, R16, R4, RZ ;  /* 0x0000000410007227 */ /* 0x000fe200078e00ff */
[----:B------:R-:W-:Y:S03]  /*3660*/  STL [R1+0xf40], R28 ;  /* 0x000f401c01007387 */ /* 0x000fe60000100800 */
[----:B------:R-:W-:-:S02]  /*3670*/  IMAD.MOV R0, RZ, RZ, -R0 ;  /* 0x000000ffff007224 */ /* 0x000fc400078e0a00 */
[--C-:B------:R-:W-:Y:S01]  /*3680*/  @!P3 IMAD.IADD R6, R6, 0x1, -R11.reuse ;  /* 0x000000010606b824 */ /* 0x100fe200078e0a0b */
[C---:B------:R-:W-:Y:S01]  /*3690*/  ISETP.GT.U32.AND P3, PT, R11.reuse, R7, PT ;  /* 0x000000070b00720c */ /* 0x040fe20003f64070 */
[C---:B------:R-:W-:Y:S02]  /*36a0*/  IMAD R4, R11.reuse, R0, R4 ;  /* 0x000000000b047224 */ /* 0x040fe400078e0204 */
[----:B------:R-:W-:Y:S01]  /*36b0*/  @!P4 IMAD.MOV R6, RZ, RZ, -R6 ;  /* 0x000000ffff06c224 */ /* 0x000fe200078e0a06 */
[----:B------:R-:W-:Y:S01]  /*36c0*/  ISETP.GT.U32.AND P4, PT, R11, R3, PT ;  /* 0x000000030b00720c */ /* 0x000fe20003f84070 */
[--C-:B------:R-:W-:Y:S01]  /*36d0*/  @!P0 IMAD.IADD R9, R9, 0x1, -R11.reuse ;  /* 0x0000000109098824 */ /* 0x100fe200078e0a0b */
[----:B------:R-:W-:Y:S01]  /*36e0*/  ISETP.GT.U32.AND P0, PT, R11, R4, PT ;  /* 0x000000040b00720c */ /* 0x000fe20003f04070 */
[----:B------:R-:W-:Y:S01]  /*36f0*/  IMAD.HI.U32 R13, R16, R5, RZ ;  /* 0x00000005100d7227 */ /* 0x000fe200078e00ff */
[----:B------:R-:W-:Y:S03]  /*3700*/  STL [R1+0xf44], R6 ;  /* 0x000f440601007387 */ /* 0x000fe60000100800 */
[----:B------:R-:W-:Y:S01]  /*3710*/  @!P1 IMAD.IADD R8, R8, 0x1, -R11 ;  /* 0x0000000108089824 */ /* 0x000fe200078e0a0b */
[----:B------:R-:W-:Y:S01]  /*3720*/  ISETP.GE.AND P1, PT, R12, RZ, PT ;  /* 0x000000ff0c00720c */ /* 0x000fe20003f26270 */
[----:B------:R-:W-:-:S04]  /*3730*/  IMAD.HI.U32 R0, R16, R10, RZ ;  /* 0x0000000a10007227 */ /* 0x000fc800078e00ff */
[--C-:B------:R-:W-:Y:S02]  /*3740*/  @!P4 IMAD.IADD R3, R3, 0x1, -R11.reuse ;  /* 0x000000010303c824 */ /* 0x100fe400078e0a0b */
[----:B------:R-:W-:Y:S02]  /*3750*/  @!P0 IMAD.IADD R4, R4, 0x1, -R11 ;  /* 0x0000000104048824 */ /* 0x000fe400078e0a0b */
[----:B------:R-:W-:Y:S01]  /*3760*/  IMAD.MOV R12, RZ, RZ, -R13 ;  /* 0x000000ffff0c7224 */ /* 0x000fe200078e0a0d */
[----:B------:R-:W-:Y:S01]  /*3770*/  ISETP.GT.U32.AND P0, PT, R11, R3, PT ;  /* 0x000000030b00720c */ /* 0x000fe20003f04070 */
[----:B------:R-:W-:Y:S01]  /*3780*/  IMAD.MOV R0, RZ, RZ, -R0 ;  /* 0x000000ffff007224 */ /* 0x000fe200078e0a00 */
[----:B------:R-:W-:Y:S01]  /*3790*/  LOP3.LUT R13, R14, 0x8, RZ, 0xfc, !PT ;  /* 0x000000080e0d7812 */ /* 0x000fe200078efcff */
[----:B------:R-:W-:Y:S01]  /*37a0*/  @!P3 IMAD.IADD R7, R7, 0x1, -R11 ;  /* 0x000000010707b824 */ /* 0x000fe200078e0a0b */
[----:B------:R-:W-:Y:S01]  /*37b0*/  ISETP.GE.AND P3, PT, R2, RZ, PT ;  /* 0x000000ff0200720c */ /* 0x000fe20003f66270 */
[C---:B------:R-:W-:Y:S01]  /*37c0*/  IMAD R5, R11.reuse, R12, R5 ;  /* 0x0000000c0b057224 */ /* 0x040fe200078e0205 */
[----:B------:R-:W-:Y:S01]  /*37d0*/  LOP3.LUT R12, R14, 0x10, RZ, 0xfc, !PT ;  /* 0x000000100e0c7812 */ /* 0x000fe200078efcff */
[C---:B------:R-:W-:Y:S01]  /*37e0*/  IMAD R10, R11.reuse, R0, R10 ;  /* 0x000000000b0a7224 */ /* 0x040fe200078e020a */
[C---:B------:R-:W-:Y:S01]  /*37f0*/  ISETP.GT.U32.AND P4, PT, R11.reuse, R7, PT ;  /* 0x000000070b00720c */ /* 0x040fe20003f84070 */
[----:B------:R-:W-:Y:S01]  /*3800*/  @!P2 IMAD.MOV R8, RZ, RZ, -R8 ;  /* 0x000000ffff08a224 */ /* 0x000fe200078e0a08 */
[----:B------:R-:W-:Y:S01]  /*3810*/  IABS R0, R12 ;  /* 0x0000000c00007213 */ /* 0x000fe20000000000 */
[----:B------:R-:W-:Y:S01]  /*3820*/  @!P5 IMAD.MOV R9, RZ, RZ, -R9 ;  /* 0x000000ffff09d224 */ /* 0x000fe200078e0a09 */
[----:B------:R-:W-:Y:S01]  /*3830*/  ISETP.GT.U32.AND P2, PT, R11, R4, PT ;  /* 0x000000040b00720c */ /* 0x000fe20003f44070 */
[--C-:B------:R-:W-:Y:S01]  /*3840*/  @!P0 IMAD.IADD R3, R3, 0x1, -R11.reuse ;  /* 0x0000000103038824 */ /* 0x100fe200078e0a0b */
[----:B------:R-:W-:Y:S01]  /*3850*/  ISETP.GT.U32.AND P0, PT, R11, R10, PT ;  /* 0x0000000a0b00720c */ /* 0x000fe20003f04070 */
[----:B------:R-:W-:Y:S01]  /*3860*/  IMAD.HI.U32 R18, R16, R0, RZ ;  /* 0x0000000010127227 */ /* 0x000fe200078e00ff */
[----:B------:R-:W-:Y:S01]  /*3870*/  IABS R2, R13 ;  /* 0x0000000d00027213 */ /* 0x000fe20000000000 */
[----:B------:R-:W-:Y:S01]  /*3880*/  STL [R1+0xf48], R8 ;  /* 0x000f480801007387 */ /* 0x000fe20000100800 */
[----:B------:R-:W-:Y:S01]  /*3890*/  ISETP.GE.AND P5, PT, R24, RZ, PT ;  /* 0x000000ff1800720c */ /* 0x000fe20003fa6270 */
[----:B------:R-:W-:Y:S01]  /*38a0*/  IMAD.MOV R18, RZ, RZ, -R18 ;  /* 0x000000ffff127224 */ /* 0x000fe200078e0a12 */
[----:B------:R-:W-:Y:S01]  /*38b0*/  IABS R24, R24 ;  /* 0x0000001800187213 */ /* 0x000fe20000000000 */
[--C-:B------:R-:W-:Y:S01]  /*38c0*/  @!P4 IMAD.IADD R7, R7, 0x1, -R11.reuse ;  /* 0x000000010707c824 */ /* 0x100fe200078e0a0b */
[C---:B------:R-:W-:Y:S01]  /*38d0*/  ISETP.GT.U32.AND P4, PT, R11.reuse, R5, PT ;  /* 0x000000050b00720c */ /* 0x040fe20003f84070 */
[----:B------:R-:W-:Y:S01]  /*38e0*/  IMAD R0, R11, R18, R0 ;  /* 0x000000120b007224 */ /* 0x000fe200078e0200 */
[----:B------:R-:W-:Y:S01]  /*38f0*/  STL [R1+0xf4c], R9 ;  /* 0x000f4c0901007387 */ /* 0x000fe20000100800 */
[--C-:B------:R-:W-:Y:S01]  /*3900*/  @!P2 IMAD.IADD R4, R4, 0x1, -R11.reuse ;  /* 0x000000010404a824 */ /* 0x100fe200078e0a0b */
[----:B------:R-:W-:Y:S01]  /*3910*/  ISETP.GE.AND P2, PT, R17, RZ, PT ;  /* 0x000000ff1100720c */ /* 0x000fe20003f46270 */
[----:B------:R-:W-:Y:S01]  /*3920*/  @!P0 IMAD.IADD R10, R10, 0x1, -R11 ;  /* 0x000000010a0a8824 */ /* 0x000fe200078e0a0b */
[----:B------:R-:W-:Y:S01]  /*3930*/  ISETP.GT.U32.AND P0, PT, R11, R0, PT ;  /* 0x000000000b00720c */ /* 0x000fe20003f04070 */
[----:B------:R-:W-:-:S04]  /*3940*/  IMAD.HI.U32 R17, R16, R2, RZ ;  /* 0x0000000210117227 */ /* 0x000fc800078e00ff */
[----:B------:R-:W-:-:S04]  /*3950*/  IMAD.HI.U32 R18, R16, R24, RZ ;  /* 0x0000001810127227 */ /* 0x000fc800078e00ff */
[----:B------:R-:W-:Y:S01]  /*3960*/  @!P4 IMAD.IADD R5, R5, 0x1, -R11 ;  /* 0x000000010505c824 */ /* 0x000fe200078e0a0b */
[----:B------:R-:W-:Y:S01]  /*3970*/  ISETP.GE.AND P4, PT, R23, RZ, PT ;  /* 0x000000ff1700720c */ /* 0x000fe20003f86270 */
[----:B------:R-:W-:Y:S01]  /*3980*/  IMAD.MOV R17, RZ, RZ, -R17 ;  /* 0x000000ffff117224 */ /* 0x000fe200078e0a11 */
[----:B------:R-:W-:Y:S01]  /*3990*/  IABS R23, R23 ;  /* 0x0000001700177213 */ /* 0x000fe20000000000 */
[----:B------:R-:W-:Y:S01]  /*39a0*/  @!P0 IMAD.IADD R0, R0, 0x1, -R11 ;  /* 0x0000000100008824 */ /* 0x000fe200078e0a0b */
[C---:B------:R-:W-:Y:S01]  /*39b0*/  ISETP.GT.U32.AND P0, PT, R11.reuse, R5, PT ;  /* 0x000000050b00720c */ /* 0x040fe20003f04070 */
[----:B------:R-:W-:Y:S01]  /*39c0*/  @!P1 IMAD.MOV R3, RZ, RZ, -R3 ;  /* 0x000000ffff039224 */ /* 0x000fe200078e0a03 */
[----:B------:R-:W-:Y:S01]  /*39d0*/  ISETP.GT.U32.AND P1, PT, R11, R10, PT ;  /* 0x0000000a0b00720c */ /* 0x000fe20003f24070 */
[----:B------:R-:W-:-:S04]  /*39e0*/  IMAD.HI.U32 R19, R16, R23, RZ ;  /* 0x0000001710137227 */ /* 0x000fc800078e00ff */
[----:B------:R-:W-:Y:S02]  /*39f0*/  IMAD.MOV R18, RZ, RZ, -R18 ;  /* 0x000000ffff127224 */ /* 0x000fe400078e0a12 */
[----:B------:R-:W-:Y:S01]  /*3a00*/  IMAD R2, R11, R17, R2 ;  /* 0x000000110b027224 */ /* 0x000fe200078e0202 */
[----:B------:R-:W-:Y:S01]  /*3a10*/  IADD3 R17, R15, 0x1b8, RZ ;  /* 0x000001b80f117810 */ /* 0x000fe20007ffe0ff */
[----:B------:R-:W-:Y:S02]  /*3a20*/  IMAD.MOV R19, RZ, RZ, -R19 ;  /* 0x000000ffff137224 */ /* 0x000fe400078e0a13 */
[C---:B------:R-:W-:Y:S01]  /*3a30*/  IMAD R24, R11.reuse, R18, R24 ;  /* 0x000000120b187224 */ /* 0x040fe200078e0218 */
[----:B------:R-:W-:Y:S01]  /*3a40*/  IABS R18, R17 ;  /* 0x0000001100127213 */ /* 0x000fe20000000000 */
[----:B------:R-:W-:Y:S01]  /*3a50*/  @!P3 IMAD.MOV R4, RZ, RZ, -R4 ;  /* 0x000000ffff04b224 */ /* 0x000fe200078e0a04 */
[C---:B------:R-:W-:Y:S01]  /*3a60*/  ISETP.GT.U32.AND P3, PT, R11.reuse, R2, PT ;  /* 0x000000020b00720c */ /* 0x040fe20003f64070 */
[----:B------:R-:W-:Y:S01]  /*3a70*/  @!P6 IMAD.MOV R7, RZ, RZ, -R7 ;  /* 0x000000ffff07e224 */ /* 0x000fe200078e0a07 */
[C---:B------:R-:W-:Y:S01]  /*3a80*/  ISETP.GT.U32.AND P6, PT, R11.reuse, R0, PT ;  /* 0x000000000b00720c */ /* 0x040fe20003fc4070 */
[----:B------:R-:W-:Y:S01]  /*3a90*/  IMAD R23, R11, R19, R23 ;  /* 0x000000130b177224 */ /* 0x000fe200078e0217 */
[----:B------:R-:W-:Y:S01]  /*3aa0*/  IADD3 R19, R15, 0x198, RZ ;  /* 0x000001980f137810 */ /* 0x000fe20007ffe0ff */
[--C-:B------:R-:W-:Y:S01]  /*3ab0*/  @!P0 IMAD.IADD R5, R5, 0x1, -R11.reuse ;  /* 0x0000000105058824 */ /* 0x100fe200078e0a0b */
[C---:B------:R-:W-:Y:S01]  /*3ac0*/  ISETP.GT.U32.AND P0, PT, R11.reuse, R24, PT ;  /* 0x000000180b00720c */ /* 0x040fe20003f04070 */
[----:B------:R-:W-:Y:S01]  /*3ad0*/  @!P1 IMAD.IADD R10, R10, 0x1, -R11 ;  /* 0x000000010a0a9824 */ /* 0x000fe200078e0a0b */
[----:B------:R-:W-:Y:S01]  /*3ae0*/  STL [R1+0xf50], R7 ;  /* 0x000f500701007387 */ /* 0x000fe20000100800 */
[----:B------:R-:W-:Y:S01]  /*3af0*/  ISETP.GT.U32.AND P1, PT, R11, R23, PT ;  /* 0x000000170b00720c */ /* 0x000fe20003f24070 */
[----:B------:R-:W-:-:S02]  /*3b00*/  IMAD.HI.U32 R21, R16, R18, RZ ;  /* 0x0000001210157227 */ /* 0x000fc400078e00ff */
[----:B------:R-:W-:Y:S02]  /*3b10*/  STL [R1+0xf54], R3 ;  /* 0x000f540301007387 */ /* 0x000fe40000100800 */
[--C-:B------:R-:W-:Y:S01]  /*3b20*/  @!P3 IMAD.IADD R2, R2, 0x1, -R11.reuse ;  /* 0x000000010202b824 */ /* 0x100fe200078e0a0b */
[----:B------:R-:W-:Y:S01]  /*3b30*/  ISETP.GE.AND P3, PT, R12, RZ, PT ;  /* 0x000000ff0c00720c */ /* 0x000fe20003f66270 */
[----:B------:R0:W-:Y:S01]  /*3b40*/  STL [R1+0xf58], R4 ;  /* 0x000f580401007387 */ /* 0x0001e20000100800 */
[--C-:B------:R-:W-:Y:S01]  /*3b50*/  @!P6 IMAD.IADD R0, R0, 0x1, -R11.reuse ;  /* 0x000000010000e824 */ /* 0x100fe200078e0a0b */
[----:B------:R-:W-:Y:S01]  /*3b60*/  ISETP.GE.AND P6, PT, R20, RZ, PT ;  /* 0x000000ff1400720c */ /* 0x000fe20003fc6270 */
[----:B------:R-:W-:Y:S01]  /*3b70*/  @!P0 IMAD.IADD R24, R24, 0x1, -R11 ;  /* 0x0000000118188824 */ /* 0x000fe200078e0a0b */
[----:B------:R-:W-:Y:S01]  /*3b80*/  ISETP.GT.U32.AND P0, PT, R11, R2, PT ;  /* 0x000000020b00720c */ /* 0x000fe20003f04070 */
[----:B------:R-:W-:Y:S01]  /*3b90*/  IMAD.MOV R21, RZ, RZ, -R21 ;  /* 0x000000ffff157224 */ /* 0x000fe200078e0a15 */
[----:B------:R-:W-:Y:S01]  /*3ba0*/  IABS R20, R19 ;  /* 0x0000001300147213 */ /* 0x000fe20000000000 */
[----:B------:R-:W-:Y:S01]  /*3bb0*/  @!P1 IMAD.IADD R23, R23, 0x1, -R11 ;  /* 0x0000000117179824 */ /* 0x000fe200078e0a0b */
[C---:B------:R-:W-:Y:S01]  /*3bc0*/  ISETP.GT.U32.AND P1, PT, R11.reuse, R24, PT ;  /* 0x000000180b00720c */ /* 0x040fe20003f24070 */
[----:B------:R-:W-:Y:S01]  /*3bd0*/  @!P2 IMAD.MOV R5, RZ, RZ, -R5 ;  /* 0x000000ffff05a224 */ /* 0x000fe200078e0a05 */
[----:B0-----:R-:W-:Y:S01]  /*3be0*/  IABS R4, c[0x0][0x178] ;  /* 0x00005e0000047a13 */ /* 0x001fe20000000000 */
[C---:B------:R-:W-:Y:S01]  /*3bf0*/  IMAD R18, R11.reuse, R21, R18 ;  /* 0x000000150b127224 */ /* 0x040fe200078e0212 */
[----:B------:R-:W-:Y:S01]  /*3c00*/  ISETP.GT.U32.AND P2, PT, R11, R23, PT ;  /* 0x000000170b00720c */ /* 0x000fe20003f44070 */
[----:B------:R-:W-:Y:S01]  /*3c10*/  IMAD.HI.U32 R21, R16, R20, RZ ;  /* 0x0000001410157227 */ /* 0x000fe200078e00ff */
[----:B------:R-:W0:Y:S01]  /*3c20*/  I2F.RP R22, R4 ;  /* 0x0000000400167306 */ /* 0x000e220000209400 */
[----:B------:R-:W-:Y:S02]  /*3c30*/  STL [R1+0xf5c], R5 ;  /* 0x000f5c0501007387 */ /* 0x000fe40000100800 */
[----:B------:R-:W-:-:S02]  /*3c40*/  IMAD.MOV R21, RZ, RZ, -R21 ;  /* 0x000000ffff157224 */ /* 0x000fc400078e0a15 */
[--C-:B------:R-:W-:Y:S01]  /*3c50*/  @!P0 IMAD.IADD R2, R2, 0x1, -R11.reuse ;  /* 0x0000000102028824 */ /* 0x100fe200078e0a0b */
[----:B------:R-:W-:Y:S01]  /*3c60*/  ISETP.GE.AND P0, PT, R19, RZ, PT ;  /* 0x000000ff1300720c */ /* 0x000fe20003f06270 */
[----:B------:R-:W-:Y:S01]  /*3c70*/  IMAD R19, R11, R21, R20 ;  /* 0x000000150b137224 */ /* 0x000fe200078e0214 */
[----:B------:R-:W-:Y:S01]  /*3c80*/  IADD3 R21, R15, 0x158, RZ ;  /* 0x000001580f157810 */ /* 0x000fe20007ffe0ff */
[----:B------:R-:W-:Y:S01]  /*3c90*/  @!P6 IMAD.MOV R10, RZ, RZ, -R10 ;  /* 0x000000ffff0ae224 */ /* 0x000fe200078e0a0a */
[----:B------:R-:W-:Y:S01]  /*3ca0*/  ISETP.GT.U32.AND P6, PT, R11, R18, PT ;  /* 0x000000120b00720c */ /* 0x000fe20003fc4070 */
[--C-:B------:R-:W-:Y:S01]  /*3cb0*/  @!P2 IMAD.IADD R23, R23, 0x1, -R11.reuse ;  /* 0x000000011717a824 */ /* 0x100fe200078e0a0b */
[----:B------:R-:W-:Y:S01]  /*3cc0*/  ISETP.GT.U32.AND P2, PT, R11, R19, PT ;  /* 0x000000130b00720c */ /* 0x000fe20003f44070 */
[----:B------:R-:W-:Y:S01]  /*3cd0*/  @!P1 IMAD.IADD R24, R24, 0x1, -R11 ;  /* 0x0000000118189824 */ /* 0x000fe200078e0a0b */
[----:B------:R-:W-:Y:S01]  /*3ce0*/  ISETP.GE.AND P1, PT, R13, RZ, PT ;  /* 0x000000ff0d00720c */ /* 0x000fe20003f26270 */
[----:B------:R-:W-:Y:S01]  /*3cf0*/  @!P3 IMAD.MOV R0, RZ, RZ, -R0 ;  /* 0x000000ffff00b224 */ /* 0x000fe200078e0a00 */
[----:B0-----:R-:W0:Y:S01]  /*3d00*/  MUFU.RCP R12, R22 ;  /* 0x00000016000c7308 */ /* 0x001e220000001000 */
[----:B------:R-:W-:Y:S01]  /*3d10*/  STL [R1+0xf60], R10 ;  /* 0x000f600a01007387 */ /* 0x000fe20000100800 */
[----:B------:R-:W-:Y:S01]  /*3d20*/  IMAD.MOV.U32 R6, RZ, RZ, R24 ;  /* 0x000000ffff067224 */ /* 0x000fe200078e0018 */
[----:B------:R-:W-:Y:S01]  /*3d30*/  ISETP.GE.AND P3, PT, R17, RZ, PT ;  /* 0x000000ff1100720c */ /* 0x000fe20003f66270 */
[----:B------:R-:W-:Y:S01]  /*3d40*/  IMAD.MOV.U32 R28, RZ, RZ, R25 ;  /* 0x000000ffff1c7224 */ /* 0x000fe200078e0019 */
[----:B------:R1:W-:Y:S01]  /*3d50*/  STL [R1+0xf64], R0 ;  /* 0x000f640001007387 */ /* 0x0003e20000100800 */
[----:B------:R-:W-:Y:S01]  /*3d60*/  @!P5 IMAD.MOV R6, RZ, RZ, -R6 ;  /* 0x000000ffff06d224 */ /* 0x000fe200078e0a06 */
[----:B------:R-:W-:Y:S01]  /*3d70*/  IADD3 R17, R15, 0x178, RZ ;  /* 0x000001780f117810 */ /* 0x000fe20007ffe0ff */
[--C-:B------:R-:W-:Y:S01]  /*3d80*/  @!P6 IMAD.IADD R18, R18, 0x1, -R11.reuse ;  /* 0x000000011212e824 */ /* 0x100fe200078e0a0b */
[----:B------:R-:W-:Y:S01]  /*3d90*/  ISETP.GE.AND P5, PT, R21, RZ, PT ;  /* 0x000000ff1500720c */ /* 0x000fe20003fa6270 */
[----:B------:R-:W-:Y:S01]  /*3da0*/  @!P2 IMAD.IADD R19, R19, 0x1, -R11 ;  /* 0x000000011313a824 */ /* 0x000fe200078e0a0b */
[----:B------:R-:W-:Y:S01]  /*3db0*/  IABS R20, R17 ;  /* 0x0000001100147213 */ /* 0x000fe20000000000 */
[----:B------:R-:W-:Y:S01]  /*3dc0*/  @!P1 IMAD.MOV R2, RZ, RZ, -R2 ;  /* 0x000000ffff029224 */ /* 0x000fe200078e0a02 */
[----:B------:R-:W-:-:S02]  /*3dd0*/  ISETP.GT.U32.AND P1, PT, R11, R18, PT ;  /* 0x000000120b00720c */ /* 0x000fc40003f24070 */
[----:B------:R-:W-:Y:S01]  /*3de0*/  ISETP.GT.U32.AND P2, PT, R11, R19, PT ;  /* 0x000000130b00720c */ /* 0x000fe20003f44070 */
[----:B-1----:R-:W-:Y:S01]  /*3df0*/  IMAD.MOV.U32 R0, RZ, RZ, R23 ;  /* 0x000000ffff007224 */ /* 0x002fe200078e0017 */
[----:B0-----:R-:W-:Y:S01]  /*3e00*/  IADD3 R13, R12, 0xffffffe, RZ ;  /* 0x0ffffffe0c0d7810 */ /* 0x001fe20007ffe0ff */
[----:B------:R-:W-:Y:S01]  /*3e10*/  STL [R1+0xf68], R2 ;  /* 0x000f680201007387 */ /* 0x000fe20000100800 */
[----:B------:R-:W-:Y:S01]  /*3e20*/  IADD3 R12, R15, 0x118, RZ ;  /* 0x000001180f0c7810 */ /* 0x000fe20007ffe0ff */
[----:B------:R-:W-:Y:S01]  /*3e30*/  @!P4 IMAD.MOV R0, RZ, RZ, -R0 ;  /* 0x000000ffff00c224 */ /* 0x000fe200078e0a00 */
[----:B------:R-:W-:Y:S01]  /*3e40*/  ISETP.GE.AND P6, PT, R17, RZ, PT ;  /* 0x000000ff1100720c */ /* 0x000fe20003fc6270 */
[----:B------:R-:W-:Y:S01]  /*3e50*/  STL [R1+0x1c], R6 ;  /* 0x00001c0601007387 */ /* 0x000fe20000100800 */
[----:B------:R-:W0:Y:S01]  /*3e60*/  F2I.FTZ.U32.TRUNC.NTZ R13, R13 ;  /* 0x0000000d000d7305 */ /* 0x000e22000021f000 */
[----:B------:R-:W-:Y:S01]  /*3e70*/  IABS R23, R12 ;  /* 0x0000000c00177213 */ /* 0x000fe20000000000 */
[----:B------:R-:W-:Y:S01]  /*3e80*/  IMAD.HI.U32 R17, R16, R20, RZ ;  /* 0x0000001410117227 */ /* 0x000fe200078e00ff */
[----:B------:R1:W-:Y:S01]  /*3e90*/  STL [R1+0x18], R0 ;  /* 0x0000180001007387 */ /* 0x0003e20000100800 */
[----:B------:R-:W-:-:S02]  /*3ea0*/  IABS R21, R21 ;  /* 0x0000001500157213 */ /* 0x000fc40000000000 */
[--C-:B------:R-:W-:Y:S01]  /*3eb0*/  @!P2 IMAD.IADD R19, R19, 0x1, -R11.reuse ;  /* 0x000000011313a824 */ /* 0x100fe200078e0a0b */
[----:B------:R-:W-:Y:S01]  /*3ec0*/  ISETP.GE.AND P2, PT, R12, RZ, PT ;  /* 0x000000ff0c00720c */ /* 0x000fe20003f46270 */
[----:B------:R-:W-:Y:S01]  /*3ed0*/  IMAD.MOV.U32 R12, RZ, RZ, RZ ;  /* 0x000000ffff0c7224 */ /* 0x000fe200078e00ff */
[----:B------:R-:W2:Y:S01]  /*3ee0*/  LDL R10, [R1+0xe64] ;  /* 0x000e6400010a7983 */ /* 0x000ea20000100800 */
[----:B------:R-:W-:Y:S01]  /*3ef0*/  @!P1 IMAD.IADD R18, R18, 0x1, -R11 ;  /* 0x0000000112129824 */ /* 0x000fe200078e0a0b */
[----:B------:R-:W-:Y:S01]  /*3f00*/  IADD3 R22, R15, 0x138, RZ ;  /* 0x000001380f167810 */ /* 0x000fe20007ffe0ff */
[----:B------:R-:W-:Y:S02]  /*3f10*/  IMAD.MOV R17, RZ, RZ, -R17 ;  /* 0x000000ffff117224 */ /* 0x000fe400078e0a11 */
[----:B0-----:R-:W-:Y:S01]  /*3f20*/  IMAD.MOV R25, RZ, RZ, -R13 ;  /* 0x000000ffff197224 */ /* 0x001fe200078e0a0d */
[----:B------:R-:W-:Y:S01]  /*3f30*/  ISETP.GE.AND P4, PT, R22, RZ, PT ;  /* 0x000000ff1600720c */ /* 0x000fe20003f86270 */
[----:B------:R-:W-:Y:S01]  /*3f40*/  @!P3 IMAD.MOV R18, RZ, RZ, -R18 ;  /* 0x000000ffff12b224 */ /* 0x000fe200078e0a12 */
[----:B------:R-:W-:Y:S01]  /*3f50*/  IABS R22, R22 ;  /* 0x0000001600167213 */ /* 0x000fe20000000000 */
[----:B------:R-:W-:-:S02]  /*3f60*/  IMAD R25, R25, R4, RZ ;  /* 0x0000000419197224 */ /* 0x000fc400078e02ff */
[----:B------:R-:W-:Y:S02]  /*3f70*/  IMAD R20, R11, R17, R20 ;  /* 0x000000110b147224 */ /* 0x000fe400078e0214 */
[----:B-1----:R-:W-:-:S03]  /*3f80*/  IMAD.HI.U32 R0, R13, R25, R12 ;  /* 0x000000190d007227 */ /* 0x002fc600078e000c */
[----:B------:R-:W-:Y:S01]  /*3f90*/  ISETP.GT.U32.AND P1, PT, R11, R20, PT ;  /* 0x000000140b00720c */ /* 0x000fe20003f24070 */
[C---:B------:R-:W-:Y:S01]  /*3fa0*/  IMAD.HI.U32 R26, R16.reuse, R21, RZ ;  /* 0x00000015101a7227 */ /* 0x040fe200078e00ff */
[----:B------:R-:W-:Y:S03]  /*3fb0*/  STL [R1+0x40], R0 ;  /* 0x0000400001007387 */ /* 0x000fe60000100800 */
[----:B------:R-:W-:Y:S01]  /*3fc0*/  IMAD.MOV R26, RZ, RZ, -R26 ;  /* 0x000000ffff1a7224 */ /* 0x000fe200078e0a1a */
[----:B------:R0:W-:Y:S01]  /*3fd0*/  STL [R1+0xf6c], R18 ;  /* 0x000f6c1201007387 */ /* 0x0001e20000100800 */
[----:B------:R-:W-:-:S04]  /*3fe0*/  IMAD.HI.U32 R24, R16, R22, RZ ;  /* 0x0000001610187227 */ /* 0x000fc800078e00ff */
[C---:B------:R-:W-:Y:S02]  /*3ff0*/  IMAD R21, R11.reuse, R26, R21 ;  /* 0x0000001a0b157224 */ /* 0x040fe400078e0215 */
[----:B------:R-:W-:Y:S02]  /*4000*/  @!P1 IMAD.IADD R20, R20, 0x1, -R11 ;  /* 0x0000000114149824 */ /* 0x000fe400078e0a0b */
[----:B------:R-:W-:Y:S01]  /*4010*/  IMAD.MOV R24, RZ, RZ, -R24 ;  /* 0x000000ffff187224 */ /* 0x000fe200078e0a18 */
[----:B0-----:R-:W3:Y:S01]  /*4020*/  LDL.LU R18, [R1+0x40] ;  /* 0x0000400001127983 */ /* 0x001ee20000300800 */
[C---:B------:R-:W-:Y:S01]  /*4030*/  ISETP.GT.U32.AND P3, PT, R11.reuse, R21, PT ;  /* 0x000000150b00720c */ /* 0x040fe20003f64070 */
[----:B------:R-:W-:Y:S01]  /*4040*/  IMAD.HI.U32 R17, R16, R23, RZ ;  /* 0x0000001710117227 */ /* 0x000fe200078e00ff */
[----:B------:R-:W-:-:S03]  /*4050*/  ISETP.GT.U32.AND P1, PT, R11, R20, PT ;  /* 0x000000140b00720c */ /* 0x000fc60003f24070 */
[----:B------:R-:W-:Y:S02]  /*4060*/  IMAD R22, R11, R24, R22 ;  /* 0x000000180b167224 */ /* 0x000fe400078e0216 */
[----:B------:R-:W-:-:S06]  /*4070*/  IMAD.MOV R17, RZ, RZ, -R17 ;  /* 0x000000ffff117224 */ /* 0x000fcc00078e0a11 */
[--C-:B------:R-:W-:Y:S02]  /*4080*/  @!P3 IMAD.IADD R21, R21, 0x1, -R11.reuse ;  /* 0x000000011515b824 */ /* 0x100fe400078e0a0b */
[----:B------:R-:W-:-:S03]  /*4090*/  @!P1 IMAD.IADD R20, R20, 0x1, -R11 ;  /* 0x0000000114149824 */ /* 0x000fc600078e0a0b */
[C---:B------:R-:W-:Y:S01]  /*40a0*/  ISETP.GT.U32.AND P3, PT, R11.reuse, R21, PT ;  /* 0x000000150b00720c */ /* 0x040fe20003f64070 */
[----:B------:R-:W-:Y:S01]  /*40b0*/  @!P6 IMAD.MOV R20, RZ, RZ, -R20 ;  /* 0x000000ffff14e224 */ /* 0x000fe200078e0a14 */
[C---:B------:R-:W-:Y:S01]  /*40c0*/  ISETP.GT.U32.AND P6, PT, R11.reuse, R22, PT ;  /* 0x000000160b00720c */ /* 0x040fe20003fc4070 */
[----:B------:R-:W-:Y:S01]  /*40d0*/  IMAD R23, R11, R17, R23 ;  /* 0x000000110b177224 */ /* 0x000fe200078e0217 */
[C---:B------:R-:W-:Y:S02]  /*40e0*/  IADD3 R25, R15.reuse, 0xd8, RZ ;  /* 0x000000d80f197810 */ /* 0x040fe40007ffe0ff */
[C---:B------:R-:W-:Y:S02]  /*40f0*/  IADD3 R0, R15.reuse, 0xb8, RZ ;  /* 0x000000b80f007810 */ /* 0x040fe40007ffe0ff */
[----:B------:R-:W-:Y:S02]  /*4100*/  IADD3 R24, R15, 0xf8, RZ ;  /* 0x000000f80f187810 */ /* 0x000fe40007ffe0ff */
[----:B------:R-:W-:-:S02]  /*4110*/  ISETP.GE.AND P1, PT, R25, RZ, PT ;  /* 0x000000ff1900720c */ /* 0x000fc40003f26270 */
[----:B------:R-:W-:Y:S01]  /*4120*/  IABS R25, R25 ;  /* 0x0000001900197213 */ /* 0x000fe20000000000 */
[----:B------:R-:W-:Y:S01]  /*4130*/  @!P3 IMAD.IADD R21, R21, 0x1, -R11 ;  /* 0x000000011515b824 */ /* 0x000fe200078e0a0b */
[----:B------:R-:W-:Y:S01]  /*4140*/  IABS R26, R0 ;  /* 0x00000000001a7213 */ /* 0x000fe20000000000 */
[----:B------:R-:W-:Y:S01]  /*4150*/  @!P0 IMAD.MOV R19, RZ, RZ, -R19 ;  /* 0x000000ffff138224 */ /* 0x000fe200078e0a13 */
[----:B------:R-:W-:Y:S01]  /*4160*/  ISETP.GT.U32.AND P3, PT, R11, R23, PT ;  /* 0x000000170b00720c */ /* 0x000fe20003f64070 */
[----:B------:R-:W-:Y:S01]  /*4170*/  @!P6 IMAD.IADD R22, R22, 0x1, -R11 ;  /* 0x000000011616e824 */ /* 0x000fe200078e0a0b */
[----:B------:R-:W-:Y:S01]  /*4180*/  ISETP.GE.AND P0, PT, R24, RZ, PT ;  /* 0x000000ff1800720c */ /* 0x000fe20003f06270 */
[C---:B------:R-:W-:Y:S01]  /*4190*/  IMAD.HI.U32 R12, R16.reuse, R25, RZ ;  /* 0x00000019100c7227 */ /* 0x040fe200078e00ff */
[----:B------:R-:W-:Y:S02]  /*41a0*/  IABS R24, R24 ;  /* 0x0000001800187213 */ /* 0x000fe40000000000 */
[C---:B------:R-:W-:Y:S01]  /*41b0*/  IADD3 R8, R15.reuse, 0x98, RZ ;  /* 0x000000980f087810 */ /* 0x040fe20007ffe0ff */
[----:B------:R-:W-:Y:S01]  /*41c0*/  IMAD.HI.U32 R17, R16, R26, RZ ;  /* 0x0000001a10117227 */ /* 0x000fe200078e00ff */
[----:B------:R-:W-:-:S03]  /*41d0*/  IADD3 R6, R15, 0x78, RZ ;  /* 0x000000780f067810 */ /* 0x000fc60007ffe0ff */
[----:B------:R-:W-:Y:S01]  /*41e0*/  @!P5 IMAD.MOV R21, RZ, RZ, -R21 ;  /* 0x000000ffff15d224 */ /* 0x000fe200078e0a15 */
[----:B------:R-:W-:Y:S01]  /*41f0*/  ISETP.GT.U32.AND P5, PT, R11, R22, PT ;  /* 0x000000160b00720c */ /* 0x000fe20003fa4070 */
[----:B------:R-:W-:Y:S01]  /*4200*/  IMAD.HI.U32 R13, R16, R24, RZ ;  /* 0x00000018100d7227 */ /* 0x000fe200078e00ff */
[----:B------:R-:W-:-:S03]  /*4210*/  IABS R27, R8 ;  /* 0x00000008001b7213 */ /* 0x000fc60000000000 */
[----:B------:R-:W-:Y:S02]  /*4220*/  IMAD.MOV R12, RZ, RZ, -R12 ;  /* 0x000000ffff0c7224 */ /* 0x000fe400078e0a0c */
[----:B------:R-:W-:Y:S02]  /*4230*/  IMAD.MOV R17, RZ, RZ, -R17 ;  /* 0x000000ffff117224 */ /* 0x000fe400078e0a11 */
[----:B------:R-:W-:Y:S02]  /*4240*/  IMAD.MOV R13, RZ, RZ, -R13 ;  /* 0x000000ffff0d7224 */ /* 0x000fe400078e0a0d */
[C---:B------:R-:W-:Y:S02]  /*4250*/  IMAD R25, R11.reuse, R12, R25 ;  /* 0x0000000c0b197224 */ /* 0x040fe400078e0219 */
[----:B------:R-:W-:Y:S01]  /*4260*/  IMAD R26, R11, R17, R26 ;  /* 0x000000110b1a7224 */ /* 0x000fe200078e021a */
[----:B------:R-:W-:Y:S01]  /*4270*/  IABS R17, R6 ;  /* 0x0000000600117213 */ /* 0x000fe20000000000 */
[----:B------:R-:W-:-:S04]  /*4280*/  IMAD.HI.U32 R12, R16, R27, RZ ;  /* 0x0000001b100c7227 */ /* 0x000fc800078e00ff */
[----:B------:R-:W-:Y:S02]  /*4290*/  @!P3 IMAD.IADD R23, R23, 0x1, -R11 ;  /* 0x000000011717b824 */ /* 0x000fe400078e0a0b */
[C---:B------:R-:W-:Y:S02]  /*42a0*/  IMAD R24, R11.reuse, R13, R24 ;  /* 0x0000000d0b187224 */ /* 0x040fe400078e0218 */
[----:B------:R-:W-:Y:S01]  /*42b0*/  IMAD.MOV R13, RZ, RZ, -R12 ;  /* 0x000000ffff0d7224 */ /* 0x000fe200078e0a0c */
[C---:B------:R-:W-:Y:S01]  /*42c0*/  ISETP.GT.U32.AND P3, PT, R11.reuse, R23, PT ;  /* 0x000000170b00720c */ /* 0x040fe20003f64070 */
[----:B------:R-:W-:Y:S02]  /*42d0*/  IMAD.MOV.U32 R12, RZ, RZ, R17 ;  /* 0x000000ffff0c7224 */ /* 0x000fe400078e0011 */
[----:B------:R-:W-:Y:S01]  /*42e0*/  @!P5 IMAD.IADD R22, R22, 0x1, -R11 ;  /* 0x000000011616d824 */ /* 0x000fe200078e0a0b */
[C---:B------:R-:W-:Y:S01]  /*42f0*/  ISETP.GT.U32.AND P5, PT, R11.reuse, R25, PT ;  /* 0x000000190b00720c */ /* 0x040fe20003fa4070 */
[----:B------:R-:W-:-:S02]  /*4300*/  IMAD R27, R11, R13, R27 ;  /* 0x0000000d0b1b7224 */ /* 0x000fc400078e021b */
[----:B------:R-:W-:Y:S01]  /*4310*/  IMAD.HI.U32 R13, R16, R12, RZ ;  /* 0x0000000c100d7227 */ /* 0x000fe200078e00ff */
[----:B------:R-:W-:-:S03]  /*4320*/  ISETP.GT.U32.AND P6, PT, R11, R24, PT ;  /* 0x000000180b00720c */ /* 0x000fc60003fc4070 */
[----:B------:R-:W-:Y:S01]  /*4330*/  IMAD.MOV R13, RZ, RZ, -R13 ;  /* 0x000000ffff0d7224 */ /* 0x000fe200078e0a0d */
[----:B------:R-:W-:Y:S01]  /*4340*/  IADD3 R5, R15, 0x58, RZ ;  /* 0x000000580f057810 */ /* 0x000fe20007ffe0ff */
[--C-:B------:R-:W-:Y:S02]  /*4350*/  @!P3 IMAD.IADD R23, R23, 0x1, -R11.reuse ;  /* 0x000000011717b824 */ /* 0x100fe400078e0a0b */
[C---:B------:R-:W-:Y:S01]  /*4360*/  IMAD R12, R11.reuse, R13, R12 ;  /* 0x0000000d0b0c7224 */ /* 0x040fe200078e020c */
[----:B------:R-:W-:Y:S01]  /*4370*/  ISETP.GT.U32.AND P3, PT, R11, R26, PT ;  /* 0x0000001a0b00720c */ /* 0x000fe20003f64070 */
[--C-:B------:R-:W-:Y:S01]  /*4380*/  @!P5 IMAD.IADD R25, R25, 0x1, -R11.reuse ;  /* 0x000000011919d824 */ /* 0x100fe200078e0a0b */
[----:B------:R-:W-:Y:S02]  /*4390*/  IABS R17, R5 ;  /* 0x0000000500117213 */ /* 0x000fe40000000000 */
[----:B------:R-:W-:Y:S02]  /*43a0*/  IADD3 R3, R15, 0x18, RZ ;  /* 0x000000180f037810 */ /* 0x000fe40007ffe0ff */
[----:B------:R-:W-:Y:S01]  /*43b0*/  ISETP.GT.U32.AND P5, PT, R11, R12, PT ;  /* 0x0000000c0b00720c */ /* 0x000fe20003fa4070 */
[----:B------:R-:W-:Y:S01]  /*43c0*/  @!P6 IMAD.IADD R24, R24, 0x1, -R11 ;  /* 0x000000011818e824 */ /* 0x000fe200078e0a0b */
[----:B------:R-:W-:Y:S01]  /*43d0*/  IADD3 R2, R15, 0x38, RZ ;  /* 0x000000380f027810 */ /* 0x000fe20007ffe0ff */
[----:B------:R-:W-:Y:S01]  /*43e0*/  IMAD.HI.U32 R9, R16, R17, RZ ;  /* 0x0000001110097227 */ /* 0x000fe200078e00ff */
[----:B------:R-:W-:Y:S01]  /*43f0*/  IABS R7, R3 ;  /* 0x0000000300077213 */ /* 0x000fe20000000000 */
[----:B------:R-:W-:Y:S01]  /*4400*/  STL [R1+0xf70], R19 ;  /* 0x000f701301007387 */ /* 0x000fe20000100800 */
[----:B------:R-:W-:Y:S01]  /*4410*/  ISETP.GT.U32.AND P6, PT, R11, R24, PT ;  /* 0x000000180b00720c */ /* 0x000fe20003fc4070 */
[----:B------:R-:W-:Y:S01]  /*4420*/  IMAD.MOV R13, RZ, RZ, -R9 ;  /* 0x000000ffff0d7224 */ /* 0x000fe200078e0a09 */
[----:B------:R-:W-:Y:S01]  /*4430*/  IABS R15, R2 ;  /* 0x00000002000f7213 */ /* 0x000fe20000000000 */
[----:B------:R0:W-:Y:S01]  /*4440*/  STL [R1+0xf74], R20 ;  /* 0x000f741401007387 */ /* 0x0001e20000100800 */
[----:B------:R-:W-:-:S02]  /*4450*/  @!P3 IMAD.IADD R26, R26, 0x1, -R11 ;  /* 0x000000011a1ab824 */ /* 0x000fc400078e0a0b */
[----:B------:R-:W-:Y:S02]  /*4460*/  IMAD R13, R11, R13, R17 ;  /* 0x0000000d0b0d7224 */ /* 0x000fe400078e0211 */
[----:B------:R-:W-:-:S04]  /*4470*/  IMAD.HI.U32 R9, R16, R15, RZ ;  /* 0x0000000f10097227 */ /* 0x000fc800078e00ff */
[----:B0-----:R-:W-:Y:S01]  /*4480*/  IMAD.MOV.U32 R20, RZ, RZ, R7 ;  /* 0x000000ffff147224 */ /* 0x001fe200078e0007 */
[----:B------:R-:W-:Y:S01]  /*4490*/  IABS R7, R14 ;  /* 0x0000000e00077213 */ /* 0x000fe20000000000 */
[----:B------:R-:W-:Y:S01]  /*44a0*/  @!P5 IMAD.IADD R12, R12, 0x1, -R11 ;  /* 0x000000010c0cd824 */ /* 0x000fe200078e0a0b */
[C---:B------:R-:W-:Y:S01]  /*44b0*/  ISETP.GT.U32.AND P5, PT, R11.reuse, R25, PT ;  /* 0x000000190b00720c */ /* 0x040fe20003fa4070 */
[----:B------:R-:W-:Y:S01]  /*44c0*/  @!P4 IMAD.MOV R22, RZ, RZ, -R22 ;  /* 0x000000ffff16c224 */ /* 0x000fe200078e0a16 */
[C---:B------:R-:W-:Y:S01]  /*44d0*/  ISETP.GT.U32.AND P4, PT, R11.reuse, R26, PT ;  /* 0x0000001a0b00720c */ /* 0x040fe20003f84070 */
[----:B------:R-:W-:Y:S02]  /*44e0*/  IMAD.MOV R9, RZ, RZ, -R9 ;  /* 0x000000ffff097224 */ /* 0x000fe400078e0a09 */
[----:B------:R-:W-:Y:S01]  /*44f0*/  @!P6 IMAD.IADD R24, R24, 0x1, -R11 ;  /* 0x000000011818e824 */ /* 0x000fe200078e0a0b */
[C---:B------:R-:W-:Y:S01]  /*4500*/  ISETP.GT.U32.AND P6, PT, R11.reuse, R27, PT ;  /* 0x0000001b0b00720c */ /* 0x040fe20003fc4070 */
[----:B------:R-:W-:Y:S01]  /*4510*/  @!P2 IMAD.MOV R23, RZ, RZ, -R23 ;  /* 0x000000ffff17a224 */ /* 0x000fe200078e0a17 */
[C---:B------:R-:W-:Y:S01]  /*4520*/  ISETP.GT.U32.AND P2, PT, R11.reuse, R12, PT ;  /* 0x0000000c0b00720c */ /* 0x040fe20003f44070 */
[----:B------:R-:W-:-:S04]  /*4530*/  IMAD R15, R11, R9, R15 ;  /* 0x000000090b0f7224 */ /* 0x000fc800078e020f */
[--C-:B------:R-:W-:Y:S01]  /*4540*/  @!P5 IMAD.IADD R25, R25, 0x1, -R11.reuse ;  /* 0x000000011919d824 */ /* 0x100fe200078e0a0b */
[----:B------:R-:W-:Y:S01]  /*4550*/  ISETP.GE.AND P5, PT, R0, RZ, PT ;  /* 0x000000ff0000720c */ /* 0x000fe20003fa6270 */
[----:B------:R-:W-:Y:S01]  /*4560*/  @!P4 IMAD.IADD R26, R26, 0x1, -R11 ;  /* 0x000000011a1ac824 */ /* 0x000fe200078e0a0b */
[----:B------:R-:W-:-:S03]  /*4570*/  ISETP.GT.U32.AND P3, PT, R11, R13, PT ;  /* 0x0000000d0b00720c */ /* 0x000fc60003f64070 */
[--C-:B------:R-:W-:Y:S01]  /*4580*/  @!P6 IMAD.IADD R27, R27, 0x1, -R11.reuse ;  /* 0x000000011b1be824 */ /* 0x100fe200078e0a0b */
[----:B------:R-:W-:Y:S01]  /*4590*/  ISETP.GT.U32.AND P6, PT, R11, R15, PT ;  /* 0x0000000f0b00720c */ /* 0x000fe20003fc4070 */
[----:B------:R-:W-:-:S08]  /*45a0*/  @!P2 IMAD.IADD R12, R12, 0x1, -R11 ;  /* 0x000000010c0ca824 */ /* 0x000fd000078e0a0b */
[----:B------:R-:W-:Y:S01]  /*45b0*/  @!P3 IMAD.IADD R13, R13, 0x1, -R11 ;  /* 0x000000010d0db824 */ /* 0x000fe200078e0a0b */
[----:B------:R-:W-:-:S03]  /*45c0*/  ISETP.GT.U32.AND P3, PT, R11, R27, PT ;  /* 0x0000001b0b00720c */ /* 0x000fc60003f64070 */
[----:B------:R-:W-:Y:S01]  /*45d0*/  @!P6 IMAD.IADD R15, R15, 0x1, -R11 ;  /* 0x000000010f0fe824 */ /* 0x000fe200078e0a0b */
[----:B------:R-:W-:Y:S01]  /*45e0*/  ISETP.GT.U32.AND P6, PT, R11, R13, PT ;  /* 0x0000000d0b00720c */ /* 0x000fe20003fc4070 */
[----:B------:R-:W-:-:S03]  /*45f0*/  @!P0 IMAD.MOV R24, RZ, RZ, -R24 ;  /* 0x000000ffff188224 */ /* 0x000fc600078e0a18 */
[----:B------:R-:W-:Y:S01]  /*4600*/  ISETP.GT.U32.AND P0, PT, R11, R15, PT ;  /* 0x0000000f0b00720c */ /* 0x000fe20003f04070 */
[----:B------:R-:W-:Y:S01]  /*4610*/  @!P5 IMAD.MOV R26, RZ, RZ, -R26 ;  /* 0x000000ffff1ad224 */ /* 0x000fe200078e0a1a */
[----:B------:R-:W-:Y:S01]  /*4620*/  ISETP.GE.AND P5, PT, R2, RZ, PT ;  /* 0x000000ff0200720c */ /* 0x000fe20003fa6270 */
[----:B------:R-:W-:Y:S01]  /*4630*/  @!P1 IMAD.MOV R25, RZ, RZ, -R25 ;  /* 0x000000ffff199224 */ /* 0x000fe200078e0a19 */
[----:B------:R-:W-:Y:S01]  /*4640*/  ISETP.GE.AND P1, PT, R5, RZ, PT ;  /* 0x000000ff0500720c */ /* 0x000fe20003f26270 */
[C---:B------:R-:W-:Y:S01]  /*4650*/  IMAD.SHL.U32 R2, R29.reuse, 0x10, RZ ;  /* 0x000000101d027824 */ /* 0x040fe200078e00ff */
[----:B------:R-:W-:Y:S01]  /*4660*/  STL [R1+0xf78], R21 ;  /* 0x000f781501007387 */ /* 0x000fe20000100800 */
[----:B------:R-:W-:Y:S02]  /*4670*/  IMAD.SHL.U32 R5, R29, 0x2, RZ ;  /* 0x000000021d057824 */ /* 0x000fe400078e00ff */
[--C-:B------:R-:W-:Y:S01]  /*4680*/  @!P3 IMAD.IADD R27, R27, 0x1, -R11.reuse ;  /* 0x000000011b1bb824 */ /* 0x100fe200078e0a0b */
[----:B------:R-:W-:Y:S01]  /*4690*/  STL [R1+0xf7c], R22 ;  /* 0x000f7c1601007387 */ /* 0x000fe20000100800 */
[----:B------:R-:W-:Y:S01]  /*46a0*/  ISETP.GE.AND P3, PT, R8, RZ, PT ;  /* 0x000000ff0800720c */ /* 0x000fe20003f66270 */
[--C-:B------:R-:W-:Y:S01]  /*46b0*/  @!P6 IMAD.IADD R13, R13, 0x1, -R11.reuse ;  /* 0x000000010d0de824 */ /* 0x100fe200078e0a0b */
[----:B------:R-:W-:Y:S01]  /*46c0*/  LOP3.LUT R8, R2, 0x600, RZ, 0xc0, !PT ;  /* 0x0000060002087812 */ /* 0x000fe200078ec0ff */
[----:B------:R-:W-:Y:S01]  /*46d0*/  STL [R1+0xf80], R23 ;  /* 0x000f801701007387 */ /* 0x000fe20000100800 */
[----:B------:R-:W-:Y:S01]  /*46e0*/  ISETP.GE.AND P6, PT, R6, RZ, PT ;  /* 0x000000ff0600720c */ /* 0x000fe20003fc6270 */
[----:B------:R-:W-:Y:S01]  /*46f0*/  @!P0 IMAD.IADD R15, R15, 0x1, -R11 ;  /* 0x000000010f0f8824 */ /* 0x000fe200078e0a0b */
[----:B------:R-:W-:Y:S01]  /*4700*/  LOP3.LUT R6, R5, 0x10, RZ, 0xc0, !PT ;  /* 0x0000001005067812 */ /* 0x000fe200078ec0ff */
[----:B------:R-:W-:Y:S04]  /*4710*/  STL [R1+0xf84], R24 ;  /* 0x000f841801007387 */ /* 0x000fe80000100800 */
[----:B------:R-:W-:Y:S04]  /*4720*/  STL [R1+0xf88], R25 ;  /* 0x000f881901007387 */ /* 0x000fe80000100800 */
[----:B------:R-:W-:Y:S04]  /*4730*/  STL [R1+0xf8c], R26 ;  /* 0x000f8c1a01007387 */ /* 0x000fe80000100800 */
[----:B------:R0:W-:Y:S01]  /*4740*/  STL [R1+0xe60], R5 ;  /* 0x000e600501007387 */ /* 0x0001e20000100800 */
[----:B--2---:R-:W-:Y:S01]  /*4750*/  IABS R17, R10 ;  /* 0x0000000a00117213 */ /* 0x004fe20000000000 */
[----:B------:R-:W-:-:S02]  /*4760*/  IMAD.MOV.U32 R10, RZ, RZ, R7 ;  /* 0x000000ffff0a7224 */ /* 0x000fc400078e0007 */
[----:B------:R-:W-:-:S04]  /*4770*/  IMAD.HI.U32 R7, R16, R20, RZ ;  /* 0x0000001410077227 */ /* 0x000fc800078e00ff */
[----:B------:R-:W-:Y:S02]  /*4780*/  IMAD.MOV R19, RZ, RZ, -R7 ;  /* 0x000000ffff137224 */ /* 0x000fe400078e0a07 */
[----:B------:R-:W-:Y:S02]  /*4790*/  IMAD.MOV.U32 R7, RZ, RZ, R17 ;  /* 0x000000ffff077224 */ /* 0x000fe400078e0011 */
[----:B------:R-:W-:-:S04]  /*47a0*/  IMAD.HI.U32 R9, R16, R10, RZ ;  /* 0x0000000a10097227 */ /* 0x000fc800078e00ff */
[----:B------:R-:W-:Y:S02]  /*47b0*/  IMAD R16, R11, R19, R20 ;  /* 0x000000130b107224 */ /* 0x000fe400078e0214 */
[----:B------:R-:W-:-:S03]  /*47c0*/  IMAD.MOV R9, RZ, RZ, -R9 ;  /* 0x000000ffff097224 */ /* 0x000fc600078e0a09 */
[----:B------:R-:W-:Y:S01]  /*47d0*/  ISETP.GT.U32.AND P4, PT, R11, R16, PT ;  /* 0x000000100b00720c */ /* 0x000fe20003f84070 */
[----:B---3--:R-:W-:-:S04]  /*47e0*/  IMAD.HI.U32 R17, R18, R7, RZ ;  /* 0x0000000712117227 */ /* 0x008fc800078e00ff */
[----:B------:R-:W-:Y:S02]  /*47f0*/  IMAD.MOV R0, RZ, RZ, -R17 ;  /* 0x000000ffff007224 */ /* 0x000fe400078e0a11 */
[----:B------:R-:W-:-:S05]  /*4800*/  IMAD R17, R11, R9, R10 ;  /* 0x000000090b117224 */ /* 0x000fca00078e020a */
[----:B------:R-:W-:Y:S01]  /*4810*/  ISETP.GT.U32.AND P2, PT, R11, R17, PT ;  /* 0x000000110b00720c */ /* 0x000fe20003f44070 */
[----:B------:R-:W-:-:S05]  /*4820*/  @!P4 IMAD.IADD R16, R16, 0x1, -R11 ;  /* 0x000000011010c824 */ /* 0x000fca00078e0a0b */
[----:B------:R-:W-:-:S07]  /*4830*/  ISETP.GT.U32.AND P4, PT, R11, R16, PT ;  /* 0x000000100b00720c */ /* 0x000fce0003f84070 */
[----:B------:R-:W-:-:S05]  /*4840*/  @!P2 IMAD.IADD R17, R17, 0x1, -R11 ;  /* 0x000000011111a824 */ /* 0x000fca00078e0a0b */
[----:B------:R-:W-:Y:S01]  /*4850*/  ISETP.GT.U32.AND P2, PT, R11, R17, PT ;  /* 0x000000110b00720c */ /* 0x000fe20003f44070 */
[----:B------:R-:W-:Y:S01]  /*4860*/  @!P4 IMAD.IADD R16, R16, 0x1, -R11 ;  /* 0x000000011010c824 */ /* 0x000fe200078e0a0b */
[----:B------:R-:W-:Y:S01]  /*4870*/  ISETP.GE.AND P4, PT, R3, RZ, PT ;  /* 0x000000ff0300720c */ /* 0x000fe20003f86270 */
[----:B------:R-:W-:Y:S01]  /*4880*/  IMAD R0, R4, R0, R7 ;  /* 0x0000000004007224 */ /* 0x000fe200078e0207 */
[C---:B------:R-:W-:Y:S01]  /*4890*/  LOP3.LUT R7, R29.reuse, 0x7, RZ, 0xc0, !PT ;  /* 0x000000071d077812 */ /* 0x040fe200078ec0ff */
[----:B------:R-:W-:Y:S01]  /*48a0*/  IMAD.SHL.U32 R3, R29, 0x8, RZ ;  /* 0x000000081d037824 */ /* 0x000fe200078e00ff */
[----:B------:R-:W-:-:S03]  /*48b0*/  SHF.R.U32.HI R9, RZ, 0x2, R29 ;  /* 0x00000002ff097819 */ /* 0x000fc6000001161d */
[C---:B------:R-:W-:Y:S01]  /*48c0*/  IMAD R2, R7.reuse, 0x210, RZ ;  /* 0x0000021007027824 */ /* 0x040fe200078e02ff */
[----:B------:R-:W-:Y:S01]  /*48d0*/  LOP3.LUT R6, R6, 0x20, R9, 0xf8, !PT ;  /* 0x0000002006067812 */ /* 0x000fe200078ef809 */
[----:B------:R-:W-:Y:S02]  /*48e0*/  IMAD R10, R7, 0x40, R8 ;  /* 0x00000040070a7824 */ /* 0x000fe400078e0208 */
[----:B------:R-:W-:Y:S01]  /*48f0*/  @!P2 IMAD.IADD R17, R17, 0x1, -R11 ;  /* 0x000000011111a824 */ /* 0x000fe200078e0a0b */
[----:B------:R-:W-:Y:S02]  /*4900*/  LOP3.LUT R11, R3, 0x30, R5, 0x48, !PT ;  /* 0x00000030030b7812 */ /* 0x000fe400078e4805 */
[----:B------:R-:W2:Y:S04]  /*4910*/  LDL.LU R3, [R1+0xc4] ;  /* 0x0000c40001037983 */ /* 0x000ea80000300800 */
[----:B------:R-:W3:Y:S04]  /*4920*/  LDL.LU R7, [R1+0xc0] ;  /* 0x0000c00001077983 */ /* 0x000ee80000300800 */
[----:B------:R-:W4:Y:S01]  /*4930*/  LDL.LU R9, [R1+0xbc] ;  /* 0x0000bc0001097983 */ /* 0x000f220000300800 */
[----:B------:R-:W-:-:S02]  /*4940*/  ISETP.GT.U32.AND P0, PT, R4, R0, PT ;  /* 0x000000000400720c */ /* 0x000fc40003f04070 */
[----:B------:R-:W-:Y:S01]  /*4950*/  ISETP.GE.AND P2, PT, R14, RZ, PT ;  /* 0x000000ff0e00720c */ /* 0x000fe20003f46270 */
[----:B0-----:R-:W-:Y:S01]  /*4960*/  IMAD.SHL.U32 R5, R29, 0x100, RZ ;  /* 0x000001001d057824 */ /* 0x001fe200078e00ff */
[----:B------:R-:W-:Y:S01]  /*4970*/  LOP3.LUT R2, R2, R6, RZ, 0x3c, !PT ;  /* 0x0000000602027212 */ /* 0x000fe200078e3cff */
[----:B------:R-:W-:Y:S01]  /*4980*/  IMAD.IADD R10, R11, 0x1, R10 ;  /* 0x000000010b0a7824 */ /* 0x000fe200078e020a */
[----:B------:R-:W4:Y:S07]  /*4990*/  LDL.LU R8, [R1+0xb8] ;  /* 0x0000b80001087983 */ /* 0x000f2e0000300800 */
[----:B------:R-:W-:-:S02]  /*49a0*/  @!P0 IMAD.IADD R0, R0, 0x1, -R4 ;  /* 0x0000000100008824 */ /* 0x000fc400078e0a04 */
[----:B------:R-:W-:Y:S01]  /*49b0*/  @!P3 IMAD.MOV R27, RZ, RZ, -R27 ;  /* 0x000000ffff1bb224 */ /* 0x000fe200078e0a1b */
[----:B------:R-:W-:Y:S01]  /*49c0*/  LOP3.LUT R29, R2, 0x1000, R5, 0xf8, !PT ;  /* 0x00001000021d7812 */ /* 0x000fe200078ef805 */
[----:B------:R-:W4:Y:S01]  /*49d0*/  LDL.LU R6, [R1+0xb4] ;  /* 0x0000b40001067983 */ /* 0x000f220000300800 */
[----:B------:R-:W-:Y:S01]  /*49e0*/  ISETP.GT.U32.AND P0, PT, R4, R0, PT ;  /* 0x000000000400720c */ /* 0x000fe20003f04070 */
[----:B------:R-:W-:Y:S01]  /*49f0*/  @!P6 IMAD.MOV R12, RZ, RZ, -R12 ;  /* 0x000000ffff0ce224 */ /* 0x000fe200078e0a0c */
[----:B------:R-:W-:Y:S01]  /*4a00*/  LOP3.LUT R11, RZ, c[0x0][0x17c], RZ, 0x33, !PT ;  /* 0x00005f00ff0b7a12 */ /* 0x000fe200078e33ff */
[----:B------:R-:W-:Y:S01]  /*4a10*/  STL [R1+0x128], R10 ;  /* 0x0001280a01007387 */ /* 0x000fe20000100800 */
[----:B------:R-:W-:Y:S02]  /*4a20*/  @!P1 IMAD.MOV R13, RZ, RZ, -R13 ;  /* 0x000000ffff0d9224 */ /* 0x000fe400078e0a0d */
[----:B------:R-:W-:Y:S01]  /*4a30*/  @!P5 IMAD.MOV R15, RZ, RZ, -R15 ;  /* 0x000000ffff0fd224 */ /* 0x000fe200078e0a0f */
[----:B------:R-:W-:Y:S06]  /*4a40*/  STL [R1+0xf90], R27 ;  /* 0x000f901b01007387 */ /* 0x000fec0000100800 */
[----:B------:R-:W-:Y:S01]  /*4a50*/  @!P0 IMAD.IADD R0, R0, 0x1, -R4 ;  /* 0x0000000100008824 */ /* 0x000fe200078e0a04 */
[----:B------:R-:W-:Y:S01]  /*4a60*/  ISETP.NE.AND P0, PT, RZ, c[0x0][0x17c], PT ;  /* 0x00005f00ff007a0c */ /* 0x000fe20003f05270 */
[----:B------:R-:W-:-:S03]  /*4a70*/  @!P4 IMAD.MOV R16, RZ, RZ, -R16 ;  /* 0x000000ffff10c224 */ /* 0x000fc600078e0a10 */
[----:B------:R3:W-:Y:S01]  /*4a80*/  STL [R1+0x8], R0 ;  /* 0x0000080001007387 */ /* 0x0007e20000100800 */
[----:B------:R-:W-:-:S03]  /*4a90*/  @!P2 IMAD.MOV R17, RZ, RZ, -R17 ;  /* 0x000000ffff11a224 */ /* 0x000fc600078e0a11 */
[----:B------:R-:W-:Y:S04]  /*4aa0*/  STL [R1+0xc50], R29 ;  /* 0x000c501d01007387 */ /* 0x000fe80000100800 */
[----:B------:R-:W-:Y:S04]  /*4ab0*/  STL [R1+0xe88], R29 ;  /* 0x000e881d01007387 */ /* 0x000fe80000100800 */
[----:B------:R-:W-:Y:S04]  /*4ac0*/  STL [R1+0xf94], R12 ;  /* 0x000f940c01007387 */ /* 0x000fe80000100800 */
[----:B------:R-:W-:Y:S04]  /*4ad0*/  STL [R1+0xf98], R13 ;  /* 0x000f980d01007387 */ /* 0x000fe80000100800 */
[----:B------:R-:W-:Y:S04]  /*4ae0*/  STL [R1+0xf9c], R15 ;  /* 0x000f9c0f01007387 */ /* 0x000fe80000100800 */
[----:B------:R-:W-:Y:S04]  /*4af0*/  STL [R1+0xfa0], R16 ;  /* 0x000fa01001007387 */ /* 0x000fe80000100800 */
[----:B------:R0:W-:Y:S01]  /*4b00*/  STL [R1+0xfa4], R17 ;  /* 0x000fa41101007387 */ /* 0x0001e20000100800 */
[----:B--2---:R-:W-:-:S02]  /*4b10*/  SEL R2, R11, R3, !P0 ;  /* 0x000000030b027207 */ /* 0x004fc40004000000 */
[----:B---3--:R-:W-:-:S03]  /*4b20*/  SEL R0, R11, R7, !P0 ;  /* 0x000000070b007207 */ /* 0x008fc60004000000 */
[----:B------:R1:W-:Y:S01]  /*4b30*/  STL [R1+0xc4], R2 ;  /* 0x0000c40201007387 */ /* 0x0003e20000100800 */
[----:B----4-:R-:W-:-:S03]  /*4b40*/  SEL R3, R11, R9, !P0 ;  /* 0x000000090b037207 */ /* 0x010fc60004000000 */
[----:B------:R2:W-:Y:S04]  /*4b50*/  STL [R1+0xc0], R0 ;  /* 0x0000c00001007387 */ /* 0x0005e80000100800 */
[----:B------:R-:W-:Y:S04]  /*4b60*/  STL [R1+0xbc], R3 ;  /* 0x0000bc0301007387 */ /* 0x000fe80000100800 */
[----:B0-----:R-:W3:Y:S01]  /*4b70*/  LDL.LU R17, [R1+0xa4] ;  /* 0x0000a40001117983 */ /* 0x001ee20000300800 */
[----:B-1----:R-:W-:-:S05]  /*4b80*/  SEL R2, R11, R8, !P0 ;  /* 0x000000080b027207 */ /* 0x002fca0004000000 */
[----:B------:R-:W-:Y:S01]  /*4b90*/  STL [R1+0xb8], R2 ;  /* 0x0000b80201007387 */ /* 0x000fe20000100800 */
[----:B--2---:R-:W-:-:S03]  /*4ba0*/  SEL R0, R11, R6, !P0 ;  /* 0x000000060b007207 */ /* 0x004fc60004000000 */
[----:B---3--:R0:W-:Y:S04]  /*4bb0*/  STL [R1+0xfa8], R17 ;  /* 0x000fa81101007387 */ /* 0x0081e80000100800 */
[----:B------:R-:W-:Y:S04]  /*4bc0*/  STL [R1+0xb4], R0 ;  /* 0x0000b40001007387 */ /* 0x000fe80000100800 */
[----:B0-----:R-:W2:Y:S04]  /*4bd0*/  LDL.LU R17, [R1+0xa8] ;  /* 0x0000a80001117983 */ /* 0x001ea80000300800 */
[----:B--2---:R0:W-:Y:S04]  /*4be0*/  STL [R1+0xfac], R17 ;  /* 0x000fac1101007387 */ /* 0x0041e80000100800 */
[----:B0-----:R-:W2:Y:S04]  /*4bf0*/  LDL.LU R17, [R1+0xac] ;  /* 0x0000ac0001117983 */ /* 0x001ea80000300800 */
[----:B--2---:R0:W-:Y:S04]  /*4c00*/  STL [R1+0xfb0], R17 ;  /* 0x000fb01101007387 */ /* 0x0041e80000100800 */
[----:B------:R-:W2:Y:S04]  /*4c10*/  LDL.LU R16, [R1+0xa0] ;  /* 0x0000a00001107983 */ /* 0x000ea80000300800 */
[----:B------:R-:W3:Y:S04]  /*4c20*/  LDL.LU R15, [R1+0x9c] ;  /* 0x00009c00010f7983 */ /* 0x000ee80000300800 */
[----:B------:R-:W4:Y:S04]  /*4c30*/  LDL.LU R13, [R1+0x98] ;  /* 0x00009800010d7983 */ /* 0x000f280000300800 */
[----:B------:R-:W2:Y:S04]  /*4c40*/  LDL.LU R12, [R1+0x94] ;  /* 0x00009400010c7983 */ /* 0x000ea80000300800 */
        /* <DEDUP_REMOVED lines=9> */
[----:B------:R-:W2:Y:S01]  /*4ce0*/  LDL.LU R18, [R1+0x58] ;  /* 0x0000580001127983 */ /* 0x000ea20000300800 */
[----:B0-----:R-:W-:-:S03]  /*4cf0*/  IMAD.MOV.U32 R17, RZ, RZ, R28 ;  /* 0x000000ffff117224 */ /* 0x001fc600078e001c */
[----:B------:R-:W2:Y:S04]  /*4d00*/  LDL.LU R2, [R1+0x54] ;  /* 0x0000540001027983 */ /* 0x000ea80000300800 */
[----:B------:R-:W2:Y:S04]  /*4d10*/  LDL.LU R0, [R1+0x50] ;  /* 0x0000500001007983 */ /* 0x000ea80000300800 */
[----:B------:R-:W2:Y:S04]  /*4d20*/  LDL.LU R10, [R1+0x4c] ;  /* 0x00004c00010a7983 */ /* 0x000ea80000300800 */
[----:B------:R-:W2:Y:S04]  /*4d30*/  LDL.LU R5, [R1+0x44] ;  /* 0x0000440001057983 */ /* 0x000ea80000300800 */
[----:B------:R-:W2:Y:S01]  /*4d40*/  LDL.LU R4, [R1+0x3c] ;  /* 0x00003c0001047983 */ /* 0x000ea20000300800 */
[----:B------:R-:W-:-:S03]  /*4d50*/  SEL R17, R11, R17, !P0 ;  /* 0x000000110b117207 */ /* 0x000fc60004000000 */
        /* <DEDUP_REMOVED lines=8> */
[----:B------:R0:W-:Y:S04]  /*4de0*/  STL [R1+0xb0], R17 ;  /* 0x0000b01101007387 */ /* 0x0001e80000100800 */
[----:B0-----:R-:W2:Y:S02]  /*4df0*/  LDL.LU R17, [R1+0xfb0] ;  /* 0x000fb00001117983 */ /* 0x001ea40000300800 */
[----:B--2---:R-:W-:-:S05]  /*4e00*/  SEL R17, R11, R17, !P0 ;  /* 0x000000110b117207 */ /* 0x004fca0004000000 */
[----:B------:R0:W-:Y:S04]  /*4e10*/  STL [R1+0xac], R17 ;  /* 0x0000ac1101007387 */ /* 0x0001e80000100800 */
[----:B0-----:R-:W2:Y:S02]  /*4e20*/  LDL.LU R17, [R1+0xfac] ;  /* 0x000fac0001117983 */ /* 0x001ea40000300800 */
[----:B--2---:R-:W-:-:S05]  /*4e30*/  SEL R17, R11, R17, !P0 ;  /* 0x000000110b117207 */ /* 0x004fca0004000000 */
[----:B------:R0:W-:Y:S04]  /*4e40*/  STL [R1+0xa8], R17 ;  /* 0x0000a81101007387 */ /* 0x0001e80000100800 */
[----:B0-----:R-:W2:Y:S01]  /*4e50*/  LDL.LU R17, [R1+0xfa8] ;  /* 0x000fa80001117983 */ /* 0x001ea20000300800 */
[C---:B------:R-:W-:Y:S02]  /*4e60*/  SEL R16, R11.reuse, R16, !P0 ;  /* 0x000000100b107207 */ /* 0x040fe40004000000 */
[C---:B---3--:R-:W-:Y:S02]  /*4e70*/  SEL R15, R11.reuse, R15, !P0 ;  /* 0x0000000f0b0f7207 */ /* 0x048fe40004000000 */
[C---:B----4-:R-:W-:Y:S02]  /*4e80*/  SEL R13, R11.reuse, R13, !P0 ;  /* 0x0000000d0b0d7207 */ /* 0x050fe40004000000 */
[----:B------:R-:W-:-:S02]  /*4e90*/  SEL R12, R11, R12, !P0 ;  /* 0x0000000c0b0c7207 */ /* 0x000fc40004000000 */
[C---:B------:R-:W-:Y:S02]  /*4ea0*/  SEL R27, R11.reuse, R27, !P0 ;  /* 0x0000001b0b1b7207 */ /* 0x040fe40004000000 */
[C---:B------:R-:W-:Y:S02]  /*4eb0*/  SEL R26, R11.reuse, R26, !P0 ;  /* 0x0000001a0b1a7207 */ /* 0x040fe40004000000 */
[C---:B------:R-:W-:Y:S02]  /*4ec0*/  SEL R25, R11.reuse, R25, !P0 ;  /* 0x000000190b197207 */ /* 0x040fe40004000000 */
[C---:B------:R-:W-:Y:S02]  /*4ed0*/  SEL R24, R11.reuse, R24, !P0 ;  /* 0x000000180b187207 */ /* 0x040fe40004000000 */
[C---:B------:R-:W-:Y:S02]  /*4ee0*/  SEL R23, R11.reuse, R23, !P0 ;  /* 0x000000170b177207 */ /* 0x040fe40004000000 */
        /* <DEDUP_REMOVED lines=16> */
[----:B--2---:R-:W-:-:S05]  /*4ff0*/  SEL R17, R11, R17, !P0 ;  /* 0x000000110b117207 */ /* 0x004fca0004000000 */
[----:B------:R0:W-:Y:S04]  /*5000*/  STL [R1+0xa4], R17 ;  /* 0x0000a41101007387 */ /* 0x0001e80000100800 */
[----:B0-----:R-:W2:Y:S04]  /*5010*/  LDL.LU R17, [R1+0xfa4] ;  /* 0x000fa40001117983 */ /* 0x001ea80000300800 */
[----:B------:R0:W-:Y:S04]  /*5020*/  STL [R1+0xa0], R16 ;  /* 0x0000a01001007387 */ /* 0x0001e80000100800 */
[----:B0-----:R-:W3:Y:S04]  /*5030*/  LDL.LU R16, [R1+0xfa0] ;  /* 0x000fa00001107983 */ /* 0x001ee80000300800 */
[----:B------:R0:W-:Y:S04]  /*5040*/  STL [R1+0x9c], R15 ;  /* 0x00009c0f01007387 */ /* 0x0001e80000100800 */
[----:B0-----:R-:W4:Y:S04]  /*5050*/  LDL.LU R15, [R1+0xf9c] ;  /* 0x000f9c00010f7983 */ /* 0x001f280000300800 */
[----:B------:R0:W-:Y:S04]  /*5060*/  STL [R1+0x98], R13 ;  /* 0x0000980d01007387 */ /* 0x0001e80000100800 */
[----:B0-----:R-:W2:Y:S04]  /*5070*/  LDL.LU R13, [R1+0xf98] ;  /* 0x000f9800010d7983 */ /* 0x001ea80000300800 */
        /* <DEDUP_REMOVED lines=43> */
[----:B0-----:R-:W2:Y:S01]  /*5330*/  LDL.LU R28, [R1+0xf40] ;  /* 0x000f4000011c7983 */ /* 0x001ea20000300800 */
[----:B------:R-:W-:-:S02]  /*5340*/  SEL R29, R11, R29, !P0 ;  /* 0x0000001d0b1d7207 */ /* 0x000fc40004000000 */
[----:B------:R-:W-:-:S03]  /*5350*/  SEL R14, R11, R14, !P0 ;  /* 0x0000000e0b0e7207 */ /* 0x000fc60004000000 */
[----:B------:R2:W-:Y:S02]  /*5360*/  STL [R1+0x20], R29 ;  /* 0x0000201d01007387 */ /* 0x0005e40000100800 */
[C---:B--2---:R-:W-:Y:S02]  /*5370*/  SEL R29, R11.reuse, R28, !P0 ;  /* 0x0000001c0b1d7207 */ /* 0x044fe40004000000 */
[----:B------:R-:W2:Y:S04]  /*5380*/  LDL.LU R28, [R1+0x18] ;  /* 0x00001800011c7983 */ /* 0x000ea80000300800 */
[----:B------:R0:W-:Y:S04]  /*5390*/  STL [R1+0x14], R14 ;  /* 0x0000140e01007387 */ /* 0x0001e80000100800 */
[----:B------:R1:W-:Y:S01]  /*53a0*/  STL [R1+0x10], R29 ;  /* 0x0000101d01007387 */ /* 0x0003e20000100800 */
[----:B0-----:R-:W-:-:S02]  /*53b0*/  SEL R14, R11, R6, !P0 ;  /* 0x000000060b0e7207 */ /* 0x001fc40004000000 */
[C---:B------:R-:W-:Y:S02]  /*53c0*/  SEL R6, R11.reuse, R8, !P0 ;  /* 0x000000080b067207 */ /* 0x040fe40004000000 */
[C---:B-1----:R-:W-:Y:S01]  /*53d0*/  SEL R29, R11.reuse, R9, !P0 ;  /* 0x000000090b1d7207 */ /* 0x042fe20004000000 */
[----:B------:R-:W-:Y:S04]  /*53e0*/  STL [R1+0xc], R14 ;  /* 0x00000c0e01007387 */ /* 0x000fe80000100800 */
[----:B------:R0:W-:Y:S04]  /*53f0*/  STL [R1+0xecc], R29 ;  /* 0x000ecc1d01007387 */ /* 0x0001e80000100800 */
[----:B------:R1:W-:Y:S04]  /*5400*/  STL [R1+0x4], R6 ;  /* 0x0000040601007387 */ /* 0x0003e80000100800 */
[----:B0-----:R-:W2:Y:S01]  /*5410*/  LDL.LU R29, [R1+0x1c] ;  /* 0x00001c00011d7983 */ /* 0x001ea20000300800 */
[----:B------:R-:W-:-:S02]  /*5420*/  SEL R14, R11, R7, !P0 ;  /* 0x000000070b0e7207 */ /* 0x000fc40004000000 */
[C---:B------:R-:W-:Y:S02]  /*5430*/  SEL R9, R11.reuse, R3, !P0 ;  /* 0x000000030b097207 */ /* 0x040fe40004000000 */
[C---:B------:R-:W-:Y:S02]  /*5440*/  SEL R8, R11.reuse, R4, !P0 ;  /* 0x000000040b087207 */ /* 0x040fe40004000000 */
[C---:B------:R-:W-:Y:S01]  /*5450*/  SEL R7, R11.reuse, R5, !P0 ;  /* 0x000000050b077207 */ /* 0x040fe20004000000 */
[----:B------:R-:W-:Y:S01]  /*5460*/  STL [R1+0xed0], R14 ;  /* 0x000ed00e01007387 */ /* 0x000fe20000100800 */
[C---:B------:R-:W-:Y:S02]  /*5470*/  SEL R10, R11.reuse, R10, !P0 ;  /* 0x0000000a0b0a7207 */ /* 0x040fe40004000000 */
[C---:B-1----:R-:W-:Y:S01]  /*5480*/  SEL R6, R11.reuse, R0, !P0 ;  /* 0x000000000b067207 */ /* 0x042fe20004000000 */
[----:B------:R-:W-:Y:S01]  /*5490*/  STL [R1+0xed4], R9 ;  /* 0x000ed40901007387 */ /* 0x000fe20000100800 */
[----:B------:R-:W-:-:S03]  /*54a0*/  SEL R5, R11, R2, !P0 ;  /* 0x000000020b057207 */ /* 0x000fc60004000000 */
        /* <DEDUP_REMOVED lines=17> */
[C---:B----4-:R-:W-:Y:S02]  /*55c0*/  SEL R15, R11.reuse, R15, !P0 ;  /* 0x0000000f0b0f7207 */ /* 0x050fe40004000000 */
[C---:B---3--:R-:W-:Y:S02]  /*55d0*/  SEL R16, R11.reuse, R16, !P0 ;  /* 0x000000100b107207 */ /* 0x048fe40004000000 */
[C---:B--2---:R-:W-:Y:S02]  /*55e0*/  SEL R3, R11.reuse, R28, !P0 ;  /* 0x0000001c0b037207 */ /* 0x044fe40004000000 */
[----:B------:R-:W-:-:S05]  /*55f0*/  SEL R4, R11, R29, !P0 ;  /* 0x0000001d0b047207 */ /* 0x000fca0004000000 */
[----:B------:R-:W-:Y:S04]  /*5600*/  STL [R1+0xeec], R4 ;  /* 0x000eec0401007387 */ /* 0x000fe80000100800 */
[----:B------:R-:W2:Y:S04]  /*5610*/  LDL R29, [R1+0xe64] ;  /* 0x000e6400011d7983 */ /* 0x000ea80000100800 */
[----:B------:R-:W-:Y:S04]  /*5620*/  STL [R1+0xef0], R3 ;  /* 0x000ef00301007387 */ /* 0x000fe80000100800 */
[----:B------:R0:W-:Y:S04]  /*5630*/  STL [R1+0xef4], R18 ;  /* 0x000ef41201007387 */ /* 0x0001e80000100800 */
[----:B------:R-:W-:Y:S04]  /*5640*/  STL [R1+0xef8], R19 ;  /* 0x000ef81301007387 */ /* 0x000fe80000100800 */
[----:B------:R-:W-:Y:S04]  /*5650*/  STL [R1+0xefc], R20 ;  /* 0x000efc1401007387 */ /* 0x000fe80000100800 */
[----:B------:R-:W-:Y:S04]  /*5660*/  STL [R1+0xf00], R21 ;  /* 0x000f001501007387 */ /* 0x000fe80000100800 */
[----:B------:R-:W-:Y:S04]  /*5670*/  STL [R1+0xf04], R22 ;  /* 0x000f041601007387 */ /* 0x000fe80000100800 */
[----:B------:R-:W-:Y:S01]  /*5680*/  STL [R1+0xf08], R23 ;  /* 0x000f081701007387 */ /* 0x000fe20000100800 */
[----:B------:R-:W-:-:S03]  /*5690*/  SEL R11, R11, R17, !P0 ;  /* 0x000000110b0b7207 */ /* 0x000fc60004000000 */
[----:B------:R-:W-:Y:S04]  /*56a0*/  STL [R1+0xf0c], R24 ;  /* 0x000f0c1801007387 */ /* 0x000fe80000100800 */
[----:B------:R-:W-:Y:S04]  /*56b0*/  STL [R1+0xf10], R25 ;  /* 0x000f101901007387 */ /* 0x000fe80000100800 */
[----:B------:R-:W-:Y:S04]  /*56c0*/  STL [R1+0xf14], R26 ;  /* 0x000f141a01007387 */ /* 0x000fe80000100800 */
[----:B------:R-:W-:Y:S04]  /*56d0*/  STL [R1+0xf18], R27 ;  /* 0x000f181b01007387 */ /* 0x000fe80000100800 */
[----:B------:R-:W-:Y:S04]  /*56e0*/  STL [R1+0xf1c], R12 ;  /* 0x000f1c0c01007387 */ /* 0x000fe80000100800 */
[----:B------:R-:W-:Y:S04]  /*56f0*/  STL [R1+0xf20], R13 ;  /* 0x000f200d01007387 */ /* 0x000fe80000100800 */
[----:B------:R-:W-:Y:S04]  /*5700*/  STL [R1+0xf24], R15 ;  /* 0x000f240f01007387 */ /* 0x000fe80000100800 */
[----:B------:R-:W-:Y:S04]  /*5710*/  STL [R1+0xf28], R16 ;  /* 0x000f281001007387 */ /* 0x000fe80000100800 */
[----:B------:R1:W-:Y:S04]  /*5720*/  STL [R1+0xf2c], R11 ;  /* 0x000f2c0b01007387 */ /* 0x0003e80000100800 */
[----:B------:R-:W-:Y:S04]  /*5730*/  STL [R1+0x5a0], RZ ;  /* 0x0005a0ff01007387 */ /* 0x000fe80000100800 */
        /* <DEDUP_REMOVED lines=447> */
[----:B------:R-:W3:Y:S04]  /*7330*/  S2R R28, SR_TID.X ;  /* 0x00000000001c7919 */ /* 0x000ee80000002100 */
[----:B------:R-:W-:Y:S04]  /*7340*/  STL [R1+0x140], RZ ;  /* 0x000140ff01007387 */ /* 0x000fe80000100800 */
[----:B0-----:R-:W0:Y:S04]  /*7350*/  S2R R18, SR_TID.X ;  /* 0x0000000000127919 */ /* 0x001e280000002100 */
        /* <DEDUP_REMOVED lines=19> */
[----:B------:R-:W-:Y:S01]  /*7490*/  STL [R1+0x200], RZ ;  /* 0x000200ff01007387 */ /* 0x000fe20000100800 */
[----:B---3--:R-:W-:-:S03]  /*74a0*/  LOP3.LUT R28, R28, 0xff, RZ, 0xc0, !PT ;  /* 0x000000ff1c1c7812 */ /* 0x008fc600078ec0ff */
[----:B------:R-:W-:Y:S01]  /*74b0*/  STL [R1+0x204], RZ ;  /* 0x000204ff01007387 */ /* 0x000fe20000100800 */
[----:B0-----:R-:W-:-:S03]  /*74c0*/  LOP3.LUT R4, R18, 0x1f, RZ, 0xc0, !PT ;  /* 0x0000001f12047812 */ /* 0x001fc600078ec0ff */
[----:B------:R-:W-:Y:S04]  /*74d0*/  STL [R1+0x208], RZ ;  /* 0x000208ff01007387 */ /* 0x000fe80000100800 */
[----:B------:R-:W-:Y:S04]  /*74e0*/  STL [R1+0x20c], RZ ;  /* 0x00020cff01007387 */ /* 0x000fe80000100800 */
[----:B------:R-:W-:Y:S04]  /*74f0*/  STL [R1+0x240], RZ ;  /* 0x000240ff01007387 */ /* 0x000fe80000100800 */
[----:B------:R-:W-:Y:S01]  /*7500*/  STL [R1+0x244], RZ ;  /* 0x000244ff01007387 */ /* 0x000fe20000100800 */
[----:B------:R-:W-:-:S03]  /*7510*/  IMAD.SHL.U32 R3, R28, 0x2, RZ ;  /* 0x000000021c037824 */ /* 0x000fc600078e00ff */
[----:B------:R-:W-:Y:S01]  /*7520*/  STL [R1+0x248], RZ ;  /* 0x000248ff01007387 */ /* 0x000fe20000100800 */
[----:B------:R-:W-:-:S03]  /*7530*/  IMAD R28, R4, c[0x0][0x18c], RZ ;  /* 0x00006300041c7a24 */ /* 0x000fc600078e02ff */
[----:B------:R-:W-:Y:S04]  /*7540*/  STL [R1+0x24c], RZ ;  /* 0x00024cff01007387 */ /* 0x000fe80000100800 */
[----:B------:R-:W-:Y:S04]  /*7550*/  STL [R1+0x250], RZ ;  /* 0x000250ff01007387 */ /* 0x000fe80000100800 */
[----:B------:R-:W-:Y:S04]  /*7560*/  STL [R1+0x254], RZ ;  /* 0x000254ff01007387 */ /* 0x000fe80000100800 */
[----:B------:R-:W-:Y:S04]  /*7570*/  STL [R1+0x258], RZ ;  /* 0x000258ff01007387 */ /* 0x000fe80000100800 */
[----:B------:R-:W3:Y:S04]  /*7580*/  LDL.LU R4, [R1+0xcc] ;  /* 0x0000cc0001047983 */ /* 0x000ee80000300800 */
[----:B------:R-:W4:Y:S04]  /*7590*/  LDL.LU R5, [R1+0xc4] ;  /* 0x0000c40001057983 */ /* 0x000f280000300800 */
[----:B------:R-:W4:Y:S04]  /*75a0*/  LDL.LU R6, [R1+0xc0] ;  /* 0x0000c00001067983 */ /* 0x000f280000300800 */
[----:B------:R-:W4:Y:S01]  /*75b0*/  LDL.LU R10, [R1+0xbc] ;  /* 0x0000bc00010a7983 */ /* 0x000f220000300800 */
[----:B--2---:R-:W-:-:S03]  /*75c0*/  ISETP.GE.AND P1, PT, R29, RZ, PT ;  /* 0x000000ff1d00720c */ /* 0x004fc60003f26270 */
[----:B------:R-:W2:Y:S04]  /*75d0*/  LDL.LU R7, [R1+0xb8] ;  /* 0x0000b80001077983 */ /* 0x000ea80000300800 */
[----:B------:R-:W2:Y:S04]  /*75e0*/  LDL.LU R8, [R1+0xb4] ;  /* 0x0000b40001087983 */ /* 0x000ea80000300800 */
[----:B------:R-:W2:Y:S04]  /*75f0*/  LDL.LU R9, [R1+0xb0] ;  /* 0x0000b00001097983 */ /* 0x000ea80000300800 */
[----:B------:R-:W2:Y:S04]  /*7600*/  LDL.LU R14, [R1+0xac] ;  /* 0x0000ac00010e7983 */ /* 0x000ea80000300800 */
[----:B------:R-:W2:Y:S04]  /*7610*/  LDL.LU R29, [R1+0xa8] ;  /* 0x0000a800011d7983 */ /* 0x000ea80000300800 */
[----:B------:R-:W2:Y:S01]  /*7620*/  LDL.LU R2, [R1+0x8] ;  /* 0x0000080001027983 */ /* 0x000ea20000300800 */
[----:B------:R-:W-:-:S02]  /*7630*/  ISETP.NE.AND P0, PT, RZ, c[0x0][0x178], PT ;  /* 0x00005e00ff007a0c */ /* 0x000fc40003f05270 */
[----:B------:R-:W-:Y:S02]  /*7640*/  SHF.R.U32.HI R18, RZ, 0x2, R18 ;  /* 0x00000002ff127819 */ /* 0x000fe40000011612 */
[----:B------:R-:W-:Y:S02]  /*7650*/  SHF.R.S32.HI R0, RZ, 0x1f, R28 ;  /* 0x0000001fff007819 */ /* 0x000fe4000001141c */
[----:B-1----:R-:W-:Y:S02]  /*7660*/  LOP3.LUT R11, R3, 0x30, R18, 0x78, !PT ;  /* 0x00000030030b7812 */ /* 0x002fe400078e7812 */
[C---:B------:R-:W-:Y:S01]  /*7670*/  SHF.L.U64.HI R0, R28.reuse, 0x1, R0 ;  /* 0x000000011c007819 */ /* 0x040fe20000010200 */
[----:B------:R-:W-:-:S04]  /*7680*/  IMAD.SHL.U32 R28, R28, 0x2, RZ ;  /* 0x000000021c1c7824 */ /* 0x000fc800078e00ff */
[----:B------:R0:W-:Y:S01]  /*7690*/  STL [R1+0xe8c], R0 ;  /* 0x000e8c0001007387 */ /* 0x0001e20000100800 */
[----:B---3--:R-:W-:Y:S01]  /*76a0*/  SHF.R.S32.HI R3, RZ, 0x5, R4 ;  /* 0x00000005ff037819 */ /* 0x008fe20000011404 */
[----:B----4-:R-:W-:-:S04]  /*76b0*/  IMAD R17, R5, c[0x0][0x190], RZ ;  /* 0x0000640005117a24 */ /* 0x010fc800078e02ff */
[----:B------:R1:W-:Y:S01]  /*76c0*/  STL [R1+0xc5c], R3 ;  /* 0x000c5c0301007387 */ /* 0x0003e20000100800 */
[----:B0-----:R-:W-:-:S03]  /*76d0*/  IMAD R0, R6, c[0x0][0x190], RZ ;  /* 0x0000640006007a24 */ /* 0x001fc600078e02ff */
[----:B------:R-:W-:Y:S01]  /*76e0*/  STL [R1+0xe90], R28 ;  /* 0x000e901c01007387 */ /* 0x000fe20000100800 */
[----:B-1----:R-:W-:Y:S02]  /*76f0*/  IMAD R3, R10, c[0x0][0x190], RZ ;  /* 0x000064000a037a24 */ /* 0x002fe400078e02ff */
[----:B--2---:R-:W-:Y:S01]  /*7700*/  @!P1 IMAD.MOV R2, RZ, RZ, -R2 ;  /* 0x000000ffff029224 */ /* 0x004fe200078e0a02 */
[----:B------:R-:W-:-:S05]  /*7710*/  @!P0 LOP3.LUT R2, RZ, c[0x0][0x178], RZ, 0x33, !PT ;  /* 0x00005e00ff028a12 */ /* 0x000fca00078e33ff */
[----:B------:R0:W-:Y:S04]  /*7720*/  STL [R1+0xf30], R2 ;  /* 0x000f300201007387 */ /* 0x0001e80000100800 */
[----:B------:R-:W-:Y:S04]  /*7730*/  STL [R1+0xf34], R17 ;  /* 0x000f341101007387 */ /* 0x000fe80000100800 */
[----:B------:R1:W-:Y:S01]  /*7740*/  STL [R1+0x8], R0 ;  /* 0x0000080001007387 */ /* 0x0003e20000100800 */
[----:B0-----:R-:W-:-:S03]  /*7750*/  IMAD R2, R7, c[0x0][0x190], RZ ;  /* 0x0000640007027a24 */ /* 0x001fc600078e02ff */
[----:B------:R0:W-:Y:S01]  /*7760*/  STL [R1+0x18], R3 ;  /* 0x0000180301007387 */ /* 0x0001e20000100800 */
[----:B-1----:R-:W-:-:S03]  /*7770*/  IMAD R0, R8, c[0x0][0x190], RZ ;  /* 0x0000640008007a24 */ /* 0x002fc600078e02ff */
[----:B------:R1:W-:Y:S01]  /*7780*/  STL [R1+0x1c], R2 ;  /* 0x00001c0201007387 */ /* 0x0003e20000100800 */
[----:B0-----:R-:W-:-:S03]  /*7790*/  IMAD R3, R9, c[0x0][0x190], RZ ;  /* 0x0000640009037a24 */ /* 0x001fc600078e02ff */
[----:B------:R0:W-:Y:S04]  /*77a0*/  STL [R1+0x44], R0 ;  /* 0x0000440001007387 */ /* 0x0001e80000100800 */
[----:B------:R-:W-:Y:S04]  /*77b0*/  STL [R1+0x4c], R3 ;  /* 0x00004c0301007387 */ /* 0x000fe80000100800 */
[----:B------:R-:W2:Y:S01]  /*77c0*/  LDL.LU R17, [R1+0x9c] ;  /* 0x00009c0001117983 */ /* 0x000ea20000300800 */
[----:B-1----:R-:W-:Y:S02]  /*77d0*/  IMAD R2, R14, c[0x0][0x190], RZ ;  /* 0x000064000e027a24 */ /* 0x002fe400078e02ff */
[----:B0-----:R-:W-:-:S03]  /*77e0*/  IMAD R0, R29, c[0x0][0x190], RZ ;  /* 0x000064001d007a24 */ /* 0x001fc600078e02ff */
[----:B------:R-:W-:Y:S04]  /*77f0*/  STL [R1+0x60], R2 ;  /* 0x0000600201007387 */ /* 0x000fe80000100800 */
[----:B--2---:R0:W-:Y:S04]  /*7800*/  STL [R1+0xf38], R17 ;  /* 0x000f381101007387 */ /* 0x0041e80000100800 */
[----:B------:R-:W-:Y:S04]  /*7810*/  STL [R1+0x74], R0 ;  /* 0x0000740001007387 */ /* 0x000fe80000100800 */
[----:B0-----:R-:W2:Y:S04]  /*7820*/  LDL.LU R17, [R1+0xa0] ;  /* 0x0000a00001117983 */ /* 0x001ea80000300800 */
[----:B--2---:R0:W-:Y:S04]  /*7830*/  STL [R1+0xf3c], R17 ;  /* 0x000f3c1101007387 */ /* 0x0041e80000100800 */
[----:B0-----:R-:W2:Y:S04]  /*7840*/  LDL.LU R17, [R1+0xa4] ;  /* 0x0000a40001117983 */ /* 0x001ea80000300800 */
[----:B------:R-:W3:Y:S04]  /*7850*/  LDL.LU R2, [R1+0x98] ;  /* 0x0000980001027983 */ /* 0x000ee80000300800 */
[----:B------:R-:W4:Y:S04]  /*7860*/  LDL.LU R11, [R1+0x94] ;  /* 0x00009400010b7983 */ /* 0x000f280000300800 */
[----:B------:R-:W3:Y:S04]  /*7870*/  LDL.LU R16, [R1+0x8c] ;  /* 0x00008c0001107983 */ /* 0x000ee80000300800 */
        /* <DEDUP_REMOVED lines=24> */
[----:B------:R-:W3:Y:S01]  /*7a00*/  LDL.LU R0, [R1+0x4] ;  /* 0x0000040001007983 */ /* 0x000ee20000300800 */
[----:B--2---:R-:W-:-:S05]  /*7a10*/  IMAD R17, R17, c[0x0][0x190], RZ ;  /* 0x0000640011117a24 */ /* 0x004fca00078e02ff */
[----:B------:R0:W-:Y:S04]  /*7a20*/  STL [R1+0x78], R17 ;  /* 0x0000781101007387 */ /* 0x0001e80000100800 */
[----:B0-----:R-:W2:Y:S02]  /*7a30*/  LDL.LU R17, [R1+0xf3c] ;  /* 0x000f3c0001117983 */ /* 0x001ea40000300800 */
[----:B--2---:R-:W-:-:S05]  /*7a40*/  IMAD R17, R17, c[0x0][0x190], RZ ;  /* 0x0000640011117a24 */ /* 0x004fca00078e02ff */
[----:B------:R0:W-:Y:S04]  /*7a50*/  STL [R1+0x88], R17 ;  /* 0x0000881101007387 */ /* 0x0001e80000100800 */
[----:B0-----:R-:W2:Y:S01]  /*7a60*/  LDL.LU R17, [R1+0xf38] ;  /* 0x000f380001117983 */ /* 0x001ea20000300800 */
[----:B---3--:R-:W-:Y:S02]  /*7a70*/  IMAD R2, R2, c[0x0][0x190], RZ ;  /* 0x0000640002027a24 */ /* 0x008fe400078e02ff */
[----:B----4-:R-:W-:Y:S02]  /*7a80*/  IMAD R11, R11, c[0x0][0x190], RZ ;  /* 0x000064000b0b7a24 */ /* 0x010fe400078e02ff */
[----:B------:R-:W-:Y:S02]  /*7a90*/  IMAD R16, R16, c[0x0][0x190], RZ ;  /* 0x0000640010107a24 */ /* 0x000fe400078e02ff */
[----:B------:R-:W-:-:S02]  /*7aa0*/  IMAD R15, R15, c[0x0][0x190], RZ ;  /* 0x000064000f0f7a24 */ /* 0x000fc400078e02ff */
[----:B------:R-:W-:Y:S02]  /*7ab0*/  IMAD R13, R13, c[0x0][0x190], RZ ;  /* 0x000064000d0d7a24 */ /* 0x000fe400078e02ff */
[----:B------:R-:W-:Y:S02]  /*7ac0*/  IMAD R12, R12, c[0x0][0x190], RZ ;  /* 0x000064000c0c7a24 */ /* 0x000fe400078e02ff */
[----:B------:R-:W-:Y:S02]  /*7ad0*/  IMAD R27, R27, c[0x0][0x190], RZ ;  /* 0x000064001b1b7a24 */ /* 0x000fe400078e02ff */
[----:B------:R-:W-:Y:S02]  /*7ae0*/  IMAD R26, R26, c[0x0][0x190], RZ ;  /* 0x000064001a1a7a24 */ /* 0x000fe400078e02ff */
        /* <DEDUP_REMOVED lines=18> */
[----:B--2---:R-:W-:-:S05]  /*7c10*/  IMAD R17, R17, c[0x0][0x190], RZ ;  /* 0x0000640011117a24 */ /* 0x004fca00078e02ff */
        /* <DEDUP_REMOVED lines=49> */
[----:B0-----:R-:W3:Y:S04]  /*7f30*/  LDL.LU R9, [R1+0xed4] ;  /* 0x000ed40001097983 */ /* 0x001ee80000300800 */
[----:B------:R0:W-:Y:S04]  /*7f40*/  STL [R1+0x14], R14 ;  /* 0x0000140e01007387 */ /* 0x0001e80000100800 */
[----:B0-----:R-:W4:Y:S04]  /*7f50*/  LDL.LU R14, [R1+0xed0] ;  /* 0x000ed000010e7983 */ /* 0x001f280000300800 */
[----:B------:R0:W-:Y:S04]  /*7f60*/  STL [R1+0x10], R29 ;  /* 0x0000101d01007387 */ /* 0x0001e80000100800 */
[----:B0-----:R-:W4:Y:S01]  /*7f70*/  LDL.LU R29, [R1+0xecc] ;  /* 0x000ecc00011d7983 */ /* 0x001f220000300800 */
[----:B------:R-:W-:-:S05]  /*7f80*/  IMAD R28, R28, c[0x0][0x190], RZ ;  /* 0x000064001c1c7a24 */ /* 0x000fca00078e02ff */
[----:B------:R0:W-:Y:S02]  /*7f90*/  STL [R1+0xc], R28 ;  /* 0x00000c1c01007387 */ /* 0x0001e40000100800 */
[----:B0-----:R-:W-:-:S05]  /*7fa0*/  IMAD R28, R0, c[0x0][0x190], RZ ;  /* 0x00006400001c7a24 */ /* 0x001fca00078e02ff */
[----:B------:R-:W-:Y:S01]  /*7fb0*/  STL [R1+0xe94], R28 ;  /* 0x000e941c01007387 */ /* 0x000fe20000100800 */
[----:B--2---:R-:W-:Y:S02]  /*7fc0*/  IMAD R8, R8, c[0x0][0x190], RZ ;  /* 0x0000640008087a24 */ /* 0x004fe400078e02ff */
[----:B---3--:R-:W-:Y:S02]  /*7fd0*/  IMAD R9, R9, c[0x0][0x190], RZ ;  /* 0x0000640009097a24 */ /* 0x008fe400078e02ff */
[----:B----4-:R-:W-:Y:S02]  /*7fe0*/  IMAD R14, R14, c[0x0][0x190], RZ ;  /* 0x000064000e0e7a24 */ /* 0x010fe400078e02ff */
[----:B------:R-:W-:-:S05]  /*7ff0*/  IMAD R0, R29, c[0x0][0x190], RZ ;  /* 0x000064001d007a24 */ /* 0x000fca00078e02ff */
[----:B------:R-:W-:Y:S04]  /*8000*/  STL [R1+0xe98], R0 ;  /* 0x000e980001007387 */ /* 0x000fe80000100800 */
[----:B------:R-:W-:Y:S04]  /*8010*/  STL [R1+0xe9c], R14 ;  /* 0x000e9c0e01007387 */ /* 0x000fe80000100800 */
[----:B------:R-:W-:Y:S04]  /*8020*/  STL [R1+0xea0], R9 ;  /* 0x000ea00901007387 */ /* 0x000fe80000100800 */
[----:B------:R0:W-:Y:S04]  /*8030*/  STL [R1+0xea4], R8 ;  /* 0x000ea40801007387 */ /* 0x0001e80000100800 */
[----:B0-----:R-:W2:Y:S01]  /*8040*/  LDL.LU R8, [R1+0x90] ;  /* 0x0000900001087983 */ /* 0x001ea20000300800 */
[----:B------:R-:W-:-:S03]  /*8050*/  IMAD R7, R7, c[0x0][0x190], RZ ;  /* 0x0000640007077a24 */ /* 0x000fc600078e02ff */
[----:B--2---:R0:W-:Y:S04]  /*8060*/  STL [R1+0xec0], R8 ;  /* 0x000ec00801007387 */ /* 0x0041e80000100800 */
[----:B0-----:R-:W2:Y:S04]  /*8070*/  LDL.LU R8, [R1+0x1c] ;  /* 0x00001c0001087983 */ /* 0x001ea80000300800 */
[----:B------:R0:W-:Y:S04]  /*8080*/  STL [R1+0xea8], R7 ;  /* 0x000ea80701007387 */ /* 0x0001e80000100800 */
[----:B0-----:R-:W3:Y:S01]  /*8090*/  LDL.LU R7, [R1+0x88] ;  /* 0x0000880001077983 */ /* 0x001ee20000300800 */
[----:B------:R-:W-:-:S02]  /*80a0*/  IMAD R10, R10, c[0x0][0x190], RZ ;  /* 0x000064000a0a7a24 */ /* 0x000fc400078e02ff */
[----:B------:R-:W-:Y:S02]  /*80b0*/  IMAD R29, R6, c[0x0][0x190], RZ ;  /* 0x00006400061d7a24 */ /* 0x000fe400078e02ff */
[----:B------:R-:W-:Y:S02]  /*80c0*/  IMAD R6, R5, c[0x0][0x190], RZ ;  /* 0x0000640005067a24 */ /* 0x000fe400078e02ff */
[----:B------:R-:W-:Y:S02]  /*80d0*/  IMAD R19, R19, c[0x0][0x190], RZ ;  /* 0x0000640013137a24 */ /* 0x000fe400078e02ff */
[----:B------:R-:W-:Y:S02]  /*80e0*/  IMAD R20, R20, c[0x0][0x190], RZ ;  /* 0x0000640014147a24 */ /* 0x000fe400078e02ff */
[----:B------:R-:W-:Y:S01]  /*80f0*/  IMAD R22, R22, c[0x0][0x190], RZ ;  /* 0x0000640016167a24 */ /* 0x000fe200078e02ff */
[----:B---3--:R0:W-:Y:S04]  /*8100*/  STL [R1+0xec4], R7 ;  /* 0x000ec40701007387 */ /* 0x0081e80000100800 */
        /* <DEDUP_REMOVED lines=10> */
[----:B0-----:R-:W4:Y:S04]  /*81b0*/  LDL.LU R20, [R1+0x44] ;  /* 0x0000440001147983 */ /* 0x001f280000300800 */
[----:B------:R0:W-:Y:S04]  /*81c0*/  STL [R1+0xeb8], R22 ;  /* 0x000eb81601007387 */ /* 0x0001e80000100800 */
[----:B0-----:R-:W4:Y:S01]  /*81d0*/  LDL.LU R22, [R1+0x60] ;  /* 0x0000600001167983 */ /* 0x001f220000300800 */
[----:B------:R-:W-:Y:S01]  /*81e0*/  IMAD R5, R4, c[0x0][0x190], RZ ;  /* 0x0000640004057a24 */ /* 0x000fe200078e02ff */
[----:B------:R-:W-:Y:S01]  /*81f0*/  LEA R14, P1, R17, c[0x0][0x168], 0x1 ;  /* 0x00005a00110e7a11 */ /* 0x000fe200078208ff */
[----:B------:R-:W-:Y:S01]  /*8200*/  IMAD R3, R3, c[0x0][0x190], RZ ;  /* 0x0000640003037a24 */ /* 0x000fe200078e02ff */
[----:B------:R-:W4:Y:S02]  /*8210*/  LDL.LU R9, [R1+0x98] ;  /* 0x0000980001097983 */ /* 0x000f240000300800 */
[----:B------:R-:W-:Y:S01]  /*8220*/  LEA R0, P0, R5, c[0x0][0x168], 0x1 ;  /* 0x00005a0005007a11 */ /* 0x000fe200078008ff */
[----:B------:R-:W-:-:S04]  /*8230*/  IMAD R2, R2, c[0x0][0x184], RZ ;  /* 0x0000610002027a24 */ /* 0x000fc800078e02ff */
[----:B------:R-:W-:Y:S01]  /*8240*/  STL [R1+0xd5c], R0 ;  /* 0x000d5c0001007387 */ /* 0x000fe20000100800 */
[----:B------:R-:W-:-:S03]  /*8250*/  LEA R28, P4, R3, c[0x0][0x168], 0x1 ;  /* 0x00005a00031c7a11 */ /* 0x000fc600078808ff */
[----:B------:R3:W-:Y:S01]  /*8260*/  STL [R1+0xe0c], R14 ;  /* 0x000e0c0e01007387 */ /* 0x0007e20000100800 */
[----:B------:R-:W-:-:S04]  /*8270*/  LEA R4, P6, R2, c[0x0][0x160], 0x1 ;  /* 0x0000580002047a11 */ /* 0x000fc800078c08ff */
[----:B------:R-:W-:Y:S01]  /*8280*/  LEA.HI.X.SX32 R2, R2, c[0x0][0x164], 0x1, P6 ;  /* 0x0000590002027a11 */ /* 0x000fe200030f0eff */
[----:B------:R-:W-:Y:S01]  /*8290*/  IMAD R18, R18, c[0x0][0x190], RZ ;  /* 0x0000640012127a24 */ /* 0x000fe200078e02ff */
[----:B------:R-:W-:Y:S02]  /*82a0*/  LEA.HI.X.SX32 R17, R17, c[0x0][0x16c], 0x1, P1 ;  /* 0x00005b0011117a11 */ /* 0x000fe400008f0eff */
[----:B---3--:R-:W-:Y:S02]  /*82b0*/  LEA R14, P3, R7, c[0x0][0x168], 0x1 ;  /* 0x00005a00070e7a11 */ /* 0x008fe400078608ff */
[----:B--2---:R-:W-:-:S05]  /*82c0*/  LEA R0, P2, R19, c[0x0][0x168], 0x1 ;  /* 0x00005a0013007a11 */ /* 0x004fca00078408ff */
[----:B------:R0:W-:Y:S04]  /*82d0*/  STL [R1+0xcb4], R0 ;  /* 0x000cb40001007387 */ /* 0x0001e80000100800 */
[----:B------:R1:W-:Y:S01]  /*82e0*/  STL [R1+0xd64], R14 ;  /* 0x000d640e01007387 */ /* 0x0003e20000100800 */
[----:B0-----:R-:W-:-:S03]  /*82f0*/  LEA R0, P5, R8, c[0x0][0x168], 0x1 ;  /* 0x00005a0008007a11 */ /* 0x001fc600078a08ff */
[----:B-1----:R-:W2:Y:S04]  /*8300*/  LDL.LU R14, [R1+0x94] ;  /* 0x00009400010e7983 */ /* 0x002ea80000300800 */
[----:B------:R4:W-:Y:S04]  /*8310*/  STL [R1+0xe10], R28 ;  /* 0x000e101c01007387 */ /* 0x0009e80000100800 */
[----:B------:R0:W-:Y:S01]  /*8320*/  STL [R1+0xcbc], R0 ;  /* 0x000cbc0001007387 */ /* 0x0001e20000100800 */
[----:B----4-:R-:W-:-:S03]  /*8330*/  LEA R28, P6, R20, c[0x0][0x168], 0x1 ;  /* 0x00005a00141c7a11 */ /* 0x010fc600078c08ff */
[----:B0-----:R-:W3:Y:S04]  /*8340*/  LDL.LU R0, [R1+0x8c] ;  /* 0x00008c0001007983 */ /* 0x001ee80000300800 */
[----:B------:R0:W-:Y:S02]  /*8350*/  STL [R1+0xd6c], R28 ;  /* 0x000d6c1c01007387 */ /* 0x0001e40000100800 */
[----:B0-----:R-:W-:Y:S02]  /*8360*/  LEA.HI.X.SX32 R28, R5, c[0x0][0x16c], 0x1, P0 ;  /* 0x00005b00051c7a11 */ /* 0x001fe400000f0eff */
[----:B------:R-:W-:-:S03]  /*8370*/  LEA R5, P0, R6, c[0x0][0x168], 0x1 ;  /* 0x00005a0006057a11 */ /* 0x000fc600078008ff */
[----:B------:R0:W-:Y:S04]  /*8380*/  STL [R1+0xcb0], R28 ;  /* 0x000cb01c01007387 */ /* 0x0001e80000100800 */
[----:B0-----:R-:W4:Y:S04]  /*8390*/  LDL.LU R28, [R1+0x84] ;  /* 0x00008400011c7983 */ /* 0x001f280000300800 */
[----:B------:R0:W-:Y:S04]  /*83a0*/  STL [R1+0xe14], R5 ;  /* 0x000e140501007387 */ /* 0x0001e80000100800 */
[----:B------:R1:W-:Y:S01]  /*83b0*/  STL [R1+0xd60], R17 ;  /* 0x000d601101007387 */ /* 0x0003e20000100800 */
[----:B0-----:R-:W-:-:S02]  /*83c0*/  LEA R5, P1, R18, c[0x0][0x168], 0x1 ;  /* 0x00005a0012057a11 */ /* 0x001fc400078208ff */
[----:B-1----:R-:W-:Y:S02]  /*83d0*/  LEA.HI.X.SX32 R17, R19, c[0x0][0x16c], 0x1, P2 ;  /* 0x00005b0013117a11 */ /* 0x002fe400010f0eff */
[----:B------:R-:W2:Y:S04]  /*83e0*/  LDL.LU R19, [R1+0xec8] ;  /* 0x000ec80001137983 */ /* 0x000ea80000300800 */
[----:B------:R0:W-:Y:S04]  /*83f0*/  STL [R1+0xcc4], R5 ;  /* 0x000cc40501007387 */ /* 0x0001e80000100800 */
[----:B------:R1:W-:Y:S01]  /*8400*/  STL [R1+0xc60], R17 ;  /* 0x000c601101007387 */ /* 0x0003e20000100800 */
[----:B0-----:R-:W-:-:S02]  /*8410*/  LEA R5, P2, R22, c[0x0][0x168], 0x1 ;  /* 0x00005a0016057a11 */ /* 0x001fc400078408ff */
[----:B-1----:R-:W-:Y:S02]  /*8420*/  LEA.HI.X.SX32 R17, R7, c[0x0][0x16c], 0x1, P3 ;  /* 0x00005b0007117a11 */ /* 0x002fe400018f0eff */
[----:B------:R-:W3:Y:S04]  /*8430*/  LDL.LU R7, [R1+0xec4] ;  /* 0x000ec40001077983 */ /* 0x000ee80000300800 */
[----:B------:R0:W-:Y:S04]  /*8440*/  STL [R1+0xd74], R5 ;  /* 0x000d740501007387 */ /* 0x0001e80000100800 */
[----:B------:R1:W-:Y:S01]  /*8450*/  STL [R1+0xcb8], R17 ;  /* 0x000cb81101007387 */ /* 0x0003e20000100800 */
[----:B0-----:R-:W-:-:S02]  /*8460*/  LEA R5, P3, R29, c[0x0][0x168], 0x1 ;  /* 0x00005a001d057a11 */ /* 0x001fc400078608ff */
[----:B-1----:R-:W-:-:S03]  /*8470*/  LEA.HI.X.SX32 R17, R3, c[0x0][0x16c], 0x1, P4 ;  /* 0x00005b0003117a11 */ /* 0x002fc600020f0eff */
[----:B------:R0:W-:Y:S04]  /*8480*/  STL [R1+0xe18], R5 ;  /* 0x000e180501007387 */ /* 0x0001e80000100800 */
[----:B------:R-:W4:Y:S01]  /*8490*/  LDL.LU R3, [R1+0x70] ;  /* 0x0000700001037983 */ /* 0x000f220000300800 */
[----:B0-----:R-:W-:-:S03]  /*84a0*/  LEA R5, P4, R10, c[0x0][0x168], 0x1 ;  /* 0x00005a000a057a11 */ /* 0x001fc600078808ff */
[----:B------:R0:W-:Y:S04]  /*84b0*/  STL [R1+0xd68], R17 ;  /* 0x000d681101007387 */ /* 0x0001e80000100800 */
[----:B------:R-:W-:Y:S01]  /*84c0*/  STL [R1+0xccc], R5 ;  /* 0x000ccc0501007387 */ /* 0x000fe20000100800 */
[----:B0-----:R-:W-:-:S03]  /*84d0*/  LEA.HI.X.SX32 R17, R8, c[0x0][0x16c], 0x1, P5 ;  /* 0x00005b0008117a11 */ /* 0x001fc600028f0eff */
[----:B------:R-:W4:Y:S04]  /*84e0*/  LDL.LU R8, [R1+0xec0] ;  /* 0x000ec00001087983 */ /* 0x000f280000300800 */
[----:B------:R0:W-:Y:S02]  /*84f0*/  STL [R1+0xc64], R17 ;  /* 0x000c641101007387 */ /* 0x0001e40000100800 */
[----:B0-----:R-:W-:Y:S02]  /*8500*/  LEA.HI.X.SX32 R17, R20, c[0x0][0x16c], 0x1, P6 ;  /* 0x00005b0014117a11 */ /* 0x001fe400030f0eff */
[----:B------:R-:W4:Y:S01]  /*8510*/  LDL.LU R20, [R1+0xebc] ;  /* 0x000ebc0001147983 */ /* 0x000f220000300800 */
[----:B------:R-:W-:Y:S02]  /*8520*/  LEA.HI.X.SX32 R22, R22, c[0x0][0x16c], 0x1, P2 ;  /* 0x00005b0016167a11 */ /* 0x000fe400010f0eff */
[----:B------:R-:W-:-:S02]  /*8530*/  LEA.HI.X.SX32 R29, R29, c[0x0][0x16c], 0x1, P3 ;  /* 0x00005b001d1d7a11 */ /* 0x000fc400018f0eff */
[----:B------:R-:W-:Y:S02]  /*8540*/  LEA.HI.X.SX32 R10, R10, c[0x0][0x16c], 0x1, P4 ;  /* 0x00005b000a0a7a11 */ /* 0x000fe400020f0eff */
[----:B--2---:R-:W-:-:S05]  /*8550*/  LEA R5, P5, R19, c[0x0][0x168], 0x1 ;  /* 0x00005a0013057a11 */ /* 0x004fca00078a08ff */
[----:B------:R-:W-:Y:S04]  /*8560*/  STL [R1+0xd7c], R5 ;  /* 0x000d7c0501007387 */ /* 0x000fe80000100800 */
[----:B------:R0:W-:Y:S04]  /*8570*/  STL [R1+0xcc0], R17 ;  /* 0x000cc01101007387 */ /* 0x0001e80000100800 */
[----:B0-----:R-:W2:Y:S01]  /*8580*/  LDL.LU R17, [R1+0x6c] ;  /* 0x00006c0001117983 */ /* 0x001ea20000300800 */
[----:B---3--:R-:W-:-:S05]  /*8590*/  LEA R5, P6, R7, c[0x0][0x168], 0x1 ;  /* 0x00005a0007057a11 */ /* 0x008fca00078c08ff */
[----:B------:R0:W-:Y:S02]  /*85a0*/  STL [R1+0xe1c], R5 ;  /* 0x000e1c0501007387 */ /* 0x0001e40000100800 */
[----:B0-----:R-:W-:-:S05]  /*85b0*/  LEA.HI.X.SX32 R5, R6, c[0x0][0x16c], 0x1, P0 ;  /* 0x00005b0006057a11 */ /* 0x001fca00000f0eff */
[----:B------:R0:W-:Y:S04]  /*85c0*/  STL [R1+0xd70], R5 ;  /* 0x000d700501007387 */ /* 0x0001e80000100800 */
[----:B0-----:R-:W3:Y:S01]  /*85d0*/  LDL.LU R5, [R1+0x68] ;  /* 0x0000680001057983 */ /* 0x001ee20000300800 */
[----:B----4-:R-:W-:-:S05]  /*85e0*/  LEA R6, P0, R8, c[0x0][0x168], 0x1 ;  /* 0x00005a0008067a11 */ /* 0x010fca00078008ff */
[----:B------:R0:W-:Y:S02]  /*85f0*/  STL [R1+0xcd4], R6 ;  /* 0x000cd40601007387 */ /* 0x0001e40000100800 */
[----:B0-----:R-:W-:Y:S02]  /*8600*/  LEA.HI.X.SX32 R6, R18, c[0x0][0x16c], 0x1, P1 ;  /* 0x00005b0012067a11 */ /* 0x001fe400008f0eff */
[----:B------:R-:W4:Y:S04]  /*8610*/  LDL.LU R18, [R1+0x7c] ;  /* 0x00007c0001127983 */ /* 0x000f280000300800 */
[----:B------:R0:W-:Y:S02]  /*8620*/  STL [R1+0xc68], R6 ;  /* 0x000c680601007387 */ /* 0x0001e40000100800 */
[----:B0-----:R-:W-:-:S05]  /*8630*/  LEA R6, P1, R9, c[0x0][0x168], 0x1 ;  /* 0x00005a0009067a11 */ /* 0x001fca00078208ff */
[----:B------:R0:W-:Y:S04]  /*8640*/  STL [R1+0xd84], R6 ;  /* 0x000d840601007387 */ /* 0x0001e80000100800 */
[----:B0-----:R-:W2:Y:S04]  /*8650*/  LDL.LU R6, [R1+0x64] ;  /* 0x0000640001067983 */ /* 0x001ea80000300800 */
[----:B------:R0:W-:Y:S02]  /*8660*/  STL [R1+0xcc8], R22 ;  /* 0x000cc81601007387 */ /* 0x0001e40000100800 */
[----:B0-----:R-:W-:-:S05]  /*8670*/  LEA R22, P2, R20, c[0x0][0x168], 0x1 ;  /* 0x00005a0014167a11 */ /* 0x001fca00078408ff */
[----:B------:R0:W-:Y:S04]  /*8680*/  STL [R1+0xe20], R22 ;  /* 0x000e201601007387 */ /* 0x0001e80000100800 */
[----:B------:R1:W-:Y:S01]  /*8690*/  STL [R1+0xd78], R29 ;  /* 0x000d781d01007387 */ /* 0x0003e20000100800 */
[----:B0-----:R-:W-:-:S03]  /*86a0*/  LEA R22, P3, R14, c[0x0][0x168], 0x1 ;  /* 0x00005a000e167a11 */ /* 0x001fc600078608ff */
[----:B-1----:R-:W2:Y:S04]  /*86b0*/  LDL.LU R29, [R1+0x5c] ;  /* 0x00005c00011d7983 */ /* 0x002ea80000300800 */
[----:B------:R0:W-:Y:S04]  /*86c0*/  STL [R1+0xcdc], R22 ;  /* 0x000cdc1601007387 */ /* 0x0001e80000100800 */
[----:B------:R1:W-:Y:S01]  /*86d0*/  STL [R1+0xc6c], R10 ;  /* 0x000c6c0a01007387 */ /* 0x0003e20000100800 */
[----:B0-----:R-:W-:-:S03]  /*86e0*/  LEA R22, P4, R0, c[0x0][0x168], 0x1 ;  /* 0x00005a0000167a11 */ /* 0x001fc600078808ff */
[----:B-1----:R-:W2:Y:S04]  /*86f0*/  LDL.LU R10, [R1+0x58] ;  /* 0x00005800010a7983 */ /* 0x002ea80000300800 */
[----:B------:R0:W-:Y:S02]  /*8700*/  STL [R1+0xd8c], R22 ;  /* 0x000d8c1601007387 */ /* 0x0001e40000100800 */
[----:B0-----:R-:W-:Y:S02]  /*8710*/  LEA.HI.X.SX32 R22, R19, c[0x0][0x16c], 0x1, P5 ;  /* 0x00005b0013167a11 */ /* 0x001fe400028f0eff */
[----:B------:R-:W2:Y:S04]  /*8720*/  LDL.LU R19, [R1+0x80] ;  /* 0x0000800001137983 */ /* 0x000ea80000300800 */
[----:B------:R0:W-:Y:S01]  /*8730*/  STL [R1+0xcd0], R22 ;  /* 0x000cd01601007387 */ /* 0x0001e20000100800 */
[----:B------:R-:W-:Y:S01]  /*8740*/  IMAD R21, R21, c[0x0][0x190], RZ ;  /* 0x0000640015157a24 */ /* 0x000fe200078e02ff */
[----:B0-----:R-:W-:-:S05]  /*8750*/  LEA R22, P5, R28, c[0x0][0x168], 0x1 ;  /* 0x00005a001c167a11 */ /* 0x001fca00078a08ff */
[----:B------:R0:W-:Y:S02]  /*8760*/  STL [R1+0xe24], R22 ;  /* 0x000e241601007387 */ /* 0x0001e40000100800 */
[----:B0-----:R-:W-:Y:S02]  /*8770*/  LEA.HI.X.SX32 R22, R7, c[0x0][0x16c], 0x1, P6 ;  /* 0x00005b0007167a11 */ /* 0x001fe400030f0eff */
[----:B------:R-:W3:Y:S04]  /*8780*/  LDL.LU R7, [R1+0x54] ;  /* 0x0000540001077983 */ /* 0x000ee80000300800 */
[----:B------:R0:W-:Y:S02]  /*8790*/  STL [R1+0xd80], R22 ;  /* 0x000d801601007387 */ /* 0x0001e40000100800 */
[----:B0-----:R-:W-:-:S05]  /*87a0*/  LEA R22, P6, R21, c[0x0][0x168], 0x1 ;  /* 0x00005a0015167a11 */ /* 0x001fca00078c08ff */
[----:B------:R0:W-:Y:S04]  /*87b0*/  STL [R1+0xce4], R22 ;  /* 0x000ce41601007387 */ /* 0x0001e80000100800 */
[----:B0-----:R-:W3:Y:S01]  /*87c0*/  LDL.LU R22, [R1+0xeb8] ;  /* 0x000eb80001167983 */ /* 0x001ee20000300800 */
[----:B------:R-:W-:-:S05]  /*87d0*/  LEA.HI.X.SX32 R8, R8, c[0x0][0x16c], 0x1, P0 ;  /* 0x00005b0008087a11 */ /* 0x000fca00000f0eff */
[----:B------:R2:W-:Y:S01]  /*87e0*/  STL [R1+0xc70], R8 ;  /* 0x000c700801007387 */ /* 0x0005e20000100800 */
[----:B------:R-:W-:Y:S02]  /*87f0*/  LEA.HI.X.SX32 R9, R9, c[0x0][0x16c], 0x1, P1 ;  /* 0x00005b0009097a11 */ /* 0x000fe400008f0eff */
[----:B--2---:R-:W-:-:S05]  /*8800*/  LEA R8, P0, R19, c[0x0][0x168], 0x1 ;  /* 0x00005a0013087a11 */ /* 0x004fca00078008ff */
[----:B------:R4:W-:Y:S04]  /*8810*/  STL [R1+0xd94], R8 ;  /* 0x000d940801007387 */ /* 0x0009e80000100800 */
[----:B------:R0:W-:Y:S01]  /*8820*/  STL [R1+0xcd8], R9 ;  /* 0x000cd80901007387 */ /* 0x0001e20000100800 */
[----:B----4-:R-:W-:Y:S02]  /*8830*/  LEA R8, P1, R18, c[0x0][0x168], 0x1 ;  /* 0x00005a0012087a11 */ /* 0x010fe400078208ff */
[----:B0-----:R-:W-:-:S03]  /*8840*/  LEA.HI.X.SX32 R9, R20, c[0x0][0x16c], 0x1, P2 ;  /* 0x00005b0014097a11 */ /* 0x001fc600010f0eff */
[----:B------:R0:W-:Y:S04]  /*8850*/  STL [R1+0xe28], R8 ;  /* 0x000e280801007387 */ /* 0x0001e80000100800 */
[----:B0-----:R-:W2:Y:S04]  /*8860*/  LDL.LU R8, [R1+0x50] ;  /* 0x0000500001087983 */ /* 0x001ea80000300800 */
[----:B------:R0:W-:Y:S04]  /*8870*/  STL [R1+0xd88], R9 ;  /* 0x000d880901007387 */ /* 0x0001e80000100800 */
[----:B0-----:R-:W4:Y:S01]  /*8880*/  LDL.LU R9, [R1+0x48] ;  /* 0x0000480001097983 */ /* 0x001f220000300800 */
[----:B------:R-:W-:-:S05]  /*8890*/  LEA R20, P2, R3, c[0x0][0x168], 0x1 ;  /* 0x00005a0003147a11 */ /* 0x000fca00078408ff */
[----:B------:R0:W-:Y:S01]  /*88a0*/  STL [R1+0xcec], R20 ;  /* 0x000cec1401007387 */ /* 0x0001e20000100800 */
[----:B------:R-:W-:Y:S02]  /*88b0*/  LEA.HI.X.SX32 R0, R0, c[0x0][0x16c], 0x1, P4 ;  /* 0x00005b0000007a11 */ /* 0x000fe400020f0eff */
[----:B0-----:R-:W-:Y:S02]  /*88c0*/  LEA.HI.X.SX32 R20, R14, c[0x0][0x16c], 0x1, P3 ;  /* 0x00005b000e147a11 */ /* 0x001fe400018f0eff */
[----:B---3--:R-:W-:-:S03]  /*88d0*/  LEA R14, P3, R22, c[0x0][0x168], 0x1 ;  /* 0x00005a00160e7a11 */ /* 0x008fc600078608ff */
[----:B------:R0:W-:Y:S04]  /*88e0*/  STL [R1+0xc74], R20 ;  /* 0x000c741401007387 */ /* 0x0001e80000100800 */
[----:B------:R1:W-:Y:S01]  /*88f0*/  STL [R1+0xd9c], R14 ;  /* 0x000d9c0e01007387 */ /* 0x0003e20000100800 */
[----:B0-----:R-:W-:-:S03]  /*8900*/  LEA R20, P4, R17, c[0x0][0x168], 0x1 ;  /* 0x00005a0011147a11 */ /* 0x001fc600078808ff */
[----:B-1----:R-:W3:Y:S04]  /*8910*/  LDL.LU R14, [R1+0x40] ;  /* 0x00004000010e7983 */ /* 0x002ee80000300800 */
[----:B------:R0:W-:Y:S04]  /*8920*/  STL [R1+0xce0], R0 ;  /* 0x000ce00001007387 */ /* 0x0001e80000100800 */
[----:B------:R1:W-:Y:S01]  /*8930*/  STL [R1+0xe2c], R20 ;  /* 0x000e2c1401007387 */ /* 0x0003e20000100800 */
[----:B0-----:R-:W-:Y:S02]  /*8940*/  LEA.HI.X.SX32 R0, R28, c[0x0][0x16c], 0x1, P5 ;  /* 0x00005b001c007a11 */ /* 0x001fe400028f0eff */
[----:B-1----:R-:W-:-:S03]  /*8950*/  LEA R20, P5, R5, c[0x0][0x168], 0x1 ;  /* 0x00005a0005147a11 */ /* 0x002fc600078a08ff */
[----:B------:R0:W-:Y:S01]  /*8960*/  STL [R1+0xd90], R0 ;  /* 0x000d900001007387 */ /* 0x0001e20000100800 */
[----:B------:R-:W-:Y:S01]  /*8970*/  LEA.HI.X.SX32 R21, R21, c[0x0][0x16c], 0x1, P6 ;  /* 0x00005b0015157a11 */ /* 0x000fe200030f0eff */
[----:B------:R-:W-:Y:S01]  /*8980*/  IMAD R23, R23, c[0x0][0x190], RZ ;  /* 0x0000640017177a24 */ /* 0x000fe200078e02ff */
[----:B------:R-:W-:Y:S01]  /*8990*/  LEA.HI.X.SX32 R19, R19, c[0x0][0x16c], 0x1, P0 ;  /* 0x00005b0013137a11 */ /* 0x000fe200000f0eff */
[----:B0-----:R-:W3:Y:S04]  /*89a0*/  LDL.LU R0, [R1+0x3c] ;  /* 0x00003c0001007983 */ /* 0x001ee80000300800 */
[----:B------:R0:W-:Y:S04]  /*89b0*/  STL [R1+0xcf4], R20 ;  /* 0x000cf41401007387 */ /* 0x0001e80000100800 */
[----:B------:R1:W-:Y:S04]  /*89c0*/  STL [R1+0xc78], R21 ;  /* 0x000c781501007387 */ /* 0x0003e80000100800 */
[----:B------:R-:W3:Y:S01]  /*89d0*/  LDL.LU R28, [R1+0x38] ;  /* 0x00003800011c7983 */ /* 0x000ee20000300800 */
[----:B0-----:R-:W-:-:S02]  /*89e0*/  LEA R20, P6, R6, c[0x0][0x168], 0x1 ;  /* 0x00005a0006147a11 */ /* 0x001fc400078c08ff */
[----:B-1----:R-:W-:-:S03]  /*89f0*/  LEA R21, P0, R23, c[0x0][0x168], 0x1 ;  /* 0x00005a0017157a11 */ /* 0x002fc600078008ff */
[----:B------:R0:W-:Y:S04]  /*8a00*/  STL [R1+0xda4], R20 ;  /* 0x000da41401007387 */ /* 0x0001e80000100800 */
[----:B------:R1:W-:Y:S01]  /*8a10*/  STL [R1+0xce8], R19 ;  /* 0x000ce81301007387 */ /* 0x0003e20000100800 */
[----:B0-----:R-:W-:-:S03]  /*8a20*/  LEA.HI.X.SX32 R20, R18, c[0x0][0x16c], 0x1, P1 ;  /* 0x00005b0012147a11 */ /* 0x001fc600008f0eff */
[----:B------:R0:W-:Y:S01]  /*8a30*/  STL [R1+0xe30], R21 ;  /* 0x000e301501007387 */ /* 0x0001e20000100800 */
[----:B------:R-:W-:Y:S02]  /*8a40*/  LEA.HI.X.SX32 R18, R3, c[0x0][0x16c], 0x1, P2 ;  /* 0x00005b0003127a11 */ /* 0x000fe400010f0eff */
[----:B-1----:R-:W-:Y:S01]  /*8a50*/  LEA R19, P1, R29, c[0x0][0x168], 0x1 ;  /* 0x00005a001d137a11 */ /* 0x002fe200078208ff */
[----:B------:R1:W-:Y:S01]  /*8a60*/  STL [R1+0xd98], R20 ;  /* 0x000d981401007387 */ /* 0x0003e20000100800 */
[----:B------:R-:W-:-:S03]  /*8a70*/  LEA R3, P2, R10, c[0x0][0x168], 0x1 ;  /* 0x00005a000a037a11 */ /* 0x000fc600078408ff */
[----:B0-----:R-:W3:Y:S04]  /*8a80*/  LDL.LU R21, [R1+0x2c] ;  /* 0x00002c0001157983 */ /* 0x001ee80000300800 */
[----:B------:R-:W-:Y:S04]  /*8a90*/  STL [R1+0xcfc], R19 ;  /* 0x000cfc1301007387 */ /* 0x000fe80000100800 */
[----:B------:R0:W-:Y:S01]  /*8aa0*/  STL [R1+0xc7c], R18 ;  /* 0x000c7c1201007387 */ /* 0x0001e20000100800 */
[----:B------:R-:W-:-:S03]  /*8ab0*/  IMAD R24, R24, c[0x0][0x190], RZ ;  /* 0x0000640018187a24 */ /* 0x000fc600078e02ff */
[----:B-1----:R-:W3:Y:S04]  /*8ac0*/  LDL.LU R20, [R1+0x28] ;  /* 0x0000280001147983 */ /* 0x002ee80000300800 */
[----:B------:R1:W-:Y:S01]  /*8ad0*/  STL [R1+0xdac], R3 ;  /* 0x000dac0301007387 */ /* 0x0003e20000100800 */
[----:B0-----:R-:W-:-:S03]  /*8ae0*/  LEA.HI.X.SX32 R18, R22, c[0x0][0x16c], 0x1, P3 ;  /* 0x00005b0016127a11 */ /* 0x001fc600018f0eff */
[----:B------:R-:W3:Y:S01]  /*8af0*/  LDL.LU R22, [R1+0x30] ;  /* 0x0000300001167983 */ /* 0x000ee20000300800 */
[----:B------:R-:W-:Y:S02]  /*8b00*/  LEA.HI.X.SX32 R17, R17, c[0x0][0x16c], 0x1, P4 ;  /* 0x00005b0011117a11 */ /* 0x000fe400020f0eff */
[----:B-1----:R-:W-:Y:S01]  /*8b10*/  LEA R3, P3, R7, c[0x0][0x168], 0x1 ;  /* 0x00005a0007037a11 */ /* 0x002fe200078608ff */
[----:B------:R0:W-:Y:S04]  /*8b20*/  STL [R1+0xcf0], R18 ;  /* 0x000cf01201007387 */ /* 0x0001e80000100800 */
[----:B------:R-:W3:Y:S01]  /*8b30*/  LDL.LU R19, [R1+0x24] ;  /* 0x0000240001137983 */ /* 0x000ee20000300800 */
[----:B------:R-:W-:-:S03]  /*8b40*/  LEA.HI.X.SX32 R5, R5, c[0x0][0x16c], 0x1, P5 ;  /* 0x00005b0005057a11 */ /* 0x000fc600028f0eff */
[----:B------:R1:W-:Y:S04]  /*8b50*/  STL [R1+0xe34], R3 ;  /* 0x000e340301007387 */ /* 0x0003e80000100800 */
[----:B------:R-:W-:Y:S01]  /*8b60*/  STL [R1+0xda0], R17 ;  /* 0x000da01101007387 */ /* 0x000fe20000100800 */
[----:B------:R-:W-:-:S03]  /*8b70*/  LEA.HI.X.SX32 R6, R6, c[0x0][0x16c], 0x1, P6 ;  /* 0x00005b0006067a11 */ /* 0x000fc600030f0eff */
[----:B0-----:R-:W3:Y:S01]  /*8b80*/  LDL.LU R18, [R1+0x20] ;  /* 0x0000200001127983 */ /* 0x001ee20000300800 */
[----:B-1----:R-:W-:-:S05]  /*8b90*/  LEA R3, P4, R24, c[0x0][0x168], 0x1 ;  /* 0x00005a0018037a11 */ /* 0x002fca00078808ff */
[----:B------:R0:W-:Y:S04]  /*8ba0*/  STL [R1+0xd04], R3 ;  /* 0x000d040301007387 */ /* 0x0001e80000100800 */
[----:B0-----:R-:W3:Y:S04]  /*8bb0*/  LDL.LU R3, [R1+0x14] ;  /* 0x0000140001037983 */ /* 0x001ee80000300800 */
[----:B------:R4:W-:Y:S01]  /*8bc0*/  STL [R1+0xc80], R5 ;  /* 0x000c800501007387 */ /* 0x0009e20000100800 */
[----:B--2---:R-:W-:-:S05]  /*8bd0*/  LEA R17, P5, R8, c[0x0][0x168], 0x1 ;  /* 0x00005a0008117a11 */ /* 0x004fca00078a08ff */
[----:B------:R0:W-:Y:S01]  /*8be0*/  STL [R1+0xdb4], R17 ;  /* 0x000db41101007387 */ /* 0x0001e20000100800 */
[----:B----4-:R-:W-:-:S03]  /*8bf0*/  LEA R5, P6, R9, c[0x0][0x168], 0x1 ;  /* 0x00005a0009057a11 */ /* 0x010fc600078c08ff */
[----:B0-----:R-:W2:Y:S04]  /*8c00*/  LDL.LU R17, [R1+0x10] ;  /* 0x0000100001117983 */ /* 0x001ea80000300800 */
[----:B------:R0:W-:Y:S04]  /*8c10*/  STL [R1+0xcf8], R6 ;  /* 0x000cf80601007387 */ /* 0x0001e80000100800 */
[----:B------:R1:W-:Y:S01]  /*8c20*/  STL [R1+0xe38], R5 ;  /* 0x000e380501007387 */ /* 0x0003e20000100800 */
[----:B0-----:R-:W-:-:S03]  /*8c30*/  LEA.HI.X.SX32 R6, R23, c[0x0][0x16c], 0x1, P0 ;  /* 0x00005b0017067a11 */ /* 0x001fc600000f0eff */
[----:B------:R-:W4:Y:S04]  /*8c40*/  LDL.LU R23, [R1+0x34] ;  /* 0x0000340001177983 */ /* 0x000f280000300800 */
[----:B-1----:R-:W2:Y:S01]  /*8c50*/  LDL.LU R5, [R1+0xc] ;  /* 0x00000c0001057983 */ /* 0x002ea20000300800 */
[----:B------:R-:W-:-:S03]  /*8c60*/  LEA.HI.X.SX32 R29, R29, c[0x0][0x16c], 0x1, P1 ;  /* 0x00005b001d1d7a11 */ /* 0x000fc600008f0eff */
[----:B------:R3:W-:Y:S01]  /*8c70*/  STL [R1+0xda8], R6 ;  /* 0x000da80601007387 */ /* 0x0007e20000100800 */
[----:B------:R-:W-:Y:S01]  /*8c80*/  IMAD R25, R25, c[0x0][0x190], RZ ;  /* 0x0000640019197a24 */ /* 0x000fe200078e02ff */
[----:B---3--:R-:W-:-:S05]  /*8c90*/  LEA R6, P0, R14, c[0x0][0x168], 0x1 ;  /* 0x00005a000e067a11 */ /* 0x008fca00078008ff */
[----:B------:R0:W-:Y:S01]  /*8ca0*/  STL [R1+0xd0c], R6 ;  /* 0x000d0c0601007387 */ /* 0x0001e20000100800 */
[----:B------:R-:W-:-:S03]  /*8cb0*/  LEA.HI.X.SX32 R10, R10, c[0x0][0x16c], 0x1, P2 ;  /* 0x00005b000a0a7a11 */ /* 0x000fc600010f0eff */
[----:B0-----:R-:W3:Y:S04]  /*8cc0*/  LDL.LU R6, [R1+0xeb4] ;  /* 0x000eb40001067983 */ /* 0x001ee80000300800 */
[----:B------:R0:W-:Y:S02]  /*8cd0*/  STL [R1+0xc84], R29 ;  /* 0x000c841d01007387 */ /* 0x0001e40000100800 */
[----:B0-----:R-:W-:-:S05]  /*8ce0*/  LEA R29, P1, R25, c[0x0][0x168], 0x1 ;  /* 0x00005a00191d7a11 */ /* 0x001fca00078208ff */
[----:B------:R0:W-:Y:S01]  /*8cf0*/  STL [R1+0xdbc], R29 ;  /* 0x000dbc1d01007387 */ /* 0x0001e20000100800 */
[----:B------:R-:W-:-:S03]  /*8d00*/  LEA.HI.X.SX32 R7, R7, c[0x0][0x16c], 0x1, P3 ;  /* 0x00005b0007077a11 */ /* 0x000fc600018f0eff */
[----:B0-----:R-:W2:Y:S04]  /*8d10*/  LDL.LU R29, [R1+0xeb0] ;  /* 0x000eb000011d7983 */ /* 0x001ea80000300800 */
        /* <DEDUP_REMOVED lines=8> */
[----:B------:R-:W-:-:S03]  /*8da0*/  IMAD R26, R26, c[0x0][0x190], RZ ;  /* 0x000064001a1a7a24 */ /* 0x000fc600078e02ff */
[----:B0-----:R-:W2:Y:S04]  /*8db0*/  LDL.LU R7, [R1+0xea8] ;  /* 0x000ea80001077983 */ /* 0x001ea80000300800 */
[----:B------:R4:W-:Y:S01]  /*8dc0*/  STL [R1+0xc88], R24 ;  /* 0x000c881801007387 */ /* 0x0009e20000100800 */
[----:B------:R-:W-:Y:S02]  /*8dd0*/  LEA.HI.X.SX32 R25, R25, c[0x0][0x16c], 0x1, P1 ;  /* 0x00005b0019197a11 */ /* 0x000fe400008f0eff */
[----:B----4-:R-:W-:-:S05]  /*8de0*/  LEA R24, P4, R23, c[0x0][0x168], 0x1 ;  /* 0x00005a0017187a11 */ /* 0x010fca00078808ff */
[----:B------:R0:W-:Y:S02]  /*8df0*/  STL [R1+0xdc4], R24 ;  /* 0x000dc41801007387 */ /* 0x0001e40000100800 */
[----:B0-----:R-:W-:Y:S02]  /*8e00*/  LEA.HI.X.SX32 R24, R8, c[0x0][0x16c], 0x1, P5 ;  /* 0x00005b0008187a11 */ /* 0x001fe400028f0eff */
[----:B------:R-:W4:Y:S04]  /*8e10*/  LDL.LU R8, [R1+0xea4] ;  /* 0x000ea40001087983 */ /* 0x000f280000300800 */
[----:B------:R0:W-:Y:S02]  /*8e20*/  STL [R1+0xd08], R24 ;  /* 0x000d081801007387 */ /* 0x0001e40000100800 */
[----:B0-----:R-:W-:-:S05]  /*8e30*/  LEA R24, P5, R26, c[0x0][0x168], 0x1 ;  /* 0x00005a001a187a11 */ /* 0x001fca00078a08ff */
[----:B------:R0:W-:Y:S02]  /*8e40*/  STL [R1+0xe40], R24 ;  /* 0x000e401801007387 */ /* 0x0001e40000100800 */
[----:B0-----:R-:W-:Y:S02]  /*8e50*/  LEA.HI.X.SX32 R24, R9, c[0x0][0x16c], 0x1, P6 ;  /* 0x00005b0009187a11 */ /* 0x001fe400030f0eff */
[----:B------:R-:W3:Y:S04]  /*8e60*/  LDL.LU R9, [R1+0xea0] ;  /* 0x000ea00001097983 */ /* 0x000ee80000300800 */
[----:B------:R0:W-:Y:S02]  /*8e70*/  STL [R1+0xdb8], R24 ;  /* 0x000db81801007387 */ /* 0x0001e40000100800 */
[----:B0-----:R-:W-:-:S05]  /*8e80*/  LEA R24, P6, R22, c[0x0][0x168], 0x1 ;  /* 0x00005a0016187a11 */ /* 0x001fca00078c08ff */
[----:B------:R0:W-:Y:S02]  /*8e90*/  STL [R1+0xd1c], R24 ;  /* 0x000d1c1801007387 */ /* 0x0001e40000100800 */
[----:B0-----:R-:W-:Y:S02]  /*8ea0*/  LEA.HI.X.SX32 R24, R14, c[0x0][0x16c], 0x1, P0 ;  /* 0x00005b000e187a11 */ /* 0x001fe400000f0eff */
[----:B------:R-:W3:Y:S04]  /*8eb0*/  LDL.LU R14, [R1+0xe9c] ;  /* 0x000e9c00010e7983 */ /* 0x000ee80000300800 */
[----:B------:R0:W-:Y:S02]  /*8ec0*/  STL [R1+0xc8c], R24 ;  /* 0x000c8c1801007387 */ /* 0x0001e40000100800 */
[----:B0-----:R-:W-:-:S05]  /*8ed0*/  LEA R24, P0, R21, c[0x0][0x168], 0x1 ;  /* 0x00005a0015187a11 */ /* 0x001fca00078008ff */
[----:B------:R0:W-:Y:S04]  /*8ee0*/  STL [R1+0xdcc], R24 ;  /* 0x000dcc1801007387 */ /* 0x0001e80000100800 */
[----:B------:R1:W-:Y:S01]  /*8ef0*/  STL [R1+0xd10], R25 ;  /* 0x000d101901007387 */ /* 0x0003e20000100800 */
[----:B0-----:R-:W-:Y:S02]  /*8f00*/  LEA R24, P1, R20, c[0x0][0x168], 0x1 ;  /* 0x00005a0014187a11 */ /* 0x001fe400078208ff */
[----:B-1----:R-:W-:Y:S02]  /*8f10*/  LEA.HI.X.SX32 R25, R0, c[0x0][0x16c], 0x1, P2 ;  /* 0x00005b0000197a11 */ /* 0x002fe400010f0eff */
[----:B------:R-:W3:Y:S04]  /*8f20*/  LDL.LU R0, [R1+0xe98] ;  /* 0x000e980001007983 */ /* 0x000ee80000300800 */
[----:B------:R-:W-:Y:S04]  /*8f30*/  STL [R1+0xe44], R24 ;  /* 0x000e441801007387 */ /* 0x000fe80000100800 */
[----:B------:R0:W-:Y:S02]  /*8f40*/  STL [R1+0xdc0], R25 ;  /* 0x000dc01901007387 */ /* 0x0001e40000100800 */
[----:B0-----:R-:W-:-:S02]  /*8f50*/  LEA.HI.X.SX32 R25, R28, c[0x0][0x16c], 0x1, P3 ;  /* 0x00005b001c197a11 */ /* 0x001fc400018f0eff */
[----:B------:R-:W3:Y:S01]  /*8f60*/  LDL.LU R28, [R1+0xe94] ;  /* 0x000e9400011c7983 */ /* 0x000ee20000300800 */
[----:B------:R-:W-:-:S05]  /*8f70*/  IMAD R27, R27, c[0x0][0x190], RZ ;  /* 0x000064001b1b7a24 */ /* 0x000fca00078e02ff */
[----:B------:R-:W-:Y:S02]  /*8f80*/  LEA R24, P2, R27, c[0x0][0x168], 0x1 ;  /* 0x00005a001b187a11 */ /* 0x000fe400078408ff */
[----:B------:R-:W-:-:S03]  /*8f90*/  LEA.HI.X.SX32 R23, R23, c[0x0][0x16c], 0x1, P4 ;  /* 0x00005b0017177a11 */ /* 0x000fc600020f0eff */
[----:B------:R0:W-:Y:S01]  /*8fa0*/  STL [R1+0xd24], R24 ;  /* 0x000d241801007387 */ /* 0x0001e20000100800 */
[----:B------:R-:W-:-:S03]  /*8fb0*/  IMAD R12, R12, c[0x0][0x190], RZ ;  /* 0x000064000c0c7a24 */ /* 0x000fc600078e02ff */
[----:B------:R1:W-:Y:S01]  /*8fc0*/  STL [R1+0xc90], R25 ;  /* 0x000c901901007387 */ /* 0x0003e20000100800 */
[----:B0-----:R-:W-:Y:S02]  /*8fd0*/  LEA R24, P3, R19, c[0x0][0x168], 0x1 ;  /* 0x00005a0013187a11 */ /* 0x001fe400078608ff */
[----:B-1----:R-:W-:-:S03]  /*8fe0*/  LEA R25, P4, R18, c[0x0][0x168], 0x1 ;  /* 0x00005a0012197a11 */ /* 0x002fc600078808ff */
[----:B------:R0:W-:Y:S01]  /*8ff0*/  STL [R1+0xdd4], R24 ;  /* 0x000dd41801007387 */ /* 0x0001e20000100800 */
[----:B------:R-:W-:-:S03]  /*9000*/  LEA.HI.X.SX32 R22, R22, c[0x0][0x16c], 0x1, P6 ;  /* 0x00005b0016167a11 */ /* 0x000fc600030f0eff */
[----:B------:R1:W-:Y:S01]  /*9010*/  STL [R1+0xd18], R23 ;  /* 0x000d181701007387 */ /* 0x0003e20000100800 */
[----:B0-----:R-:W-:-:S03]  /*9020*/  LEA.HI.X.SX32 R24, R26, c[0x0][0x16c], 0x1, P5 ;  /* 0x00005b001a187a11 */ /* 0x001fc600028f0eff */
[----:B------:R-:W-:Y:S01]  /*9030*/  STL [R1+0xe48], R25 ;  /* 0x000e481901007387 */ /* 0x000fe20000100800 */
[----:B-1----:R-:W-:-:S03]  /*9040*/  LEA R23, P5, R3, c[0x0][0x168], 0x1 ;  /* 0x00005a0003177a11 */ /* 0x002fc600078a08ff */
[----:B------:R0:W-:Y:S04]  /*9050*/  STL [R1+0xdc8], R24 ;  /* 0x000dc81801007387 */ /* 0x0001e80000100800 */
[----:B------:R1:W-:Y:S04]  /*9060*/  STL [R1+0xd2c], R23 ;  /* 0x000d2c1701007387 */ /* 0x0003e80000100800 */
[----:B------:R2:W-:Y:S01]  /*9070*/  STL [R1+0xc94], R22 ;  /* 0x000c941601007387 */ /* 0x0005e20000100800 */
[----:B0-----:R-:W-:Y:S02]  /*9080*/  LEA R24, P6, R12, c[0x0][0x168], 0x1 ;  /* 0x00005a000c187a11 */ /* 0x001fe400078c08ff */
[----:B-1----:R-:W-:-:S02]  /*9090*/  LEA.HI.X.SX32 R23, R21, c[0x0][0x16c], 0x1, P0 ;  /* 0x00005b0015177a11 */ /* 0x002fc400000f0eff */
[----:B------:R-:W-:Y:S02]  /*90a0*/  LEA.HI.X.SX32 R21, R20, c[0x0][0x16c], 0x1, P1 ;  /* 0x00005b0014157a11 */ /* 0x000fe400008f0eff */
[----:B--2---:R-:W-:Y:S01]  /*90b0*/  LEA R22, P0, R17, c[0x0][0x168], 0x1 ;  /* 0x00005a0011167a11 */ /* 0x004fe200078008ff */
[----:B------:R-:W-:Y:S01]  /*90c0*/  STL [R1+0xddc], R24 ;  /* 0x000ddc1801007387 */ /* 0x000fe20000100800 */
[----:B------:R-:W-:Y:S01]  /*90d0*/  LEA R20, P1, R5, c[0x0][0x168], 0x1 ;  /* 0x00005a0005147a11 */ /* 0x000fe200078208ff */
[----:B------:R-:W-:Y:S02]  /*90e0*/  IMAD R13, R13, c[0x0][0x190], RZ ;  /* 0x000064000d0d7a24 */ /* 0x000fe400078e02ff */
[----:B------:R-:W-:Y:S04]  /*90f0*/  STL [R1+0xd20], R23 ;  /* 0x000d201701007387 */ /* 0x000fe80000100800 */
[----:B------:R0:W-:Y:S04]  /*9100*/  STL [R1+0xe4c], R22 ;  /* 0x000e4c1601007387 */ /* 0x0001e80000100800 */
[----:B------:R-:W-:Y:S01]  /*9110*/  STL [R1+0xdd0], R21 ;  /* 0x000dd01501007387 */ /* 0x000fe20000100800 */
[----:B------:R-:W-:-:S03]  /*9120*/  LEA.HI.X.SX32 R18, R18, c[0x0][0x16c], 0x1, P4 ;  /* 0x00005b0012127a11 */ /* 0x000fc600020f0eff */
[----:B------:R1:W-:Y:S01]  /*9130*/  STL [R1+0xd34], R20 ;  /* 0x000d341401007387 */ /* 0x0003e20000100800 */
[----:B0-----:R-:W-:-:S05]  /*9140*/  LEA.HI.X.SX32 R22, R27, c[0x0][0x16c], 0x1, P2 ;  /* 0x00005b001b167a11 */ /* 0x001fca00010f0eff */
[----:B------:R-:W-:Y:S01]  /*9150*/  STL [R1+0xc98], R22 ;  /* 0x000c981601007387 */ /* 0x000fe20000100800 */
[----:B-1----:R-:W-:Y:S02]  /*9160*/  LEA.HI.X.SX32 R20, R19, c[0x0][0x16c], 0x1, P3 ;  /* 0x00005b0013147a11 */ /* 0x002fe400018f0eff */
[----:B------:R-:W-:Y:S01]  /*9170*/  LEA R19, P3, R13, c[0x0][0x168], 0x1 ;  /* 0x00005a000d137a11 */ /* 0x000fe200078608ff */
[----:B------:R-:W-:Y:S01]  /*9180*/  IMAD R15, R15, c[0x0][0x190], RZ ;  /* 0x000064000f0f7a24 */ /* 0x000fe200078e02ff */
[----:B------:R-:W-:Y:S01]  /*9190*/  LEA.HI.X.SX32 R17, R17, c[0x0][0x16c], 0x1, P0 ;  /* 0x00005b0011117a11 */ /* 0x000fe200000f0eff */
[----:B------:R-:W-:Y:S02]  /*91a0*/  IMAD R16, R16, c[0x0][0x190], RZ ;  /* 0x0000640010107a24 */ /* 0x000fe400078e02ff */
[----:B------:R-:W-:Y:S01]  /*91b0*/  IMAD R11, R11, c[0x0][0x190], RZ ;  /* 0x000064000b0b7a24 */ /* 0x000fe200078e02ff */
[----:B---3--:R-:W-:-:S05]  /*91c0*/  LEA R21, P2, R28, c[0x0][0x168], 0x1 ;  /* 0x00005a001c157a11 */ /* 0x008fca00078408ff */
[----:B------:R-:W-:Y:S04]  /*91d0*/  STL [R1+0xde4], R21 ;  /* 0x000de41501007387 */ /* 0x000fe80000100800 */
[----:B------:R0:W-:Y:S04]  /*91e0*/  STL [R1+0xd28], R20 ;  /* 0x000d281401007387 */ /* 0x0001e80000100800 */
[----:B------:R1:W-:Y:S04]  /*91f0*/  STL [R1+0xe50], R19 ;  /* 0x000e501301007387 */ /* 0x0003e80000100800 */
[----:B------:R2:W-:Y:S01]  /*9200*/  STL [R1+0xdd8], R18 ;  /* 0x000dd81201007387 */ /* 0x0005e20000100800 */
[----:B0-----:R-:W-:-:S02]  /*9210*/  LEA R20, P4, R0, c[0x0][0x168], 0x1 ;  /* 0x00005a0000147a11 */ /* 0x001fc400078808ff */
[----:B-1----:R-:W-:Y:S02]  /*9220*/  LEA.HI.X.SX32 R19, R3, c[0x0][0x16c], 0x1, P5 ;  /* 0x00005b0003137a11 */ /* 0x002fe400028f0eff */
[----:B------:R-:W-:Y:S02]  /*9230*/  LEA.HI.X.SX32 R3, R12, c[0x0][0x16c], 0x1, P6 ;  /* 0x00005b000c037a11 */ /* 0x000fe400030f0eff */
[----:B--2---:R-:W-:Y:S01]  /*9240*/  LEA R18, P5, R14, c[0x0][0x168], 0x1 ;  /* 0x00005a000e127a11 */ /* 0x004fe200078a08ff */
[----:B------:R-:W-:Y:S01]  /*9250*/  STL [R1+0xd3c], R20 ;  /* 0x000d3c1401007387 */ /* 0x000fe20000100800 */
[----:B------:R-:W-:-:S03]  /*9260*/  LEA R12, P6, R9, c[0x0][0x168], 0x1 ;  /* 0x00005a00090c7a11 */ /* 0x000fc600078c08ff */
[----:B------:R-:W-:Y:S04]  /*9270*/  STL [R1+0xc9c], R19 ;  /* 0x000c9c1301007387 */ /* 0x000fe80000100800 */
[----:B------:R-:W-:Y:S04]  /*9280*/  STL [R1+0xdec], R18 ;  /* 0x000dec1201007387 */ /* 0x000fe80000100800 */
[----:B------:R0:W-:Y:S04]  /*9290*/  STL [R1+0xd30], R3 ;  /* 0x000d300301007387 */ /* 0x0001e80000100800 */
[----:B------:R1:W-:Y:S01]  /*92a0*/  STL [R1+0xe54], R12 ;  /* 0x000e540c01007387 */ /* 0x0003e20000100800 */
[----:B0-----:R-:W-:-:S03]  /*92b0*/  LEA R3, P0, R15, c[0x0][0x168], 0x1 ;  /* 0x00005a000f037a11 */ /* 0x001fc600078008ff */
[----:B------:R-:W-:Y:S01]  /*92c0*/  STL [R1+0xde0], R17 ;  /* 0x000de01101007387 */ /* 0x000fe20000100800 */
[----:B-1----:R-:W-:Y:S02]  /*92d0*/  LEA.HI.X.SX32 R12, R5, c[0x0][0x16c], 0x1, P1 ;  /* 0x00005b00050c7a11 */ /* 0x002fe400008f0eff */
[----:B----4-:R-:W-:Y:S01]  /*92e0*/  LEA R5, P1, R8, c[0x0][0x168], 0x1 ;  /* 0x00005a0008057a11 */ /* 0x010fe200078208ff */
[----:B------:R0:W-:Y:S04]  /*92f0*/  STL [R1+0xd44], R3 ;  /* 0x000d440301007387 */ /* 0x0001e80000100800 */
[----:B------:R1:W-:Y:S01]  /*9300*/  STL [R1+0xca0], R12 ;  /* 0x000ca00c01007387 */ /* 0x0003e20000100800 */
[----:B0-----:R-:W-:-:S03]  /*9310*/  LEA.HI.X.SX32 R3, R28, c[0x0][0x16c], 0x1, P2 ;  /* 0x00005b001c037a11 */ /* 0x001fc600010f0eff */
[----:B------:R0:W5:Y:S01]  /*9320*/  LDL.LU R28, [R1+0xe90] ;  /* 0x000e9000011c7983 */ /* 0x0001620000300800 */
[----:B-1----:R-:W-:-:S03]  /*9330*/  LEA R12, P2, R7, c[0x0][0x168], 0x1 ;  /* 0x00005a00070c7a11 */ /* 0x002fc600078408ff */
[----:B------:R1:W-:Y:S04]  /*9340*/  STL [R1+0xdf4], R5 ;  /* 0x000df40501007387 */ /* 0x0003e80000100800 */
[----:B------:R2:W-:Y:S01]  /*9350*/  STL [R1+0xd38], R3 ;  /* 0x000d380301007387 */ /* 0x0005e20000100800 */
[----:B-1----:R-:W-:-:S03]  /*9360*/  LEA.HI.X.SX32 R5, R13, c[0x0][0x16c], 0x1, P3 ;  /* 0x00005b000d057a11 */ /* 0x002fc600018f0eff */
[----:B------:R1:W-:Y:S01]  /*9370*/  STL [R1+0xe58], R12 ;  /* 0x000e580c01007387 */ /* 0x0003e20000100800 */
[----:B--2---:R-:W-:-:S03]  /*9380*/  LEA R3, P3, R10, c[0x0][0x168], 0x1 ;  /* 0x00005a000a037a11 */ /* 0x004fc600078608ff */
[----:B------:R2:W-:Y:S01]  /*9390*/  STL [R1+0xde8], R5 ;  /* 0x000de80501007387 */ /* 0x0005e20000100800 */
[----:B-1----:R-:W-:-:S03]  /*93a0*/  LEA.HI.X.SX32 R12, R0, c[0x0][0x16c], 0x1, P4 ;  /* 0x00005b00000c7a11 */ /* 0x002fc600020f0eff */
[----:B------:R0:W5:Y:S01]  /*93b0*/  LDL.LU R0, [R1+0xe8c] ;  /* 0x000e8c0001007983 */ /* 0x0001620000300800 */
[----:B--2---:R-:W-:-:S03]  /*93c0*/  LEA R5, P4, R16, c[0x0][0x168], 0x1 ;  /* 0x00005a0010057a11 */ /* 0x004fc600078808ff */
[----:B------:R1:W-:Y:S04]  /*93d0*/  STL [R1+0xd4c], R3 ;  /* 0x000d4c0301007387 */ /* 0x0003e80000100800 */
[----:B------:R2:W-:Y:S04]  /*93e0*/  STL [R1+0xca4], R12 ;  /* 0x000ca40c01007387 */ /* 0x0005e80000100800 */
[----:B------:R3:W-:Y:S01]  /*93f0*/  STL [R1+0xdfc], R5 ;  /* 0x000dfc0501007387 */ /* 0x0007e20000100800 */
[----:B-1----:R-:W-:Y:S02]  /*9400*/  LEA.HI.X.SX32 R3, R14, c[0x0][0x16c], 0x1, P5 ;  /* 0x00005b000e037a11 */ /* 0x002fe400028f0eff */
[----:B--2---:R-:W-:-:S03]  /*9410*/  LEA R12, P5, R29, c[0x0][0x168], 0x1 ;  /* 0x00005a001d0c7a11 */ /* 0x004fc600078a08ff */
[----:B------:R1:W-:Y:S01]  /*9420*/  STL [R1+0xd40], R3 ;  /* 0x000d400301007387 */ /* 0x0003e20000100800 */
[----:B---3--:R-:W-:-:S03]  /*9430*/  LEA.HI.X.SX32 R5, R9, c[0x0][0x16c], 0x1, P6 ;  /* 0x00005b0009057a11 */ /* 0x008fc600030f0eff */
[----:B------:R-:W-:Y:S01]  /*9440*/  STL [R1+0xe00], R12 ;  /* 0x000e000c01007387 */ /* 0x000fe20000100800 */
[----:B------:R-:W-:-:S03]  /*9450*/  LEA.HI.X.SX32 R9, R15, c[0x0][0x16c], 0x1, P0 ;  /* 0x00005b000f097a11 */ /* 0x000fc600000f0eff */
[----:B------:R2:W-:Y:S01]  /*9460*/  STL [R1+0xdf0], R5 ;  /* 0x000df00501007387 */ /* 0x0005e20000100800 */
[----:B-1----:R-:W-:Y:S02]  /*9470*/  LEA R3, P6, R6, c[0x0][0x168], 0x1 ;  /* 0x00005a0006037a11 */ /* 0x002fe400078c08ff */
[----:B------:R-:W-:-:S03]  /*9480*/  LEA.HI.X.SX32 R7, R7, c[0x0][0x16c], 0x1, P2 ;  /* 0x00005b0007077a11 */ /* 0x000fc600010f0eff */
[----:B------:R1:W-:Y:S01]  /*9490*/  STL [R1+0xe04], R3 ;  /* 0x000e040301007387 */ /* 0x0003e20000100800 */
[----:B--2---:R-:W-:-:S03]  /*94a0*/  LEA R5, P0, R11, c[0x0][0x168], 0x1 ;  /* 0x00005a000b057a11 */ /* 0x004fc600078008ff */
[----:B------:R-:W-:Y:S04]  /*94b0*/  STL [R1+0xca8], R9 ;  /* 0x000ca80901007387 */ /* 0x000fe80000100800 */
[----:B------:R2:W-:Y:S01]  /*94c0*/  STL [R1+0xe5c], R5 ;  /* 0x000e5c0501007387 */ /* 0x0005e20000100800 */
[----:B-1----:R-:W-:-:S05]  /*94d0*/  LEA.HI.X.SX32 R3, R8, c[0x0][0x16c], 0x1, P1 ;  /* 0x00005b0008037a11 */ /* 0x002fca00008f0eff */
[----:B------:R-:W-:Y:S01]  /*94e0*/  STL [R1+0xd48], R3 ;  /* 0x000d480301007387 */ /* 0x000fe20000100800 */
[----:B--2---:R-:W-:-:S03]  /*94f0*/  LEA.HI.X.SX32 R5, R10, c[0x0][0x16c], 0x1, P3 ;  /* 0x00005b000a057a11 */ /* 0x004fc600018f0eff */
[----:B------:R1:W-:Y:S04]  /*9500*/  STL [R1+0xdf8], R7 ;  /* 0x000df80701007387 */ /* 0x0003e80000100800 */
[----:B------:R2:W-:Y:S01]  /*9510*/  STL [R1+0xcac], R5 ;  /* 0x000cac0501007387 */ /* 0x0005e20000100800 */
[----:B-1----:R-:W-:-:S03]  /*9520*/  LEA.HI.X.SX32 R7, R29, c[0x0][0x16c], 0x1, P5 ;  /* 0x00005b001d077a11 */ /* 0x002fc600028f0eff */
[----:B------:R-:W3:Y:S01]  /*9530*/  LDL.LU R29, [R1+0xe88] ;  /* 0x000e8800011d7983 */ /* 0x000ee20000300800 */
[----:B------:R-:W-:Y:S02]  /*9540*/  LEA.HI.X.SX32 R3, R16, c[0x0][0x16c], 0x1, P4 ;  /* 0x00005b0010037a11 */ /* 0x000fe400020f0eff */
[----:B--2---:R-:W-:-:S03]  /*9550*/  LEA.HI.X.SX32 R5, R6, c[0x0][0x16c], 0x1, P6 ;  /* 0x00005b0006057a11 */ /* 0x004fc600030f0eff */
[----:B------:R1:W-:Y:S04]  /*9560*/  STL [R1+0xd50], R3 ;  /* 0x000d500301007387 */ /* 0x0003e80000100800 */
[----:B------:R-:W-:Y:S04]  /*9570*/  STL [R1+0xd54], R7 ;  /* 0x000d540701007387 */ /* 0x000fe80000100800 */
[----:B------:R2:W-:Y:S01]  /*9580*/  STL [R1+0xd58], R5 ;  /* 0x000d580501007387 */ /* 0x0005e20000100800 */
[----:B-1----:R-:W-:-:S03]  /*9590*/  LEA.HI.X.SX32 R3, R11, c[0x0][0x16c], 0x1, P0 ;  /* 0x00005b000b037a11 */ /* 0x002fc600000f0eff */
[----:B------:R-:W-:Y:S04]  /*95a0*/  STL [R1+0x25c], RZ ;  /* 0x00025cff01007387 */ /* 0x000fe80000100800 */
[----:B--2---:R-:W1:Y:S04]  /*95b0*/  S2R R5, SR_TID.X ;  /* 0x0000000000057919 */ /* 0x004e680000002100 */
[----:B------:R2:W-:Y:S04]  /*95c0*/  STL [R1+0xe08], R3 ;  /* 0x000e080301007387 */ /* 0x0005e80000100800 */
        /* <DEDUP_REMOVED lines=13> */
[----:B-1----:R-:W-:-:S03]  /*96a0*/  LOP3.LUT R5, R5, 0xff, RZ, 0xc0, !PT ;  /* 0x000000ff05057812 */ /* 0x002fc600078ec0ff */
[----:B------:R0:W-:Y:S04]  /*96b0*/  STL [R1+0x1e4], RZ ;  /* 0x0001e4ff01007387 */ /* 0x0001e80000100800 */
[----:B------:R0:W-:Y:S04]  /*96c0*/  STL [R1+0x1e8], RZ ;  /* 0x0001e8ff01007387 */ /* 0x0001e80000100800 */
[----:B------:R0:W-:Y:S04]  /*96d0*/  STL [R1+0x1ec], RZ ;  /* 0x0001ecff01007387 */ /* 0x0001e80000100800 */
[----:B------:R0:W-:Y:S04]  /*96e0*/  STL [R1+0x1f0], RZ ;  /* 0x0001f0ff01007387 */ /* 0x0001e80000100800 */
[----:B------:R0:W-:Y:S01]  /*96f0*/  STL [R1+0x1f4], RZ ;  /* 0x0001f4ff01007387 */ /* 0x0001e20000100800 */
[----:B------:R-:W-:-:S03]  /*9700*/  IMAD.SHL.U32 R5, R5, 0x2, RZ ;  /* 0x0000000205057824 */ /* 0x000fc600078e00ff */
[----:B------:R0:W-:Y:S04]  /*9710*/  STL [R1+0x1f8], RZ ;  /* 0x0001f8ff01007387 */ /* 0x0001e80000100800 */
[----:B------:R0:W-:Y:S04]  /*9720*/  STL [R1+0x1fc], RZ ;  /* 0x0001fcff01007387 */ /* 0x0001e80000100800 */
[----:B------:R0:W-:Y:S04]  /*9730*/  STL [R1+0x8b0], RZ ;  /* 0x0008b0ff01007387 */ /* 0x0001e80000100800 */
[----:B------:R0:W-:Y:S04]  /*9740*/  STL [R1+0x8b4], RZ ;  /* 0x0008b4ff01007387 */ /* 0x0001e80000100800 */
[----:B------:R0:W-:Y:S01]  /*9750*/  STL [R1+0x8b8], RZ ;  /* 0x0008b8ff01007387 */ /* 0x0001e20000100800 */
[----:B--2---:R-:W-:-:S03]  /*9760*/  LOP3.LUT R3, R5, 0x20, RZ, 0x3c, !PT ;  /* 0x0000002005037812 */ /* 0x004fc600078e3cff */
[----:B------:R0:W-:Y:S01]  /*9770*/  STL [R1+0x8bc], RZ ;  /* 0x0008bcff01007387 */ /* 0x0001e20000100800 */
[----:B------:R-:W-:-:S03]  /*9780*/  LOP3.LUT R3, R5, 0x50, RZ, 0x3c, !PT ;  /* 0x0000005005037812 */ /* 0x000fc600078e3cff */
        /* <DEDUP_REMOVED lines=8> */
[----:B------:R-:W-:-:S02]  /*9810*/  LOP3.LUT R7, R5, 0x10, RZ, 0x3c, !PT ;  /* 0x0000001005077812 */ /* 0x000fc400078e3cff */
[C---:B------:R-:W-:Y:S02]  /*9820*/  LOP3.LUT R6, R5.reuse, 0x30, RZ, 0x3c, !PT ;  /* 0x0000003005067812 */ /* 0x040fe400078e3cff */
[C---:B------:R-:W-:Y:S02]  /*9830*/  LOP3.LUT R7, R5.reuse, 0x40, RZ, 0x3c, !PT ;  /* 0x0000004005077812 */ /* 0x040fe400078e3cff */
[C---:B------:R-:W-:Y:S02]  /*9840*/  LOP3.LUT R6, R5.reuse, 0x60, RZ, 0x3c, !PT ;  /* 0x0000006005067812 */ /* 0x040fe400078e3cff */
[----:B------:R-:W-:Y:S02]  /*9850*/  LOP3.LUT R5, R5, 0x70, RZ, 0x3c, !PT ;  /* 0x0000007005057812 */ /* 0x000fe400078e3cff */
[----:B---3--:R-:W-:Y:S02]  /*9860*/  LOP3.LUT R3, R29, 0x40, RZ, 0x3c, !PT ;  /* 0x000000401d037812 */ /* 0x008fe400078e3cff */
[----:B------:R0:W5:Y:S04]  /*9870*/  LDL.LU R29, [R1+0xe84] ;  /* 0x000e8400011d7983 */ /* 0x0001680000300800 */
[----:B------:R0:W-:Y:S02]  /*9880*/  STL [R1+0x12c], R3 ;  /* 0x00012c0301007387 */ /* 0x0001e40000100800 */
.L_x_3:
[C---:B-----5:R-:W-:Y:S01]  /*9890*/  ISETP.GT.AND P0, PT, R29.reuse, 0x1, PT ;  /* 0x000000011d00780c */ /* 0x060fe20003f04270 */
[----:B0-----:R-:W-:Y:S01]  /*98a0*/  IMAD.MOV.U32 R3, RZ, RZ, R2 ;  /* 0x000000ffff037224 */ /* 0x001fe200078e0002 */
[C---:B------:R-:W-:Y:S01]  /*98b0*/  ISETP.GT.AND P1, PT, R29.reuse, 0x2, PT ;  /* 0x000000021d00780c */ /* 0x040fe20003f24270 */
[----:B------:R-:W-:Y:S01]  /*98c0*/  IMAD.MOV.U32 R8, RZ, RZ, c[0x0][0x188] ;  /* 0x00006200ff087624 */ /* 0x000fe200078e00ff */
[----:B------:R-:W-:Y:S01]  /*98d0*/  PRMT R17, RZ, 0x7610, R17 ;  /* 0x00007610ff117816 */ /* 0x000fe20000000011 */
[----:B------:R-:W-:Y:S01]  /*98e0*/  IMAD.MOV.U32 R2, RZ, RZ, R4 ;  /* 0x000000ffff027224 */ /* 0x000fe200078e0004 */
[----:B------:R-:W-:Y:S01]  /*98f0*/  PRMT R20, RZ, 0x7610, R20 ;  /* 0x00007610ff147816 */ /* 0x000fe20000000014 */
[----:B------:R-:W-:Y:S01]  /*9900*/  IMAD.MOV.U32 R5, RZ, RZ, c[0x0][0x188] ;  /* 0x00006200ff057624 */ /* 0x000fe200078e00ff */
[----:B------:R-:W-:Y:S01]  /*9910*/  ISETP.GT.AND P2, PT, R29, 0x3, PT ;  /* 0x000000031d00780c */ /* 0x000fe20003f44270 */
[----:B------:R-:W-:Y:S01]  /*9920*/  IMAD.WIDE R8, R8, 0x2, R2 ;  /* 0x0000000208087825 */ /* 0x000fe200078e0202 */
[----:B------:R0:W-:Y:S01]  /*9930*/  STL [R1+0x2110], R12 ;  /* 0x0021100c01007387 */ /* 0x0001e20000100800 */
[----:B------:R-:W-:-:S02]  /*9940*/  PRMT R21, RZ, 0x7610, R21 ;  /* 0x00007610ff157816 */ /* 0x000fc40000000015 */
[----:B------:R-:W-:Y:S01]  /*9950*/  IMAD.SHL.U32 R5, R5, 0x2, RZ ;  /* 0x0000000205057824 */ /* 0x000fe200078e00ff */
[----:B------:R1:W2:Y:S01]  /*9960*/  @P0 LDG.E.U16 R17, [R8.64] ;  /* 0x0000000408110981 */ /* 0x0002a2000c1e1500 */
[----:B------:R-:W-:Y:S01]  /*9970*/  ISETP.GT.AND P0, PT, R29, 0x4, PT ;  /* 0x000000041d00780c */ /* 0x000fe20003f04270 */
[----:B------:R-:W-:Y:S02]  /*9980*/  IMAD.MOV.U32 R10, RZ, RZ, c[0x0][0x188] ;  /* 0x00006200ff0a7624 */ /* 0x000fe400078e00ff */
[----:B------:R-:W-:Y:S01]  /*9990*/  IMAD.MOV.U32 R6, RZ, RZ, c[0x0][0x188] ;  /* 0x00006200ff067624 */ /* 0x000fe200078e00ff */
[----:B------:R3:W-:Y:S01]  /*99a0*/  STL [R1+0x210c], R15 ;  /* 0x00210c0f01007387 */ /* 0x0007e20000100800 */
[----:B------:R-:W-:Y:S01]  /*99b0*/  IMAD.WIDE R4, R5, 0x2, R2 ;  /* 0x0000000205047825 */ /* 0x000fe200078e0202 */
[----:B0-----:R-:W-:Y:S02]  /*99c0*/  PRMT R12, RZ, 0x7610, R12 ;  /* 0x00007610ff0c7816 */ /* 0x001fe4000000000c */
[----:B------:R-:W-:Y:S01]  /*99d0*/  STL [R1+0x2108], R18 ;  /* 0x0021081201007387 */ /* 0x000fe20000100800 */
[----:B------:R-:W-:-:S02]  /*99e0*/  IMAD.SHL.U32 R10, R10, 0x4, RZ ;  /* 0x000000040a0a7824 */ /* 0x000fc400078e00ff */
[----:B------:R-:W-:Y:S01]  /*99f0*/  IMAD R6, R6, 0x3, RZ ;  /* 0x0000000306067824 */ /* 0x000fe200078e02ff */
[----:B------:R0:W4:Y:S01]  /*9a00*/  @P1 LDG.E.U16 R20, [R4.64] ;  /* 0x0000000404141981 */ /* 0x000122000c1e1500 */
[----:B------:R-:W-:Y:S01]  /*9a10*/  ISETP.GT.AND P1, PT, R29, 0x5, PT ;  /* 0x000000051d00780c */ /* 0x000fe20003f24270 */
[----:B-1----:R-:W-:Y:S02]  /*9a20*/  IMAD.MOV.U32 R9, RZ, RZ, c[0x0][0x188] ;  /* 0x00006200ff097624 */ /* 0x002fe400078e00ff */
[----:B------:R-:W-:Y:S01]  /*9a30*/  IMAD.WIDE R6, R6, 0x2, R2 ;  /* 0x0000000206067825 */ /* 0x000fe200078e0202 */
[----:B---3--:R-:W-:Y:S01]  /*9a40*/  PRMT R15, RZ, 0x7610, R15 ;  /* 0x00007610ff0f7816 */ /* 0x008fe2000000000f */
[----:B------:R-:W-:Y:S02]  /*9a50*/  STL [R1+0x2104], R19 ;  /* 0x0021041301007387 */ /* 0x000fe40000100800 */
[----:B0-----:R-:W-:Y:S02]  /*9a60*/  IMAD.WIDE R4, R10, 0x2, R2 ;  /* 0x000000020a047825 */ /* 0x001fe400078e0202 */
[----:B------:R0:W3:Y:S02]  /*9a70*/  @P2 LDG.E.U16 R21, [R6.64] ;  /* 0x0000000406152981 */ /* 0x0000e4000c1e1500 */
[----:B------:R-:W-:-:S02]  /*9a80*/  IMAD R9, R9, 0x5, RZ ;  /* 0x0000000509097824 */ /* 0x000fc400078e02ff */
[----:B------:R-:W2:Y:S04]  /*9a90*/  @P0 LDG.E.U16 R12, [R4.64] ;  /* 0x00000004040c0981 */ /* 0x000ea8000c1e1500 */
[----:B------:R-:W-:Y:S01]  /*9aa0*/  STL [R1+0x20fc], R14 ;  /* 0x0020fc0e01007387 */ /* 0x000fe20000100800 */
[----:B0-----:R-:W-:-:S03]  /*9ab0*/  IMAD.WIDE R6, R9, 0x2, R2 ;  /* 0x0000000209067825 */ /* 0x001fc600078e0202 */
[----:B------:R-:W-:Y:S04]  /*9ac0*/  STL [R1+0x20f8], R16 ;  /* 0x0020f81001007387 */ /* 0x000fe80000100800 */
[----:B------:R-:W3:Y:S04]  /*9ad0*/  @P1 LDG.E.U16 R15, [R6.64] ;  /* 0x00000004060f1981 */ /* 0x000ee8000c1e1500 */
        /* <DEDUP_REMOVED lines=48> */
[----:B--2---:R0:W-:Y:S04]  /*9de0*/  STL [R1+0xd0], R12 ;  /* 0x0000d00c01007387 */ /* 0x0041e80000100800 */
[----:B0-----:R-:W2:Y:S04]  /*9df0*/  LDL.LU R12, [R1+0x2110] ;  /* 0x00211000010c7983 */ /* 0x001ea80000300800 */
[----:B---3--:R0:W-:Y:S04]  /*9e00*/  STL [R1+0xd8], R15 ;  /* 0x0000d80f01007387 */ /* 0x0081e80000100800 */
[----:B0-----:R-:W3:Y:S01]  /*9e10*/  LDL.LU R15, [R1+0x210c] ;  /* 0x00210c00010f7983 */ /* 0x001ee20000300800 */
[----:B------:R-:W-:Y:S01]  /*9e20*/  ISETP.GT.AND P2, PT, R29, 0x6, PT ;  /* 0x000000061d00780c */ /* 0x000fe20003f44270 */
[----:B------:R-:W-:Y:S01]  /*9e30*/  IMAD.MOV.U32 R11, RZ, RZ, c[0x0][0x188] ;  /* 0x00006200ff0b7624 */ /* 0x000fe200078e00ff */
[----:B------:R-:W-:-:S03]  /*9e40*/  PRMT R18, RZ, 0x7610, R18 ;  /* 0x00007610ff127816 */ /* 0x000fc60000000012 */
[----:B------:R-:W-:Y:S01]  /*9e50*/  IMAD R11, R11, 0x6, RZ ;  /* 0x000000060b0b7824 */ /* 0x000fe200078e02ff */
[----:B------:R-:W-:Y:S01]  /*9e60*/  ISETP.GT.AND P1, PT, R29, 0x8, PT ;  /* 0x000000081d00780c */ /* 0x000fe20003f24270 */
[----:B------:R-:W-:Y:S02]  /*9e70*/  IMAD.MOV.U32 R5, RZ, RZ, c[0x0][0x188] ;  /* 0x00006200ff057624 */ /* 0x000fe400078e00ff */
[----:B------:R-:W-:-:S04]  /*9e80*/  IMAD.WIDE R8, R11, 0x2, R2 ;  /* 0x000000020b087825 */ /* 0x000fc800078e0202 */
[----:B------:R-:W-:Y:S01]  /*9e90*/  IMAD.SHL.U32 R5, R5, 0x8, RZ ;  /* 0x0000000805057824 */ /* 0x000fe200078e00ff */
[----:B------:R-:W4:Y:S01]  /*9ea0*/  @P2 LDG.E.U16 R18, [R8.64] ;  /* 0x0000000408122981 */ /* 0x000f22000c1e1500 */
[----:B------:R-:W-:Y:S01]  /*9eb0*/  ISETP.GT.AND P2, PT, R29, 0x9, PT ;  /* 0x000000091d00780c */ /* 0x000fe20003f44270 */
[----:B------:R-:W-:Y:S02]  /*9ec0*/  IMAD.MOV.U32 R7, RZ, RZ, c[0x0][0x188] ;  /* 0x00006200ff077624 */ /* 0x000fe400078e00ff */
[----:B------:R-:W-:Y:S01]  /*9ed0*/  IMAD.WIDE R4, R5, 0x2, R2 ;  /* 0x0000000205047825 */ /* 0x000fe200078e0202 */
[----:B------:R-:W-:-:S03]  /*9ee0*/  ISETP.GT.AND P3, PT, R29, 0x7, PT ;  /* 0x000000071d00780c */ /* 0x000fc60003f64270 */
[----:B------:R-:W-:Y:S02]  /*9ef0*/  IMAD R7, R7, 0x9, RZ ;  /* 0x0000000907077824 */ /* 0x000fe400078e02ff */
[----:B------:R-:W-:Y:S01]  /*9f00*/  IMAD.MOV.U32 R10, RZ, RZ, c[0x0][0x188] ;  /* 0x00006200ff0a7624 */ /* 0x000fe200078e00ff */
[----:B------:R-:W-:Y:S01]  /*9f10*/  ISETP.GT.AND P0, PT, R29, 0xc, PT ;  /* 0x0000000c1d00780c */ /* 0x000fe20003f04270 */
[----:B------:R-:W-:Y:S01]  /*9f20*/  IMAD.WIDE R6, R7, 0x2, R2 ;  /* 0x0000000207067825 */ /* 0x000fe200078e0202 */
[----:B------:R-:W-:-:S03]  /*9f30*/  PRMT R19, RZ, 0x7610, R19 ;  /* 0x00007610ff137816 */ /* 0x000fc60000000013 */
[----:B------:R-:W-:-:S04]  /*9f40*/  IMAD R10, R10, 0x7, RZ ;  /* 0x000000070a0a7824 */ /* 0x000fc800078e02ff */
[----:B------:R-:W-:-:S05]  /*9f50*/  IMAD.WIDE R10, R10, 0x2, R2 ;  /* 0x000000020a0a7825 */ /* 0x000fca00078e0202 */
[----:B------:R-:W4:Y:S01]  /*9f60*/  @P3 LDG.E.U16 R19, [R10.64] ;  /* 0x000000040a133981 */ /* 0x000f22000c1e1500 */
[----:B--2---:R-:W-:-:S06]  /*9f70*/  PRMT R12, RZ, 0x7610, R12 ;  /* 0x00007610ff0c7816 */ /* 0x004fcc000000000c */
[----:B------:R0:W2:Y:S01]  /*9f80*/  @P1 LDG.E.U16 R12, [R4.64] ;  /* 0x00000004040c1981 */ /* 0x0000a2000c1e1500 */
[----:B---3--:R-:W-:Y:S01]  /*9f90*/  PRMT R15, RZ, 0x7610, R15 ;  /* 0x00007610ff0f7816 */ /* 0x008fe2000000000f */
[----:B0-----:R-:W-:-:S04]  /*9fa0*/  IMAD.MOV.U32 R5, RZ, RZ, c[0x0][0x188] ;  /* 0x00006200ff057624 */ /* 0x001fc800078e00ff */
[----:B------:R-:W-:Y:S01]  /*9fb0*/  IMAD R5, R5, 0xc, RZ ;  /* 0x0000000c05057824 */ /* 0x000fe200078e02ff */
[----:B------:R0:W3:Y:S03]  /*9fc0*/  @P2 LDG.E.U16 R15, [R6.64] ;  /* 0x00000004060f2981 */ /* 0x0000e6000c1e1500 */
[----:B------:R-:W-:Y:S01]  /*9fd0*/  IMAD.WIDE R4, R5, 0x2, R2 ;  /* 0x0000000205047825 */ /* 0x000fe200078e0202 */
[----:B0-----:R-:W-:-:S06]  /*9fe0*/  PRMT R7, RZ, 0x7610, R7 ;  /* 0x00007610ff077816 */ /* 0x001fcc0000000007 */
[----:B------:R0:W2:Y:S01]  /*9ff0*/  @P0 LDG.E.U16 R7, [R4.64] ;  /* 0x0000000404070981 */ /* 0x0000a2000c1e1500 */
[----:B------:R-:W-:-:S03]  /*a000*/  ISETP.GT.AND P1, PT, R29, 0xd, PT ;  /* 0x0000000d1d00780c */ /* 0x000fc60003f24270 */
[----:B----4-:R1:W-:Y:S01]  /*a010*/  STL [R1+0xe0], R18 ;  /* 0x0000e01201007387 */ /* 0x0103e20000100800 */
[----:B------:R-:W-:Y:S01]  /*a020*/  IMAD.MOV.U32 R6, RZ, RZ, c[0x0][0x188] ;  /* 0x00006200ff067624 */ /* 0x000fe200078e00ff */
[----:B------:R-:W-:Y:S02]  /*a030*/  ISETP.GT.AND P2, PT, R29, 0xe, PT ;  /* 0x0000000e1d00780c */ /* 0x000fe40003f44270 */
[----:B-1----:R-:W4:Y:S04]  /*a040*/  LDL.LU R18, [R1+0x2108] ;  /* 0x0021080001127983 */ /* 0x002f280000300800 */
[----:B------:R1:W-:Y:S01]  /*a050*/  STL [R1+0xe4], R19 ;  /* 0x0000e41301007387 */ /* 0x0003e20000100800 */
[----:B------:R-:W-:Y:S01]  /*a060*/  IMAD R6, R6, 0xd, RZ ;  /* 0x0000000d06067824 */ /* 0x000fe200078e02ff */
[----:B------:R-:W-:-:S02]  /*a070*/  PRMT R13, RZ, 0x7610, R13 ;  /* 0x00007610ff0d7816 */ /* 0x000fc4000000000d */
[----:B-1----:R-:W3:Y:S01]  /*a080*/  LDL.LU R19, [R1+0x2104] ;  /* 0x0021040001137983 */ /* 0x002ee20000300800 */
[----:B0-----:R-:W-:Y:S01]  /*a090*/  IMAD.WIDE R4, R6, 0x2, R2 ;  /* 0x0000000206047825 */ /* 0x001fe200078e0202 */
[----:B------:R-:W-:-:S04]  /*a0a0*/  PRMT R14, RZ, 0x7610, R14 ;  /* 0x00007610ff0e7816 */ /* 0x000fc8000000000e */
[----:B------:R-:W3:Y:S04]  /*a0b0*/  @P1 LDG.E.U16 R13, [R4.64] ;  /* 0x00000004040d1981 */ /* 0x000ee8000c1e1500 */
[----:B--2---:R0:W-:Y:S02]  /*a0c0*/  STL [R1+0xc0], R7 ;  /* 0x0000c00701007387 */ /* 0x0041e40000100800 */
[----:B0-----:R-:W-:-:S04]  /*a0d0*/  IMAD.MOV.U32 R7, RZ, RZ, c[0x0][0x188] ;  /* 0x00006200ff077624 */ /* 0x001fc800078e00ff */
[----:B------:R-:W-:-:S04]  /*a0e0*/  IMAD R7, R7, 0xe, RZ ;  /* 0x0000000e07077824 */ /* 0x000fc800078e02ff */
[----:B------:R-:W-:-:S05]  /*a0f0*/  IMAD.WIDE R6, R7, 0x2, R2 ;  /* 0x0000000207067825 */ /* 0x000fca00078e0202 */
[----:B------:R-:W2:Y:S04]  /*a100*/  @P2 LDG.E.U16 R14, [R6.64] ;  /* 0x00000004060e2981 */ /* 0x000ea8000c1e1500 */
[----:B---3--:R0:W-:Y:S04]  /*a110*/  STL [R1+0xc8], R13 ;  /* 0x0000c80d01007387 */ /* 0x0081e80000100800 */
[----:B0-----:R-:W3:Y:S01]  /*a120*/  LDL.LU R13, [R1+0x2100] ;  /* 0x00210000010d7983 */ /* 0x001ee20000300800 */
[----:B------:R-:W-:Y:S01]  /*a130*/  ISETP.GT.AND P3, PT, R29, 0xa, PT ;  /* 0x0000000a1d00780c */ /* 0x000fe20003f64270 */
[----:B------:R-:W-:Y:S01]  /*a140*/  IMAD.MOV.U32 R9, RZ, RZ, c[0x0][0x188] ;  /* 0x00006200ff097624 */ /* 0x000fe200078e00ff */
[----:B----4-:R-:W-:-:S03]  /*a150*/  PRMT R18, RZ, 0x7610, R18 ;  /* 0x00007610ff127816 */ /* 0x010fc60000000012 */
[----:B------:R-:W-:-:S04]  /*a160*/  IMAD R9, R9, 0xa, RZ ;  /* 0x0000000a09097824 */ /* 0x000fc800078e02ff */
[----:B------:R-:W-:-:S05]  /*a170*/  IMAD.WIDE R8, R9, 0x2, R2 ;  /* 0x0000000209087825 */ /* 0x000fca00078e0202 */
[----:B------:R0:W4:Y:S04]  /*a180*/  @P3 LDG.E.U16 R18, [R8.64] ;  /* 0x0000000408123981 */ /* 0x000128000c1e1500 */
[----:B--2---:R1:W-:Y:S04]  /*a190*/  STL [R1+0xd4], R14 ;  /* 0x0000d40e01007387 */ /* 0x0043e80000100800 */
[----:B-1----:R-:W2:Y:S01]  /*a1a0*/  LDL.LU R14, [R1+0x20fc] ;  /* 0x0020fc00010e7983 */ /* 0x002ea20000300800 */
[C---:B------:R-:W-:Y:S01]  /*a1b0*/  ISETP.GT.AND P3, PT, R29.reuse, 0xf, PT ;  /* 0x0000000f1d00780c */ /* 0x040fe20003f64270 */
[----:B0-----:R-:W-:Y:S01]  /*a1c0*/  IMAD.MOV.U32 R9, RZ, RZ, c[0x0][0x188] ;  /* 0x00006200ff097624 */ /* 0x001fe200078e00ff */
[----:B------:R-:W-:-:S03]  /*a1d0*/  ISETP.GT.AND P0, PT, R29, 0x10, PT ;  /* 0x000000101d00780c */ /* 0x000fc60003f04270 */
[----:B------:R-:W-:Y:S01]  /*a1e0*/  IMAD R9, R9, 0xf, RZ ;  /* 0x0000000f09097824 */ /* 0x000fe200078e02ff */
[----:B------:R-:W-:Y:S01]  /*a1f0*/  PRMT R16, RZ, 0x7610, R16 ;  /* 0x00007610ff107816 */ /* 0x000fe20000000010 */
[----:B------:R-:W-:Y:S02]  /*a200*/  IMAD.MOV.U32 R5, RZ, RZ, c[0x0][0x188] ;  /* 0x00006200ff057624 */ /* 0x000fe400078e00ff */
[----:B------:R-:W-:-:S04]  /*a210*/  IMAD.WIDE R8, R9, 0x2, R2 ;  /* 0x0000000209087825 */ /* 0x000fc800078e0202 */
[----:B------:R-:W-:Y:S01]  /*a220*/  IMAD.SHL.U32 R5, R5, 0x10, RZ ;  /* 0x0000001005057824 */ /* 0x000fe200078e00ff */
[----:B------:R0:W4:Y:S03]  /*a230*/  @P3 LDG.E.U16 R16, [R8.64] ;  /* 0x0000000408103981 */ /* 0x000126000c1e1500 */
[----:B------:R-:W-:Y:S01]  /*a240*/  IMAD.WIDE R4, R5, 0x2, R2 ;  /* 0x0000000205047825 */ /* 0x000fe200078e0202 */
[----:B0-----:R-:W-:Y:S02]  /*a250*/  PRMT R9, RZ, 0x7610, R9 ;  /* 0x00007610ff097816 */ /* 0x001fe40000000009 */
[----:B------:R-:W-:-:S04]  /*a260*/  ISETP.GT.AND P1, PT, R29, 0x12, PT ;  /* 0x000000121d00780c */ /* 0x000fc80003f24270 */
[----:B------:R0:W4:Y:S02]  /*a270*/  @P0 LDG.E.U16 R9, [R4.64] ;  /* 0x0000000404090981 */ /* 0x000124000c1e1500 */
[----:B0-----:R-:W-:-:S04]  /*a280*/  IMAD.MOV.U32 R5, RZ, RZ, c[0x0][0x188] ;  /* 0x00006200ff057624 */ /* 0x001fc800078e00ff */
[----:B------:R-:W-:-:S04]  /*a290*/  IMAD R5, R5, 0x12, RZ ;  /* 0x0000001205057824 */ /* 0x000fc800078e02ff */
[----:B------:R-:W-:Y:S01]  /*a2a0*/  IMAD.WIDE R4, R5, 0x2, R2 ;  /* 0x0000000205047825 */ /* 0x000fe200078e0202 */
[----:B------:R-:W-:Y:S02]  /*a2b0*/  ISETP.GT.AND P0, PT, R29, 0x14, PT ;  /* 0x000000141d00780c */ /* 0x000fe40003f04270 */
[----:B---3--:R-:W-:Y:S02]  /*a2c0*/  PRMT R13, RZ, 0x7610, R13 ;  /* 0x00007610ff0d7816 */ /* 0x008fe4000000000d */
[----:B--2---:R-:W-:-:S06]  /*a2d0*/  PRMT R14, RZ, 0x7610, R14 ;  /* 0x00007610ff0e7816 */ /* 0x004fcc000000000e */
[----:B------:R0:W2:Y:S02]  /*a2e0*/  @P1 LDG.E.U16 R14, [R4.64] ;  /* 0x00000004040e1981 */ /* 0x0000a4000c1e1500 */
[----:B0-----:R-:W-:-:S04]  /*a2f0*/  IMAD.MOV.U32 R5, RZ, RZ, c[0x0][0x188] ;  /* 0x00006200ff057624 */ /* 0x001fc800078e00ff */
[----:B------:R-:W-:-:S04]  /*a300*/  IMAD R5, R5, 0x14, RZ ;  /* 0x0000001405057824 */ /* 0x000fc800078e02ff */
[----:B------:R-:W-:-:S05]  /*a310*/  IMAD.WIDE R4, R5, 0x2, R2 ;  /* 0x0000000205047825 */ /* 0x000fca00078e0202 */
[----:B------:R-:W3:Y:S04]  /*a320*/  @P0 LDG.E.U16 R13, [R4.64] ;  /* 0x00000004040d0981 */ /* 0x000ee8000c1e1500 */
[----:B----4-:R0:W-:Y:S04]  /*a330*/  STL [R1+0xdc], R16 ;  /* 0x0000dc1001007387 */ /* 0x0101e80000100800 */
[----:B0-----:R-:W4:Y:S04]  /*a340*/  LDL.LU R16, [R1+0x20f8] ;  /* 0x0020f80001107983 */ /* 0x001f280000300800 */
[----:B---3--:R0:W-:Y:S04]  /*a350*/  STL [R1+0xa4], R13 ;  /* 0x0000a40d01007387 */ /* 0x0081e80000100800 */
[----:B0-----:R-:W3:Y:S01]  /*a360*/  LDL.LU R13, [R1+0x20f4] ;  /* 0x0020f400010d7983 */ /* 0x001ee20000300800 */
[----:B------:R-:W-:Y:S01]  /*a370*/  ISETP.GT.AND P1, PT, R29, 0x15, PT ;  /* 0x000000151d00780c */ /* 0x000fe20003f24270 */
[----:B------:R-:W-:-:S04]  /*a380*/  IMAD.MOV.U32 R5, RZ, RZ, c[0x0][0x188] ;  /* 0x00006200ff057624 */ /* 0x000fc800078e00ff */
[----:B------:R-:W-:-:S04]  /*a390*/  IMAD R5, R5, 0x15, RZ ;  /* 0x0000001505057824 */ /* 0x000fc800078e02ff */
[----:B------:R-:W-:Y:S01]  /*a3a0*/  IMAD.WIDE R4, R5, 0x2, R2 ;  /* 0x0000000205047825 */ /* 0x000fe200078e0202 */
[----:B---3--:R-:W-:-:S06]  /*a3b0*/  PRMT R13, RZ, 0x7610, R13 ;  /* 0x00007610ff0d7816 */ /* 0x008fcc000000000d */
[----:B------:R-:W3:Y:S01]  /*a3c0*/  @P1 LDG.E.U16 R13, [R4.64] ;  /* 0x00000004040d1981 */ /* 0x000ee2000c1e1500 */
[----:B------:R-:W-:-:S03]  /*a3d0*/  ISETP.GT.AND P0, PT, R29, 0x16, PT ;  /* 0x000000161d00780c */ /* 0x000fc60003f04270 */
[----:B---3--:R0:W-:Y:S04]  /*a3e0*/  STL [R1+0xbc], R13 ;  /* 0x0000bc0d01007387 */ /* 0x0081e80000100800 */
[----:B0-----:R-:W3:Y:S01]  /*a3f0*/  LDL.LU R13, [R1+0x20f0] ;  /* 0x0020f000010d7983 */ /* 0x001ee20000300800 */
        /* <DEDUP_REMOVED lines=12> */
[----:B------:R0:W3:Y:S01]  /*a4c0*/  @P1 LDG.E.U16 R13, [R4.64] ;  /* 0x00000004040d1981 */ /* 0x0000e2000c1e1500 */
[----:B------:R-:W-:Y:S01]  /*a4d0*/  ISETP.GT.AND P4, PT, R29, 0xb, PT ;  /* 0x0000000b1d00780c */ /* 0x000fe20003f84270 */
[----:B------:R-:W-:Y:S01]  /*a4e0*/  IMAD.MOV.U32 R11, RZ, RZ, c[0x0][0x188] ;  /* 0x00006200ff0b7624 */ /* 0x000fe200078e00ff */
[----:B------:R-:W-:-:S03]  /*a4f0*/  PRMT R19, RZ, 0x7610, R19 ;  /* 0x00007610ff137816 */ /* 0x000fc60000000013 */
[----:B------:R-:W-:-:S04]  /*a500*/  IMAD R11, R11, 0xb, RZ ;  /* 0x0000000b0b0b7824 */ /* 0x000fc800078e02ff */
[----:B------:R-:W-:-:S04]  /*a510*/  IMAD.WIDE R10, R11, 0x2, R2 ;  /* 0x000000020b0a7825 */ /* 0x000fc800078e0202 */
[----:B------:R-:W-:Y:S01]  /*a520*/  IMAD.MOV.U32 R7, RZ, RZ, c[0x0][0x188] ;  /* 0x00006200ff077624 */ /* 0x000fe200078e00ff */
[----:B------:R1:W2:Y:S01]  /*a530*/  @P4 LDG.E.U16 R19, [R10.64] ;  /* 0x000000040a134981 */ /* 0x0002a2000c1e1500 */
[----:B------:R-:W-:Y:S02]  /*a540*/  ISETP.GT.AND P4, PT, R29, 0x11, PT ;  /* 0x000000111d00780c */ /* 0x000fe40003f84270 */
[----:B------:R-:W-:-:S04]  /*a550*/  IMAD R7, R7, 0x11, RZ ;  /* 0x0000001107077824 */ /* 0x000fc800078e02ff */
[----:B------:R-:W-:Y:S01]  /*a560*/  IMAD.WIDE R6, R7, 0x2, R2 ;  /* 0x0000000207067825 */ /* 0x000fe200078e0202 */
[----:B-1----:R-:W-:Y:S02]  /*a570*/  PRMT R11, RZ, 0x7610, R11 ;  /* 0x00007610ff0b7816 */ /* 0x002fe4000000000b */
[----:B------:R-:W-:-:S04]  /*a580*/  ISETP.GT.AND P2, PT, R29, 0x13, PT ;  /* 0x000000131d00780c */ /* 0x000fc80003f44270 */
[----:B------:R1:W2:Y:S01]  /*a590*/  @P4 LDG.E.U16 R11, [R6.64] ;  /* 0x00000004060b4981 */ /* 0x0002a2000c1e1500 */
[----:B----4-:R-:W-:Y:S01]  /*a5a0*/  PRMT R16, RZ, 0x7610, R16 ;  /* 0x00007610ff107816 */ /* 0x010fe20000000010 */
[----:B0-----:R-:W-:Y:S01]  /*a5b0*/  IMAD.MOV.U32 R5, RZ, RZ, c[0x0][0x188] ;  /* 0x00006200ff057624 */ /* 0x001fe200078e00ff */
[----:B------:R-:W-:Y:S01]  /*a5c0*/  ISETP.GT.AND P0, PT, R29, 0x18, PT ;  /* 0x000000181d00780c */ /* 0x000fe20003f04270 */
[----:B-1----:R-:W-:-:S04]  /*a5d0*/  IMAD.MOV.U32 R7, RZ, RZ, c[0x0][0x188] ;  /* 0x00006200ff077624 */ /* 0x002fc800078e00ff */
[----:B------:R-:W-:Y:S01]  /*a5e0*/  IMAD R7, R7, 0x13, RZ ;  /* 0x0000001307077824 */ /* 0x000fe200078e02ff */
[----:B---3--:R0:W-:Y:S04]  /*a5f0*/  STL [R1+0xcc], R13 ;  /* 0x0000cc0d01007387 */ /* 0x0081e80000100800 */
[----:B0-----:R-:W3:Y:S01]  /*a600*/  LDL.LU R13, [R1+0x20e8] ;  /* 0x0020e800010d7983 */ /* 0x001ee20000300800 */
[----:B------:R-:W-:-:S04]  /*a610*/  IMAD.WIDE R6, R7, 0x2, R2 ;  /* 0x0000000207067825 */ /* 0x000fc800078e0202 */
[----:B------:R-:W-:Y:S01]  /*a620*/  IMAD R5, R5, 0x18, RZ ;  /* 0x0000001805057824 */ /* 0x000fe200078e02ff */
[----:B------:R0:W4:Y:S03]  /*a630*/  @P2 LDG.E.U16 R16, [R6.64] ;  /* 0x0000000406102981 */ /* 0x000126000c1e1500 */
[----:B------:R-:W-:Y:S01]  /*a640*/  IMAD.WIDE R4, R5, 0x2, R2 ;  /* 0x0000000205047825 */ /* 0x000fe200078e0202 */
[----:B0-----:R-:W-:Y:S02]  /*a650*/  PRMT R7, RZ, 0x7610, R7 ;  /* 0x00007610ff077816 */ /* 0x001fe40000000007 */
[----:B------:R-:W-:-:S04]  /*a660*/  ISETP.GT.AND P1, PT, R29, 0x19, PT ;  /* 0x000000191d00780c */ /* 0x000fc80003f24270 */
[----:B------:R0:W2:Y:S01]  /*a670*/  @P0 LDG.E.U16 R7, [R4.64] ;  /* 0x0000000404070981 */ /* 0x0000a2000c1e1500 */
[----:B------:R-:W-:Y:S01]  /*a680*/  PRMT R8, RZ, 0x7610, R8 ;  /* 0x00007610ff087816 */ /* 0x000fe20000000008 */
[----:B0-----:R-:W-:-:S04]  /*a690*/  IMAD.MOV.U32 R5, RZ, RZ, c[0x0][0x188] ;  /* 0x00006200ff057624 */ /* 0x001fc800078e00ff */
[----:B------:R-:W-:-:S04]  /*a6a0*/  IMAD R5, R5, 0x19, RZ ;  /* 0x0000001905057824 */ /* 0x000fc800078e02ff */
[----:B------:R-:W-:Y:S01]  /*a6b0*/  IMAD.WIDE R4, R5, 0x2, R2 ;  /* 0x0000000205047825 */ /* 0x000fe200078e0202 */
[----:B------:R-:W-:-:S04]  /*a6c0*/  ISETP.GT.AND P0, PT, R29, 0x1a, PT ;  /* 0x0000001a1d00780c */ /* 0x000fc80003f04270 */
[----:B------:R0:W2:Y:S01]  /*a6d0*/  @P1 LDG.E.U16 R8, [R4.64] ;  /* 0x0000000404081981 */ /* 0x0000a2000c1e1500 */
[----:B------:R-:W-:Y:S01]  /*a6e0*/  PRMT R10, RZ, 0x7610, R10 ;  /* 0x00007610ff0a7816 */ /* 0x000fe2000000000a */
[----:B0-----:R-:W-:-:S04]  /*a6f0*/  IMAD.MOV.U32 R5, RZ, RZ, c[0x0][0x188] ;  /* 0x00006200ff057624 */ /* 0x001fc800078e00ff */
[----:B------:R-:W-:-:S04]  /*a700*/  IMAD R5, R5, 0x1a, RZ ;  /* 0x0000001a05057824 */ /* 0x000fc800078e02ff */
[----:B------:R-:W-:Y:S01]  /*a710*/  IMAD.WIDE R4, R5, 0x2, R2 ;  /* 0x0000000205047825 */ /* 0x000fe200078e0202 */
[----:B------:R-:W-:-:S04]  /*a720*/  ISETP.GT.AND P1, PT, R29, 0x1b, PT ;  /* 0x0000001b1d00780c */ /* 0x000fc80003f24270 */
[----:B------:R0:W2:Y:S02]  /*a730*/  @P0 LDG.E.U16 R10, [R4.64] ;  /* 0x00000004040a0981 */ /* 0x0000a4000c1e1500 */
[----:B0-----:R-:W-:-:S04]  /*a740*/  IMAD.MOV.U32 R5, RZ, RZ, c[0x0][0x188] ;  /* 0x00006200ff057624 */ /* 0x001fc800078e00ff */
[----:B------:R-:W-:-:S04]  /*a750*/  IMAD R5, R5, 0x1b, RZ ;  /* 0x0000001b05057824 */ /* 0x000fc800078e02ff */
[----:B------:R-:W-:Y:S01]  /*a760*/  IMAD.WIDE R4, R5, 0x2, R2 ;  /* 0x0000000205047825 */ /* 0x000fe200078e0202 */
[----:B------:R-:W-:Y:S02]  /*a770*/  ISETP.GT.AND P0, PT, R29, 0x1c, PT ;  /* 0x0000001c1d00780c */ /* 0x000fe40003f04270 */
[----:B------:R-:W-:Y:S02]  /*a780*/  PRMT R28, RZ, 0x7610, R28 ;  /* 0x00007610ff1c7816 */ /* 0x000fe4000000001c */
[----:B---3--:R-:W-:-:S06]  /*a790*/  PRMT R13, RZ, 0x7610, R13 ;  /* 0x00007610ff0d7816 */ /* 0x008fcc000000000d */
[----:B------:R0:W3:Y:S02]  /*a7a0*/  @P1 LDG.E.U16 R13, [R4.64] ;  /* 0x00000004040d1981 */ /* 0x0000e4000c1e1500 */
[----:B0-----:R-:W-:-:S04]  /*a7b0*/  IMAD.MOV.U32 R5, RZ, RZ, c[0x0][0x188] ;  /* 0x00006200ff057624 */ /* 0x001fc800078e00ff */
[----:B------:R-:W-:-:S04]  /*a7c0*/  IMAD R5, R5, 0x1c, RZ ;  /* 0x0000001c05057824 */ /* 0x000fc800078e02ff */
[----:B------:R-:W-:-:S05]  /*a7d0*/  IMAD.WIDE R4, R5, 0x2, R2 ;  /* 0x0000000205047825 */ /* 0x000fca00078e0202 */
[----:B------:R-:W2:Y:S01]  /*a7e0*/  @P0 LDG.E.U16 R28, [R4.64] ;  /* 0x00000004041c0981 */ /* 0x000ea2000c1e1500 */
[----:B------:R-:W-:-:S03]  /*a7f0*/  ISETP.GT.AND P1, PT, R29, 0x1d, PT ;  /* 0x0000001d1d00780c */ /* 0x000fc60003f24270 */
[----:B--2---:R0:W-:Y:S04]  /*a800*/  STL [R1+0x80], R28 ;  /* 0x0000801c01007387 */ /* 0x0041e80000100800 */
[----:B0-----:R-:W2:Y:S01]  /*a810*/  LDL.LU R28, [R1+0x20e4] ;  /* 0x0020e400011c7983 */ /* 0x001ea20000300800 */
[----:B------:R-:W-:-:S04]  /*a820*/  IMAD.MOV.U32 R5, RZ, RZ, c[0x0][0x188] ;  /* 0x00006200ff057624 */ /* 0x000fc800078e00ff */
[----:B------:R-:W-:-:S04]  /*a830*/  IMAD R5, R5, 0x1d, RZ ;  /* 0x0000001d05057824 */ /* 0x000fc800078e02ff */
[----:B------:R-:W-:Y:S01]  /*a840*/  IMAD.WIDE R4, R5, 0x2, R2 ;  /* 0x0000000205047825 */ /* 0x000fe200078e0202 */
[----:B--2---:R-:W-:-:S06]  /*a850*/  PRMT R28, RZ, 0x7610, R28 ;  /* 0x00007610ff1c7816 */ /* 0x004fcc000000001c */
[----:B------:R-:W2:Y:S01]  /*a860*/  @P1 LDG.E.U16 R28, [R4.64] ;  /* 0x00000004041c1981 */ /* 0x000ea2000c1e1500 */
[----:B------:R-:W-:-:S03]  /*a870*/  ISETP.GT.AND P0, PT, R29, 0x1e, PT ;  /* 0x0000001e1d00780c */ /* 0x000fc60003f04270 */
[----:B--2---:R0:W-:Y:S04]  /*a880*/  STL [R1+0x98], R28 ;  /* 0x0000981c01007387 */ /* 0x0041e80000100800 */
[----:B0-----:R-:W2:Y:S01]  /*a890*/  LDL.LU R28, [R1+0x20e0] ;  /* 0x0020e000011c7983 */ /* 0x001ea20000300800 */
[----:B------:R-:W-:-:S04]  /*a8a0*/  IMAD.MOV.U32 R5, RZ, RZ, c[0x0][0x188] ;  /* 0x00006200ff057624 */ /* 0x000fc800078e00ff */
[----:B------:R-:W-:-:S04]  /*a8b0*/  IMAD R5, R5, 0x1e, RZ ;  /* 0x0000001e05057824 */ /* 0x000fc800078e02ff */
[----:B------:R-:W-:Y:S01]  /*a8c0*/  IMAD.WIDE R4, R5, 0x2, R2 ;  /* 0x0000000205047825 */ /* 0x000fe200078e0202 */
[----:B------:R-:W-:Y:S02]  /*a8d0*/  ISETP.GT.AND P1, PT, R29, 0x1f, PT ;  /* 0x0000001f1d00780c */ /* 0x000fe40003f24270 */
[----:B------:R-:W-:Y:S02]  /*a8e0*/  PRMT R0, RZ, 0x7610, R0 ;  /* 0x00007610ff007816 */ /* 0x000fe40000000000 */
[----:B--2---:R-:W-:-:S06]  /*a8f0*/  PRMT R28, RZ, 0x7610, R28 ;  /* 0x00007610ff1c7816 */ /* 0x004fcc000000001c */
[----:B------:R0:W2:Y:S02]  /*a900*/  @P0 LDG.E.U16 R28, [R4.64] ;  /* 0x00000004041c0981 */ /* 0x0000a4000c1e1500 */
[----:B0-----:R-:W-:-:S04]  /*a910*/  IMAD.MOV.U32 R5, RZ, RZ, c[0x0][0x188] ;  /* 0x00006200ff057624 */ /* 0x001fc800078e00ff */
[----:B------:R-:W-:-:S04]  /*a920*/  IMAD R5, R5, 0x1f, RZ ;  /* 0x0000001f05057824 */ /* 0x000fc800078e02ff */
[----:B------:R-:W-:-:S05]  /*a930*/  IMAD.WIDE R4, R5, 0x2, R2 ;  /* 0x0000000205047825 */ /* 0x000fca00078e0202 */
[----:B------:R0:W3:Y:S04]  /*a940*/  @P1 LDG.E.U16 R0, [R4.64] ;  /* 0x0000000404001981 */ /* 0x0000e8000c1e1500 */
[----:B0-----:R-:W0:Y:S02]  /*a950*/  S2R R5, SR_TID.X ;  /* 0x0000000000057919 */ /* 0x001e240000002100 */
[----:B0-----:R-:W-:Y:S02]  /*a960*/  LOP3.LUT R4, R5, 0x1f, RZ, 0xc0, !PT ;  /* 0x0000001f05047812 */ /* 0x001fe400078ec0ff */
[----:B--2---:R0:W-:Y:S04]  /*a970*/  STL [R1+0xb4], R28 ;  /* 0x0000b41c01007387 */ /* 0x0041e80000100800 */
[----:B0-----:R-:W2:Y:S04]  /*a980*/  LDL.LU R28, [R1+0x20dc] ;  /* 0x0020dc00011c7983 */ /* 0x001ea80000300800 */
[----:B---3--:R0:W-:Y:S04]  /*a990*/  STL [R1+0xb8], R0 ;  /* 0x0000b80001007387 */ /* 0x0081e80000100800 */
[----:B0-----:R-:W3:Y:S04]  /*a9a0*/  LDL.LU R0, [R1+0x20d8] ;  /* 0x0020d80001007983 */ /* 0x001ee80000300800 */
[----:B------:R-:W2:Y:S01]  /*a9b0*/  LDL R5, [R1+0xd5c] ;  /* 0x000d5c0001057983 */ /* 0x000ea20000100800 */
[----:B------:R-:W-:-:S02]  /*a9c0*/  ISETP.GT.AND P1, PT, R29, RZ, PT ;  /* 0x000000ff1d00720c */ /* 0x000fc40003f24270 */
[----:B------:R-:W-:Y:S01]  /*a9d0*/  ISETP.GE.AND P0, PT, R4, R29, PT ;  /* 0x0000001d0400720c */ /* 0x000fe20003f06270 */
[----:B------:R0:W-:Y:S04]  /*a9e0*/  STL [R1+0xe84], R29 ;  /* 0x000e841d01007387 */ /* 0x0001e80000100800 */
[----:B0-----:R-:W3:Y:S01]  /*a9f0*/  LDL.LU R29, [R1+0xe5c] ;  /* 0x000e5c00011d7983 */ /* 0x001ee20000300800 */
[----:B------:R-:W-:-:S06]  /*aa00*/  PRMT R6, RZ, 0x7610, R6 ;  /* 0x00007610ff067816 */ /* 0x000fcc0000000006 */
[----:B------:R0:W3:Y:S01]  /*aa10*/  @P1 LDG.E.U16 R6, [R2.64] ;  /* 0x0000000402061981 */ /* 0x0000e2000c1e1500 */
[----:B------:R-:W-:-:S03]  /*aa20*/  PRMT R27, RZ, 0x7610, R27 ;  /* 0x00007610ff1b7816 */ /* 0x000fc6000000001b */
[----:B------:R-:W-:Y:S01]  /*aa30*/  BAR.SYNC.DEFER_BLOCKING 0x0 ;  /* 0x0000000000007b1d */ /* 0x000fe20000010000 */
[----:B--2---:R-:W-:-:S05]  /*aa40*/  IADD3 R4, P2, R5, R28, RZ ;  /* 0x0000001c05047210 */ /* 0x004fca0007f5e0ff */
[----:B------:R-:W3:Y:S02]  /*aa50*/  LDL R5, [R1+0xcb0] ;  /* 0x000cb00001057983 */ /* 0x000ee40000100800 */
[----:B---3--:R-:W-:-:S05]  /*aa60*/  IMAD.X R5, R5, 0x1, R0, P2 ;  /* 0x0000000105057824 */ /* 0x008fca00010e0600 */
[----:B------:R-:W2:Y:S04]  /*aa70*/  @!P0 LDG.E.U16 R27, [R4.64] ;  /* 0x00000004041b8981 */ /* 0x000ea8000c1e1500 */
[----:B------:R0:W-:Y:S04]  /*aa80*/  STL [R1+0xe90], R2 ;  /* 0x000e900201007387 */ /* 0x0001e80000100800 */
[----:B0-----:R-:W3:Y:S04]  /*aa90*/  LDL.LU R2, [R1+0xd54] ;  /* 0x000d540001027983 */ /* 0x001ee80000300800 */
[----:B------:R0:W-:Y:S04]  /*aaa0*/  STL [R1+0xe8c], R3 ;  /* 0x000e8c0301007387 */ /* 0x0001e80000100800 */
[----:B0-----:R-:W3:Y:S04]  /*aab0*/  LDL.LU R3, [R1+0xe00] ;  /* 0x000e000001037983 */ /* 0x001ee80000300800 */
[----:B--2---:R0:W-:Y:S04]  /*aac0*/  STL [R1+0xb0], R27 ;  /* 0x0000b01b01007387 */ /* 0x0041e80000100800 */
[----:B0-----:R-:W2:Y:S04]  /*aad0*/  LDL.LU R27, [R1+0x20d4] ;  /* 0x0020d400011b7983 */ /* 0x001ea80000300800 */
[----:B------:R-:W3:Y:S01]  /*aae0*/  LDL R5, [R1+0xe08] ;  /* 0x000e080001057983 */ /* 0x000ee20000100800 */
[----:B------:R-:W-:-:S02]  /*aaf0*/  IADD3 R4, P1, R29, R28, RZ ;  /* 0x0000001c1d047210 */ /* 0x000fc40007f3e0ff */
[----:B--2---:R-:W-:-:S03]  /*ab00*/  PRMT R27, RZ, 0x7610, R27 ;  /* 0x00007610ff1b7816 */ /* 0x004fc6000000001b */
[----:B---3--:R-:W-:-:S05]  /*ab10*/  IMAD.X R5, R5, 0x1, R0, P1 ;  /* 0x0000000105057824 */ /* 0x008fca00008e0600 */
[----:B------:R-:W2:Y:S04]  /*ab20*/  @!P0 LDG.E.U16 R27, [R4.64] ;  /* 0x00000004041b8981 */ /* 0x000ea8000c1e1500 */
[----:B------:R0:W-:Y:S04]  /*ab30*/  STL [R1+0xe94], R29 ;  /* 0x000e941d01007387 */ /* 0x0001e80000100800 */
[----:B0-----:R-:W3:Y:S04]  /*ab40*/  LDL.LU R29, [R1+0xdfc] ;  /* 0x000dfc00011d7983 */ /* 0x001ee80000300800 */
[----:B--2---:R0:W-:Y:S04]  /*ab50*/  STL [R1+0xac], R27 ;  /* 0x0000ac1b01007387 */ /* 0x0041e80000100800 */
[----:B0-----:R-:W2:Y:S04]  /*ab60*/  LDL.LU R27, [R1+0x20d0] ;  /* 0x0020d000011b7983 */ /* 0x001ea80000300800 */
[----:B------:R-:W2:Y:S02]  /*ab70*/  LDL R5, [R1+0xe04] ;  /* 0x000e040001057983 */ /* 0x000ea40000100800 */
[----:B--2---:R-:W-:-:S02]  /*ab80*/  IADD3 R4, P1, R5, R28, RZ ;  /* 0x0000001c05047210 */ /* 0x004fc40007f3e0ff */
[----:B------:R-:W2:Y:S01]  /*ab90*/  LDL R5, [R1+0xd58] ;  /* 0x000d580001057983 */ /* 0x000ea20000100800 */
[----:B------:R-:W-:Y:S02]  /*aba0*/  PRMT R27, RZ, 0x7610, R27 ;  /* 0x00007610ff1b7816 */ /* 0x000fe4000000001b */
[----:B--2---:R-:W-:-:S05]  /*abb0*/  IMAD.X R5, R5, 0x1, R0, P1 ;  /* 0x0000000105057824 */ /* 0x004fca00008e0600 */
[----:B------:R-:W2:Y:S04]  /*abc0*/  @!P0 LDG.E.U16 R27, [R4.64] ;  /* 0x00000004041b8981 */ /* 0x000ea8000c1e1500 */
[----:B--2---:R0:W-:Y:S04]  /*abd0*/  STL [R1+0xa8], R27 ;  /* 0x0000a81b01007387 */ /* 0x0041e80000100800 */
[----:B0-----:R-:W2:Y:S01]  /*abe0*/  LDL.LU R27, [R1+0x20cc] ;  /* 0x0020cc00011b7983 */ /* 0x001ea20000300800 */
[----:B------:R-:W-:-:S05]  /*abf0*/  IADD3 R4, P1, R3, R28, RZ ;  /* 0x0000001c03047210 */ /* 0x000fca0007f3e0ff */
[----:B------:R-:W-:Y:S01]  /*ac00*/  IMAD.X R5, R2, 0x1, R0, P1 ;  /* 0x0000000102057824 */ /* 0x000fe200008e0600 */
[----:B--2---:R-:W-:-:S06]  /*ac10*/  PRMT R27, RZ, 0x7610, R27 ;  /* 0x00007610ff1b7816 */ /* 0x004fcc000000001b */
[----:B------:R-:W2:Y:S04]  /*ac20*/  @!P0 LDG.E.U16 R27, [R4.64] ;  /* 0x00000004041b8981 */ /* 0x000ea8000c1e1500 */
[----:B------:R0:W-:Y:S04]  /*ac30*/  STL [R1+0xeb8], R3 ;  /* 0x000eb80301007387 */ /* 0x0001e80000100800 */
[----:B0-----:R-:W3:Y:S04]  /*ac40*/  LDL.LU R3, [R1+0xe58] ;  /* 0x000e580001037983 */ /* 0x001ee80000300800 */
[----:B------:R0:W-:Y:S04]  /*ac50*/  STL [R1+0xebc], R2 ;  /* 0x000ebc0201007387 */ /* 0x0001e80000100800 */
[----:B0-----:R-:W4:Y:S04]  /*ac60*/  LDL.LU R2, [R1+0xdf8] ;  /* 0x000df80001027983 */ /* 0x001f280000300800 */
[----:B--2---:R0:W-:Y:S04]  /*ac70*/  STL [R1+0xa0], R27 ;  /* 0x0000a01b01007387 */ /* 0x0041e80000100800 */
[----:B0-----:R-:W2:Y:S04]  /*ac80*/  LDL.LU R27, [R1+0x20c8] ;  /* 0x0020c800011b7983 */ /* 0x001ea80000300800 */
[----:B------:R-:W4:Y:S01]  /*ac90*/  LDL R5, [R1+0xd50] ;  /* 0x000d500001057983 */ /* 0x000f220000100800 */
[----:B---3--:R-:W-:-:S02]  /*aca0*/  IADD3 R4, P1, R29, R28, RZ ;  /* 0x0000001c1d047210 */ /* 0x008fc40007f3e0ff */
[----:B--2---:R-:W-:-:S03]  /*acb0*/  PRMT R27, RZ, 0x7610, R27 ;  /* 0x00007610ff1b7816 */ /* 0x004fc6000000001b */
[----:B----4-:R-:W-:-:S05]  /*acc0*/  IMAD.X R5, R5, 0x1, R0, P1 ;  /* 0x0000000105057824 */ /* 0x010fca00008e0600 */
[----:B------:R-:W2:Y:S04]  /*acd0*/  @!P0 LDG.E.U16 R27, [R4.64] ;  /* 0x00000004041b8981 */ /* 0x000ea8000c1e1500 */
[----:B------:R0:W-:Y:S04]  /*ace0*/  STL [R1+0xec0], R29 ;  /* 0x000ec01d01007387 */ /* 0x0001e80000100800 */
[----:B0-----:R-:W3:Y:S04]  /*acf0*/  LDL.LU R29, [R1+0xdf4] ;  /* 0x000df400011d7983 */ /* 0x001ee80000300800 */
[----:B--2---:R0:W-:Y:S04]  /*ad00*/  STL [R1+0x9c], R27 ;  /* 0x00009c1b01007387 */ /* 0x0041e80000100800 */
[----:B0-----:R-:W2:Y:S04]  /*ad10*/  LDL.LU R27, [R1+0x20c4] ;  /* 0x0020c400011b7983 */ /* 0x001ea80000300800 */
[----:B------:R-:W4:Y:S02]  /*ad20*/  LDL R5, [R1+0xd4c] ;  /* 0x000d4c0001057983 */ /* 0x000f240000100800 */
[----:B----4-:R-:W-:-:S02]  /*ad30*/  IADD3 R4, P1, R5, R28, RZ ;  /* 0x0000001c05047210 */ /* 0x010fc40007f3e0ff */
[----:B------:R-:W4:Y:S01]  /*ad40*/  LDL R5, [R1+0xcac] ;  /* 0x000cac0001057983 */ /* 0x000f220000100800 */
[----:B--2---:R-:W-:Y:S02]  /*ad50*/  PRMT R27, RZ, 0x7610, R27 ;  /* 0x00007610ff1b7816 */ /* 0x004fe4000000001b */
[----:B----4-:R-:W-:-:S05]  /*ad60*/  IMAD.X R5, R5, 0x1, R0, P1 ;  /* 0x0000000105057824 */ /* 0x010fca00008e0600 */
[----:B------:R-:W2:Y:S04]  /*ad70*/  @!P0 LDG.E.U16 R27, [R4.64] ;  /* 0x00000004041b8981 */ /* 0x000ea8000c1e1500 */
[----:B--2---:R0:W-:Y:S04]  /*ad80*/  STL [R1+0x94], R27 ;  /* 0x0000941b01007387 */ /* 0x0041e80000100800 */
[----:B0-----:R-:W2:Y:S01]  /*ad90*/  LDL.LU R27, [R1+0x20c0] ;  /* 0x0020c000011b7983 */ /* 0x001ea20000300800 */
[----:B------:R-:W-:-:S05]  /*ada0*/  IADD3 R4, P1, R3, R28, RZ ;  /* 0x0000001c03047210 */ /* 0x000fca0007f3e0ff */
[----:B------:R-:W-:Y:S01]  /*adb0*/  IMAD.X R5, R2, 0x1, R0, P1 ;  /* 0x0000000102057824 */ /* 0x000fe200008e0600 */
[----:B--2---:R-:W-:-:S06]  /*adc0*/  PRMT R27, RZ, 0x7610, R27 ;  /* 0x00007610ff1b7816 */ /* 0x004fcc000000001b */
[----:B------:R-:W2:Y:S04]  /*add0*/  @!P0 LDG.E.U16 R27, [R4.64] ;  /* 0x00000004041b8981 */ /* 0x000ea8000c1e1500 */
[----:B------:R-:W-:Y:S04]  /*ade0*/  STL [R1+0xecc], R3 ;  /* 0x000ecc0301007387 */ /* 0x000fe80000100800 */
[----:B------:R-:W-:Y:S04]  /*adf0*/  STL [R1+0xed0], R2 ;  /* 0x000ed00201007387 */ /* 0x000fe80000100800 */
        /* <DEDUP_REMOVED lines=18> */
[----:B0-----:R-:W2:Y:S04]  /*af20*/  LDL.LU R27, [R1+0x20b4] ;  /* 0x0020b400011b7983 */ /* 0x001ea80000300800 */
[----:B------:R-:W4:Y:S01]  /*af30*/  LDL R5, [R1+0xdf0] ;  /* 0x000df00001057983 */ /* 0x000f220000100800 */
[----:B---3--:R-:W-:-:S02]  /*af40*/  IADD3 R4, P1, R29, R28, RZ ;  /* 0x0000001c1d047210 */ /* 0x008fc40007f3e0ff */
[----:B--2---:R-:W-:-:S03]  /*af50*/  PRMT R27, RZ, 0x7610, R27 ;  /* 0x00007610ff1b7816 */ /* 0x004fc6000000001b */
[----:B----4-:R-:W-:-:S05]  /*af60*/  IMAD.X R5, R5, 0x1, R0, P1 ;  /* 0x0000000105057824 */ /* 0x010fca00008e0600 */
[----:B------:R-:W2:Y:S04]  /*af70*/  @!P0 LDG.E.U16 R27, [R4.64] ;  /* 0x00000004041b8981 */ /* 0x000ea8000c1e1500 */
[----:B------:R-:W-:Y:S04]  /*af80*/  STL [R1+0xf08], R29 ;  /* 0x000f081d01007387 */ /* 0x000fe80000100800 */
[----:B--2---:R0:W-:Y:S04]  /*af90*/  STL [R1+0x84], R27 ;  /* 0x0000841b01007387 */ /* 0x0041e80000100800 */
[----:B0-----:R-:W2:Y:S04]  /*afa0*/  LDL.LU R27, [R1+0x20b0] ;  /* 0x0020b000011b7983 */ /* 0x001ea80000300800 */
[----:B------:R-:W3:Y:S02]  /*afb0*/  LDL R5, [R1+0xdec] ;  /* 0x000dec0001057983 */ /* 0x000ee40000100800 */
[----:B---3--:R-:W-:-:S02]  /*afc0*/  IADD3 R4, P1, R5, R28, RZ ;  /* 0x0000001c05047210 */ /* 0x008fc40007f3e0ff */
[----:B------:R-:W3:Y:S01]  /*afd0*/  LDL R5, [R1+0xd40] ;  /* 0x000d400001057983 */ /* 0x000ee20000100800 */
[----:B--2---:R-:W-:Y:S02]  /*afe0*/  PRMT R27, RZ, 0x7610, R27 ;  /* 0x00007610ff1b7816 */ /* 0x004fe4000000001b */
[----:B---3--:R-:W-:-:S05]  /*aff0*/  IMAD.X R5, R5, 0x1, R0, P1 ;  /* 0x0000000105057824 */ /* 0x008fca00008e0600 */
[----:B------:R-:W2:Y:S04]  /*b000*/  @!P0 LDG.E.U16 R27, [R4.64] ;  /* 0x00000004041b8981 */ /* 0x000ea8000c1e1500 */
        /* <DEDUP_REMOVED lines=181> */
[----:B------:R-:W-:Y:S02]  /*bb60*/  PRMT R29, RZ, 0x7610, R29 ;  /* 0x00007610ff1d7816 */ /* 0x000fe4000000001d */
[----:B---3--:R-:W-:-:S05]  /*bb70*/  IMAD.X R5, R5, 0x1, R0, P1 ;  /* 0x0000000105057824 */ /* 0x008fca00008e0600 */
[----:B------:R0:W3:Y:S04]  /*bb80*/  @!P0 LDG.E.U16 R29, [R4.64] ;  /* 0x00000004041d8981 */ /* 0x0000e8000c1e1500 */
[----:B0-----:R-:W4:Y:S04]  /*bb90*/  LDL R5, [R1+0xdac] ;  /* 0x000dac0001057983 */ /* 0x001f280000100800 */
[----:B---3--:R-:W-:Y:S01]  /*bba0*/  STL [R1+0x20], R29 ;  /* 0x0000201d01007387 */ /* 0x008fe20000100800 */
[----:B----4-:R-:W-:-:S03]  /*bbb0*/  IADD3 R4, P1, R5, R28, RZ ;  /* 0x0000001c05047210 */ /* 0x010fc60007f3e0ff */
[----:B------:R-:W3:Y:S01]  /*bbc0*/  LDL R5, [R1+0xd00] ;  /* 0x000d000001057983 */ /* 0x000ee20000100800 */
[----:B--2---:R-:W-:Y:S01]  /*bbd0*/  PRMT R27, RZ, 0x7610, R27 ;  /* 0x00007610ff1b7816 */ /* 0x004fe2000000001b */
        /* <DEDUP_REMOVED lines=9> */
[----:B------:R-:W3:Y:S04]  /*bc70*/  @!P0 LDG.E.U16 R26, [R4.64] ;  /* 0x00000004041a8981 */ /* 0x000ee8000c1e1500 */
[----:B---3--:R0:W-:Y:S04]  /*bc80*/  STL [R1+0x18], R26 ;  /* 0x0000181a01007387 */ /* 0x0081e80000100800 */
[----:B0-----:R-:W3:Y:S04]  /*bc90*/  LDL.LU R26, [R1+0x204c] ;  /* 0x00204c00011a7983 */ /* 0x001ee80000300800 */
[----:B------:R-:W4:Y:S02]  /*bca0*/  LDL R5, [R1+0xe30] ;  /* 0x000e300001057983 */ /* 0x000f240000100800 */
[----:B----4-:R-:W-:-:S02]  /*bcb0*/  IADD3 R4, P1, R5, R28, RZ ;  /* 0x0000001c05047210 */ /* 0x010fc40007f3e0ff */
[----:B------:R-:W4:Y:S01]  /*bcc0*/  LDL R5, [R1+0xda8] ;  /* 0x000da80001057983 */ /* 0x000f220000100800 */
[----:B------:R-:W-:Y:S02]  /*bcd0*/  PRMT R25, RZ, 0x7610, R25 ;  /* 0x00007610ff197816 */ /* 0x000fe40000000019 */
[----:B----4-:R-:W-:-:S05]  /*bce0*/  IMAD.X R5, R5, 0x1, R0, P1 ;  /* 0x0000000105057824 */ /* 0x010fca00008e0600 */
[----:B------:R-:W4:Y:S04]  /*bcf0*/  @!P0 LDG.E.U16 R25, [R4.64] ;  /* 0x0000000404198981 */ /* 0x000f28000c1e1500 */
[----:B----4-:R0:W-:Y:S04]  /*bd00*/  STL [R1+0x14], R25 ;  /* 0x0000141901007387 */ /* 0x0101e80000100800 */
[----:B0-----:R-:W4:Y:S04]  /*bd10*/  LDL.LU R25, [R1+0x2048] ;  /* 0x0020480001197983 */ /* 0x001f280000300800 */
[----:B------:R-:W2:Y:S02]  /*bd20*/  LDL R5, [R1+0xda4] ;  /* 0x000da40001057983 */ /* 0x000ea40000100800 */
[----:B--2---:R-:W-:-:S02]  /*bd30*/  IADD3 R4, P1, R5, R28, RZ ;  /* 0x0000001c05047210 */ /* 0x004fc40007f3e0ff */
[----:B------:R-:W2:Y:S01]  /*bd40*/  LDL R5, [R1+0xcf8] ;  /* 0x000cf80001057983 */ /* 0x000ea20000100800 */
[----:B------:R-:W-:Y:S02]  /*bd50*/  PRMT R24, RZ, 0x7610, R24 ;  /* 0x00007610ff187816 */ /* 0x000fe40000000018 */
[----:B--2---:R-:W-:-:S05]  /*bd60*/  IMAD.X R5, R5, 0x1, R0, P1 ;  /* 0x0000000105057824 */ /* 0x004fca00008e0600 */
[----:B------:R-:W2:Y:S04]  /*bd70*/  @!P0 LDG.E.U16 R24, [R4.64] ;  /* 0x0000000404188981 */ /* 0x000ea8000c1e1500 */
        /* <DEDUP_REMOVED lines=15> */
[----:B------:R0:W2:Y:S04]  /*be70*/  @!P0 LDG.E.U16 R22, [R4.64] ;  /* 0x0000000404168981 */ /* 0x0000a8000c1e1500 */
[----:B0-----:R-:W0:Y:S02]  /*be80*/  S2R R5, SR_TID.X ;  /* 0x0000000000057919 */ /* 0x001e240000002100 */
[----:B0-----:R-:W-:-:S05]  /*be90*/  LOP3.LUT R5, R5, 0xff, RZ, 0xc0, !PT ;  /* 0x000000ff05057812 */ /* 0x001fca00078ec0ff */
[----:B------:R-:W-:-:S05]  /*bea0*/  IMAD.SHL.U32 R5, R5, 0x2, RZ ;  /* 0x0000000205057824 */ /* 0x000fca00078e00ff */
[----:B------:R-:W-:Y:S01]  /*beb0*/  LOP3.LUT R4, R5, 0x10, RZ, 0x3c, !PT ;  /* 0x0000001005047812 */ /* 0x000fe200078e3cff */
[----:B--2---:R0:W-:Y:S04]  /*bec0*/  STL [R1+0x8], R22 ;  /* 0x0000081601007387 */ /* 0x0041e80000100800 */
[----:B0-----:R-:W2:Y:S04]  /*bed0*/  LDL.LU R22, [R1+0x203c] ;  /* 0x00203c0001167983 */ /* 0x001ea80000300800 */
[----:B------:R-:W2:Y:S04]  /*bee0*/  LDL R5, [R1+0xd9c] ;  /* 0x000d9c0001057983 */ /* 0x000ea80000100800 */
[----:B------:R-:W0:Y:S02]  /*bef0*/  S2R R29, SR_TID.X ;  /* 0x00000000001d7919 */ /* 0x000e240000002100 */
[----:B0-----:R-:W-:-:S05]  /*bf00*/  LOP3.LUT R29, R29, 0xff, RZ, 0xc0, !PT ;  /* 0x000000ff1d1d7812 */ /* 0x001fca00078ec0ff */
[----:B------:R-:W-:-:S05]  /*bf10*/  IMAD.SHL.U32 R29, R29, 0x2, RZ ;  /* 0x000000021d1d7824 */ /* 0x000fca00078e00ff */
[----:B------:R-:W-:Y:S04]  /*bf20*/  STS.U16 [R29+0x8000], R6 ;  /* 0x008000061d007388 */ /* 0x000fe80000000400 */
[----:B------:R-:W-:Y:S04]  /*bf30*/  STS.U16 [R29+0x9000], R12 ;  /* 0x0090000c1d007388 */ /* 0x000fe80000000400 */
[----:B------:R-:W-:Y:S04]  /*bf40*/  STS.U16 [R29+0xa000], R9 ;  /* 0x00a000091d007388 */ /* 0x000fe80000000400 */
[----:B------:R-:W-:Y:S04]  /*bf50*/  STS.U16 [R29+0xb000], R7 ;  /* 0x00b000071d007388 */ /* 0x000fe80000000400 */
[----:B------:R2:W-:Y:S02]  /*bf60*/  STS.U16 [R4+0x8200], R17 ;  /* 0x0082001104007388 */ /* 0x0005e40000000400 */
        /* <DEDUP_REMOVED lines=8> */
[----:B------:R-:W-:Y:S02]  /*bff0*/  LOP3.LUT R4, R5, 0x10, RZ, 0x3c, !PT ;  /* 0x0000001005047812 */ /* 0x000fe400078e3cff */
[----:B------:R-:W3:Y:S04]  /*c000*/  LDL R5, [R1+0xcec] ;  /* 0x000cec0001057983 */ /* 0x000ee80000100800 */
[----:B--2---:R0:W-:Y:S04]  /*c010*/  STL [R1+0x1fd0], R3 ;  /* 0x001fd00301007387 */ /* 0x0041e80000100800 */
[----:B0-----:R-:W2:Y:S04]  /*c020*/  LDL R3, [R1+0xc7c] ;  /* 0x000c7c0001037983 */ /* 0x001ea80000100800 */
[----:B------:R3:W-:Y:S01]  /*c030*/  STS.U16 [R4+0x9200], R15 ;  /* 0x0092000f04007388 */ /* 0x0007e20000000400 */
[----:B------:R-:W-:-:S02]  /*c040*/  PRMT R2, RZ, 0x7610, R2 ;  /* 0x00007610ff027816 */ /* 0x000fc40000000002 */
[----:B---3--:R-:W-:-:S05]  /*c050*/  IADD3 R4, P1, R5, R28, RZ ;  /* 0x0000001c05047210 */ /* 0x008fca0007f3e0ff */
[----:B--2---:R-:W-:Y:S02]  /*c060*/  IMAD.X R5, R3, 0x1, R0, P1 ;  /* 0x0000000103057824 */ /* 0x004fe400008e0600 */
[----:B------:R-:W2:Y:S04]  /*c070*/  LDL R3, [R1+0xc78] ;  /* 0x000c780001037983 */ /* 0x000ea80000100800 */
[----:B------:R0:W3:Y:S04]  /*c080*/  @!P0 LDG.E.U16 R2, [R4.64] ;  /* 0x0000000404028981 */ /* 0x0000e8000c1e1500 */
[----:B0-----:R-:W0:Y:S02]  /*c090*/  S2R R5, SR_TID.X ;  /* 0x0000000000057919 */ /* 0x001e240000002100 */
[----:B0-----:R-:W-:-:S05]  /*c0a0*/  LOP3.LUT R5, R5, 0xff, RZ, 0xc0, !PT ;  /* 0x000000ff05057812 */ /* 0x001fca00078ec0ff */
[----:B------:R-:W-:-:S05]  /*c0b0*/  IMAD.SHL.U32 R5, R5, 0x2, RZ ;  /* 0x0000000205057824 */ /* 0x000fca00078e00ff */
[----:B------:R-:W-:Y:S02]  /*c0c0*/  LOP3.LUT R4, R5, 0x10, RZ, 0x3c, !PT ;  /* 0x0000001005047812 */ /* 0x000fe400078e3cff */
[----:B------:R-:W2:Y:S04]  /*c0d0*/  LDL R5, [R1+0xe28] ;  /* 0x000e280001057983 */ /* 0x000ea80000100800 */
[----:B------:R-:W-:Y:S04]  /*c0e0*/  STS.U16 [R4+0xa200], R11 ;  /* 0x00a2000b04007388 */ /* 0x000fe80000000400 */
[----:B---3--:R0:W-:Y:S01]  /*c0f0*/  STL [R1+0x1fd4], R2 ;  /* 0x001fd40201007387 */ /* 0x0081e20000100800 */
[----:B------:R-:W-:-:S03]  /*c100*/  PRMT R27, RZ, 0x7610, R27 ;  /* 0x00007610ff1b7816 */ /* 0x000fc6000000001b */
[----:B0-----:R-:W3:Y:S01]  /*c110*/  LDL R2, [R1+0xd94] ;  /* 0x000d940001027983 */ /* 0x001ee20000100800 */
[----:B--2---:R-:W-:-:S03]  /*c120*/  IADD3 R4, P1, R5, R28, RZ ;  /* 0x0000001c05047210 */ /* 0x004fc60007f3e0ff */
[----:B------:R-:W2:Y:S02]  /*c130*/  LDL R5, [R1+0xd98] ;  /* 0x000d980001057983 */ /* 0x000ea40000100800 */
[----:B--2---:R-:W-:-:S05]  /*c140*/  IMAD.X R5, R5, 0x1, R0, P1 ;  /* 0x0000000105057824 */ /* 0x004fca00008e0600 */
[----:B------:R0:W2:Y:S04]  /*c150*/  @!P0 LDG.E.U16 R27, [R4.64] ;  /* 0x00000004041b8981 */ /* 0x0000a8000c1e1500 */
[----:B0-----:R-:W0:Y:S02]  /*c160*/  S2R R5, SR_TID.X ;  /* 0x0000000000057919 */ /* 0x001e240000002100 */
[----:B0-----:R-:W-:-:S05]  /*c170*/  LOP3.LUT R5, R5, 0xff, RZ, 0xc0, !PT ;  /* 0x000000ff05057812 */ /* 0x001fca00078ec0ff */
[----:B------:R-:W-:-:S05]  /*c180*/  IMAD.SHL.U32 R5, R5, 0x2, RZ ;  /* 0x0000000205057824 */ /* 0x000fca00078e00ff */
[----:B------:R-:W-:-:S05]  /*c190*/  LOP3.LUT R5, R5, 0x10, RZ, 0x3c, !PT ;  /* 0x0000001005057812 */ /* 0x000fca00078e3cff */
[----:B------:R0:W-:Y:S04]  /*c1a0*/  STS.U16 [R5+0xb200], R8 ;  /* 0x00b2000805007388 */ /* 0x0001e80000000400 */
[----:B--2---:R1:W-:Y:S04]  /*c1b0*/  STL [R1+0x1fd8], R27 ;  /* 0x001fd81b01007387 */ /* 0x0043e80000100800 */
[----:B0-----:R-:W2:Y:S01]  /*c1c0*/  LDL R5, [R1+0xce8] ;  /* 0x000ce80001057983 */ /* 0x001ea20000100800 */
[----:B---3--:R-:W-:Y:S02]  /*c1d0*/  IADD3 R4, P1, R2, R28, RZ ;  /* 0x0000001c02047210 */ /* 0x008fe40007f3e0ff */
[----:B------:R-:W-:Y:S01]  /*c1e0*/  PRMT R26, RZ, 0x7610, R26 ;  /* 0x00007610ff1a7816 */ /* 0x000fe2000000001a */
[----:B------:R-:W3:Y:S04]  /*c1f0*/  LDL R2, [R1+0xd90] ;  /* 0x000d900001027983 */ /* 0x000ee80000100800 */
[----:B-1----:R-:W3:Y:S01]  /*c200*/  LDL R27, [R1+0xce4] ;  /* 0x000ce400011b7983 */ /* 0x002ee20000100800 */
[----:B--2---:R-:W-:-:S05]  /*c210*/  IMAD.X R5, R5, 0x1, R0, P1 ;  /* 0x0000000105057824 */ /* 0x004fca00008e0600 */
[----:B------:R0:W2:Y:S04]  /*c220*/  @!P0 LDG.E.U16 R26, [R4.64] ;  /* 0x00000004041a8981 */ /* 0x0000a8000c1e1500 */
[----:B0-----:R-:W0:Y:S01]  /*c230*/  S2R R5, SR_TID.X ;  /* 0x0000000000057919 */ /* 0x001e220000002100 */
[----:B---3--:R-:W-:Y:S02]  /*c240*/  IADD3 R4, P1, R27, R28, RZ ;  /* 0x0000001c1b047210 */ /* 0x008fe40007f3e0ff */
[----:B----4-:R-:W-:Y:S02]  /*c250*/  PRMT R25, RZ, 0x7610, R25 ;  /* 0x00007610ff197816 */ /* 0x010fe40000000019 */
[----:B0-----:R-:W-:-:S05]  /*c260*/  LOP3.LUT R5, R5, 0xff, RZ, 0xc0, !PT ;  /* 0x000000ff05057812 */ /* 0x001fca00078ec0ff */
[----:B------:R-:W-:-:S05]  /*c270*/  IMAD.SHL.U32 R5, R5, 0x2, RZ ;  /* 0x0000000205057824 */ /* 0x000fca00078e00ff */
[----:B------:R-:W-:-:S05]  /*c280*/  LOP3.LUT R5, R5, 0x20, RZ, 0x3c, !PT ;  /* 0x0000002005057812 */ /* 0x000fca00078e3cff */
[----:B------:R0:W-:Y:S02]  /*c290*/  STS.U16 [R5+0x8400], R20 ;  /* 0x0084001405007388 */ /* 0x0001e40000000400 */
[----:B0-----:R-:W-:-:S05]  /*c2a0*/  IMAD.X R5, R3, 0x1, R0, P1 ;  /* 0x0000000103057824 */ /* 0x001fca00008e0600 */
[----:B------:R0:W3:Y:S04]  /*c2b0*/  @!P0 LDG.E.U16 R25, [R4.64] ;  /* 0x0000000404198981 */ /* 0x0000e8000c1e1500 */
[----:B--2---:R1:W-:Y:S04]  /*c2c0*/  STL [R1+0x1fdc], R26 ;  /* 0x001fdc1a01007387 */ /* 0x0043e80000100800 */
[----:B0-----:R-:W0:Y:S01]  /*c2d0*/  S2R R5, SR_TID.X ;  /* 0x0000000000057919 */ /* 0x001e220000002100 */
[----:B------:R-:W-:-:S03]  /*c2e0*/  PRMT R24, RZ, 0x7610, R24 ;  /* 0x00007610ff187816 */ /* 0x000fc60000000018 */
[----:B------:R-:W2:Y:S04]  /*c2f0*/  LDL R27, [R1+0xd8c] ;  /* 0x000d8c00011b7983 */ /* 0x000ea80000100800 */
[----:B-1----:R-:W4:Y:S04]  /*c300*/  LDL R26, [R1+0xe24] ;  /* 0x000e2400011a7983 */ /* 0x002f280000100800 */
[----:B------:R-:W2:Y:S01]  /*c310*/  LDL R3, [R1+0xce0] ;  /* 0x000ce00001037983 */ /* 0x000ea20000100800 */
[----:B0-----:R-:W-:-:S05]  /*c320*/  LOP3.LUT R5, R5, 0xff, RZ, 0xc0, !PT ;  /* 0x000000ff05057812 */ /* 0x001fca00078ec0ff */
[----:B------:R-:W-:-:S05]  /*c330*/  IMAD.SHL.U32 R5, R5, 0x2, RZ ;  /* 0x0000000205057824 */ /* 0x000fca00078e00ff */
[----:B------:R-:W-:-:S05]  /*c340*/  LOP3.LUT R5, R5, 0x20, RZ, 0x3c, !PT ;  /* 0x0000002005057812 */ /* 0x000fca00078e3cff */
[----:B------:R-:W-:Y:S04]  /*c350*/  STS.U16 [R5+0x9400], R18 ;  /* 0x0094001205007388 */ /* 0x000fe80000000400 */
[----:B---3--:R0:W-:Y:S04]  /*c360*/  STL [R1+0x1fe0], R25 ;  /* 0x001fe01901007387 */ /* 0x0081e80000100800 */
[----:B0-----:R-:W3:Y:S01]  /*c370*/  LDL R25, [R1+0xcdc] ;  /* 0x000cdc0001197983 */ /* 0x001ee20000100800 */
[----:B----4-:R-:W-:-:S03]  /*c380*/  IADD3 R4, P1, R26, R28, RZ ;  /* 0x0000001c1a047210 */ /* 0x010fc60007f3e0ff */
[----:B------:R-:W4:Y:S02]  /*c390*/  LDL R26, [R1+0xc74] ;  /* 0x000c7400011a7983 */ /* 0x000f240000100800 */
[----:B------:R-:W-:Y:S02]  /*c3a0*/  IMAD.X R5, R2, 0x1, R0, P1 ;  /* 0x0000000102057824 */ /* 0x000fe400008e0600 */
[----:B------:R-:W3:Y:S04]  /*c3b0*/  LDL R2, [R1+0xe20] ;  /* 0x000e200001027983 */ /* 0x000ee80000100800 */
[----:B------:R0:W3:Y:S04]  /*c3c0*/  @!P0 LDG.E.U16 R24, [R4.64] ;  /* 0x0000000404188981 */ /* 0x0000e8000c1e1500 */
[----:B0-----:R-:W0:Y:S01]  /*c3d0*/  S2R R5, SR_TID.X ;  /* 0x0000000000057919 */ /* 0x001e220000002100 */
[----:B--2---:R-:W-:-:S02]  /*c3e0*/  IADD3 R4, P1, R27, R28, RZ ;  /* 0x0000001c1b047210 */ /* 0x004fc40007f3e0ff */
[----:B------:R-:W-:Y:S02]  /*c3f0*/  PRMT R23, RZ, 0x7610, R23 ;  /* 0x00007610ff177816 */ /* 0x000fe40000000017 */
[----:B0-----:R-:W-:-:S05]  /*c400*/  LOP3.LUT R5, R5, 0xff, RZ, 0xc0, !PT ;  /* 0x000000ff05057812 */ /* 0x001fca00078ec0ff */
[----:B------:R-:W-:Y:S01]  /*c410*/  IMAD.SHL.U32 R5, R5, 0x2, RZ ;  /* 0x0000000205057824 */ /* 0x000fe200078e00ff */
[----:B------:R-:W-:Y:S01]  /*c420*/  PRMT R22, RZ, 0x7610, R22 ;  /* 0x00007610ff167816 */ /* 0x000fe20000000016 */
[----:B---3--:R0:W-:Y:S03]  /*c430*/  STL [R1+0x1fe4], R24 ;  /* 0x001fe41801007387 */ /* 0x0081e60000100800 */
[----:B0-----:R-:W-:Y:S01]  /*c440*/  LOP3.LUT R24, R5, 0x20, RZ, 0x3c, !PT ;  /* 0x0000002005187812 */ /* 0x001fe200078e3cff */
[----:B------:R-:W-:Y:S02]  /*c450*/  IMAD.X R5, R3, 0x1, R0, P1 ;  /* 0x0000000103057824 */ /* 0x000fe400008e0600 */
[----:B------:R-:W2:Y:S04]  /*c460*/  LDL R3, [R1+0xd88] ;  /* 0x000d880001037983 */ /* 0x000ea80000100800 */
[----:B------:R0:W3:Y:S02]  /*c470*/  @!P0 LDG.E.U16 R23, [R4.64] ;  /* 0x0000000404178981 */ /* 0x0000e4000c1e1500 */
[----:B0-----:R-:W-:-:S05]  /*c480*/  IADD3 R4, P1, R25, R28, RZ ;  /* 0x0000001c19047210 */ /* 0x001fca0007f3e0ff */
[----:B----4-:R-:W-:-:S05]  /*c490*/  IMAD.X R5, R26, 0x1, R0, P1 ;  /* 0x000000011a057824 */ /* 0x010fca00008e0600 */
[----:B------:R0:W4:Y:S04]  /*c4a0*/  @!P0 LDG.E.U16 R22, [R4.64] ;  /* 0x0000000404168981 */ /* 0x000128000c1e1500 */
[----:B------:R-:W1:Y:S04]  /*c4b0*/  S2R R27, SR_TID.X ;  /* 0x00000000001b7919 */ /* 0x000e680000002100 */
[----:B------:R-:W-:Y:S04]  /*c4c0*/  STS.U16 [R24+0xa400], R14 ;  /* 0x00a4000e18007388 */ /* 0x000fe80000000400 */
[----:B------:R1:W-:Y:S01]  /*c4d0*/  STS.U16 [R24+0xb400], R10 ;  /* 0x00b4000a18007388 */ /* 0x0003e20000000400 */
[----:B0-----:R-:W-:-:S02]  /*c4e0*/  IADD3 R4, P1, R2, R28, RZ ;  /* 0x0000001c02047210 */ /* 0x001fc40007f3e0ff */
[----:B-1----:R-:W-:-:S05]  /*c4f0*/  LOP3.LUT R27, R27, 0xff, RZ, 0xc0, !PT ;  /* 0x000000ff1b1b7812 */ /* 0x002fca00078ec0ff */
[----:B------:R-:W-:-:S05]  /*c500*/  IMAD.SHL.U32 R27, R27, 0x2, RZ ;  /* 0x000000021b1b7824 */ /* 0x000fca00078e00ff */
[----:B------:R-:W-:-:S05]  /*c510*/  LOP3.LUT R24, R27, 0x30, RZ, 0x3c, !PT ;  /* 0x000000301b187812 */ /* 0x000fca00078e3cff */
[----:B------:R0:W-:Y:S02]  /*c520*/  STS.U16 [R24+0x8600], R21 ;  /* 0x0086001518007388 */ /* 0x0001e40000000400 */
[----:B0-----:R-:W-:Y:S02]  /*c530*/  PRMT R21, RZ, 0x7610, R21 ;  /* 0x00007610ff157816 */ /* 0x001fe40000000015 */
[----:B---3--:R0:W-:Y:S04]  /*c540*/  STL [R1+0x1fe8], R23 ;  /* 0x001fe81701007387 */ /* 0x0081e80000100800 */
[----:B------:R-:W3:Y:S04]  /*c550*/  LDL R25, [R1+0xd84] ;  /* 0x000d840001197983 */ /* 0x000ee80000100800 */
[----:B0-----:R-:W3:Y:S01]  /*c560*/  LDL R23, [R1+0xcd8] ;  /* 0x000cd80001177983 */ /* 0x001ee20000100800 */
[----:B--2---:R-:W-:-:S05]  /*c570*/  IMAD.X R5, R3, 0x1, R0, P1 ;  /* 0x0000000103057824 */ /* 0x004fca00008e0600 */
[----:B------:R3:W2:Y:S04]  /*c580*/  @!P0 LDG.E.U16 R21, [R4.64] ;  /* 0x0000000404158981 */ /* 0x0006a8000c1e1500 */
[----:B----4-:R-:W-:Y:S04]  /*c590*/  STL [R1+0x1fec], R22 ;  /* 0x001fec1601007387 */ /* 0x010fe80000100800 */
[----:B------:R-:W4:Y:S04]  /*c5a0*/  LDL R2, [R1+0xcd4] ;  /* 0x000cd40001027983 */ /* 0x000f280000100800 */
[----:B------:R-:W2:Y:S04]  /*c5b0*/  LDL.LU R27, [R1+0xd0] ;  /* 0x0000d000011b7983 */ /* 0x000ea80000300800 */
[----:B------:R-:W2:Y:S01]  /*c5c0*/  LDL R3, [R1+0xc70] ;  /* 0x000c700001037983 */ /* 0x000ea20000100800 */
[----:B------:R-:W-:-:S03]  /*c5d0*/  PRMT R20, RZ, 0x7610, R20 ;  /* 0x00007610ff147816 */ /* 0x000fc60000000014 */
[----:B------:R0:W-:Y:S02]  /*c5e0*/  STS.U16 [R24+0x9600], R19 ;  /* 0x0096001318007388 */ /* 0x0001e40000000400 */
[----:B0-----:R-:W-:Y:S02]  /*c5f0*/  PRMT R19, RZ, 0x7610, R19 ;  /* 0x00007610ff137816 */ /* 0x001fe40000000013 */
[----:B---3--:R-:W-:-:S05]  /*c600*/  IADD3 R4, P1, R25, R28, RZ ;  /* 0x0000001c19047210 */ /* 0x008fca0007f3e0ff */
[----:B------:R-:W-:-:S05]  /*c610*/  IMAD.X R5, R23, 0x1, R0, P1 ;  /* 0x0000000117057824 */ /* 0x000fca00008e0600 */
[----:B------:R4:W3:Y:S02]  /*c620*/  @!P0 LDG.E.U16 R20, [R4.64] ;  /* 0x0000000404148981 */ /* 0x0008e4000c1e1500 */
[----:B----4-:R-:W-:Y:S02]  /*c630*/  IADD3 R4, P1, R2, R28, RZ ;  /* 0x0000001c02047210 */ /* 0x010fe40007f3e0ff */
[----:B--2---:R0:W-:Y:S03]  /*c640*/  STL [R1+0x1ff0], R21 ;  /* 0x001ff01501007387 */ /* 0x0041e60000100800 */
[----:B------:R-:W-:Y:S01]  /*c650*/  IMAD.X R5, R3, 0x1, R0, P1 ;  /* 0x0000000103057824 */ /* 0x000fe200008e0600 */
[----:B0-----:R-:W2:Y:S04]  /*c660*/  LDL R21, [R1+0xe1c] ;  /* 0x000e1c0001157983 */ /* 0x001ea80000100800 */
[----:B------:R2:W4:Y:S04]  /*c670*/  @!P0 LDG.E.U16 R19, [R4.64] ;  /* 0x0000000404138981 */ /* 0x000528000c1e1500 */
[----:B------:R-:W4:Y:S04]  /*c680*/  LDL.LU R25, [R1+0xc0] ;  /* 0x0000c00001197983 */ /* 0x000f280000300800 */
[----:B------:R-:W4:Y:S01]  /*c690*/  LDL R22, [R1+0xd80] ;  /* 0x000d800001167983 */ /* 0x000f220000100800 */
[----:B------:R-:W-:-:S03]  /*c6a0*/  PRMT R18, RZ, 0x7610, R18 ;  /* 0x00007610ff127816 */ /* 0x000fc60000000012 */
[----:B---3--:R0:W-:Y:S04]  /*c6b0*/  STL [R1+0x1ff4], R20 ;  /* 0x001ff41401007387 */ /* 0x0081e80000100800 */
[----:B------:R-:W3:Y:S04]  /*c6c0*/  LDL R2, [R1+0xd7c] ;  /* 0x000d7c0001027983 */ /* 0x000ee80000100800 */
[----:B------:R-:W3:Y:S04]  /*c6d0*/  LDL.LU R26, [R1+0xa4] ;  /* 0x0000a400011a7983 */ /* 0x000ee80000300800 */
[----:B------:R-:W3:Y:S01]  /*c6e0*/  LDL R23, [R1+0xcd0] ;  /* 0x000cd00001177983 */ /* 0x000ee20000100800 */
[----:B--2---:R-:W-:-:S03]  /*c6f0*/  IADD3 R4, P1, R21, R28, RZ ;  /* 0x0000001c15047210 */ /* 0x004fc60007f3e0ff */
[----:B----4-:R-:W-:Y:S04]  /*c700*/  STL [R1+0x1ff8], R19 ;  /* 0x001ff81301007387 */ /* 0x010fe80000100800 */
[----:B------:R-:W2:Y:S04]  /*c710*/  LDL R21, [R1+0xccc] ;  /* 0x000ccc0001157983 */ /* 0x000ea80000100800 */
[----:B0-----:R-:W4:Y:S01]  /*c720*/  LDL R20, [R1+0xc6c] ;  /* 0x000c6c0001147983 */ /* 0x001f220000100800 */
[----:B------:R-:W-:-:S05]  /*c730*/  IMAD.X R5, R22, 0x1, R0, P1 ;  /* 0x0000000116057824 */ /* 0x000fca00008e0600 */
[----:B------:R3:W4:Y:S04]  /*c740*/  @!P0 LDG.E.U16 R18, [R4.64] ;  /* 0x0000000404128981 */ /* 0x000728000c1e1500 */
[----:B------:R-:W0:Y:S01]  /*c750*/  S2R R3, SR_TID.X ;  /* 0x0000000000037919 */ /* 0x000e220000002100 */
[----:B------:R-:W-:-:S03]  /*c760*/  PRMT R17, RZ, 0x7610, R17 ;  /* 0x00007610ff117816 */ /* 0x000fc60000000011 */
[----:B------:R1:W-:Y:S02]  /*c770*/  STS.U16 [R24+0xa600], R16 ;  /* 0x00a6001018007388 */ /* 0x0003e40000000400 */
[----:B-1----:R-:W-:Y:S02]  /*c780*/  PRMT R16, RZ, 0x7610, R16 ;  /* 0x00007610ff107816 */ /* 0x002fe40000000010 */
[----:B------:R1:W-:Y:S01]  /*c790*/  STS.U16 [R24+0xb600], R13 ;  /* 0x00b6000d18007388 */ /* 0x0003e20000000400 */
[----:B0-----:R-:W-:-:S05]  /*c7a0*/  LOP3.LUT R3, R3, 0xff, RZ, 0xc0, !PT ;  /* 0x000000ff03037812 */ /* 0x001fca00078ec0ff */
[----:B-1----:R-:W-:Y:S02]  /*c7b0*/  IMAD.SHL.U32 R24, R3, 0x2, RZ ;  /* 0x0000000203187824 */ /* 0x002fe400078e00ff */
[----:B------:R-:W4:Y:S01]  /*c7c0*/  LDL.LU R3, [R1+0x80] ;  /* 0x0000800001037983 */ /* 0x000f220000300800 */
[----:B---3--:R-:W-:-:S05]  /*c7d0*/  IADD3 R4, P1, R2, R28, RZ ;  /* 0x0000001c02047210 */ /* 0x008fca0007f3e0ff */
[----:B------:R-:W-:-:S05]  /*c7e0*/  IMAD.X R5, R23, 0x1, R0, P1 ;  /* 0x0000000117057824 */ /* 0x000fca00008e0600 */
[----:B------:R2:W3:Y:S02]  /*c7f0*/  @!P0 LDG.E.U16 R17, [R4.64] ;  /* 0x0000000404118981 */ /* 0x0004e4000c1e1500 */
[----:B--2---:R-:W-:-:S05]  /*c800*/  IADD3 R4, P1, R21, R28, RZ ;  /* 0x0000001c15047210 */ /* 0x004fca0007f3e0ff */
[----:B----4-:R-:W-:-:S05]  /*c810*/  IMAD.X R5, R20, 0x1, R0, P1 ;  /* 0x0000000114057824 */ /* 0x010fca00008e0600 */
[----:B------:R-:W2:Y:S04]  /*c820*/  @!P0 LDG.E.U16 R16, [R4.64] ;  /* 0x0000000404108981 */ /* 0x000ea8000c1e1500 */
[----:B------:R-:W-:Y:S04]  /*c830*/  STL [R1+0x1ffc], R18 ;  /* 0x001ffc1201007387 */ /* 0x000fe80000100800 */
[----:B------:R-:W4:Y:S04]  /*c840*/  LDL R19, [R1+0xe18] ;  /* 0x000e180001137983 */ /* 0x000f280000100800 */
[----:B------:R-:W4:Y:S01]  /*c850*/  LDL R2, [R1+0xd78] ;  /* 0x000d780001027983 */ /* 0x000f220000100800 */
[----:B------:R-:W-:-:S05]  /*c860*/  LOP3.LUT R22, R24, 0x40, RZ, 0x3c, !PT ;  /* 0x0000004018167812 */ /* 0x000fca00078e3cff */
[----:B------:R0:W-:Y:S04]  /*c870*/  STS.U16 [R22+0x8800], R27 ;  /* 0x0088001b16007388 */ /* 0x0001e80000000400 */
[----:B0-----:R-:W4:Y:S01]  /*c880*/  LDL.LU R27, [R1+0xd8] ;  /* 0x0000d800011b7983 */ /* 0x001f220000300800 */
[----:B------:R-:W-:-:S03]  /*c890*/  PRMT R15, RZ, 0x7610, R15 ;  /* 0x00007610ff0f7816 */ /* 0x000fc6000000000f */
[----:B---3--:R0:W-:Y:S04]  /*c8a0*/  STL [R1+0x2000], R17 ;  /* 0x0020001101007387 */ /* 0x0081e80000100800 */
[----:B------:R-:W3:Y:S04]  /*c8b0*/  LDL R18, [R1+0xd74] ;  /* 0x000d740001127983 */ /* 0x000ee80000100800 */
[----:B0-----:R-:W3:Y:S04]  /*c8c0*/  LDL R17, [R1+0xcc8] ;  /* 0x000cc80001117983 */ /* 0x001ee80000100800 */
[----:B------:R-:W3:Y:S04]  /*c8d0*/  LDL.LU R24, [R1+0xc8] ;  /* 0x0000c80001187983 */ /* 0x000ee80000300800 */
[----:B--2---:R-:W-:Y:S04]  /*c8e0*/  STL [R1+0x2004], R16 ;  /* 0x0020041001007387 */ /* 0x004fe80000100800 */
[----:B------:R-:W2:Y:S04]  /*c8f0*/  LDL R21, [R1+0xcc4] ;  /* 0x000cc40001157983 */ /* 0x000ea80000100800 */
[----:B------:R-:W2:Y:S01]  /*c900*/  LDL R20, [R1+0xc68] ;  /* 0x000c680001147983 */ /* 0x000ea20000100800 */
[----:B----4-:R-:W-:-:S05]  /*c910*/  IADD3 R4, P1, R19, R28, RZ ;  /* 0x0000001c13047210 */ /* 0x010fca0007f3e0ff */
[----:B------:R-:W-:-:S05]  /*c920*/  IMAD.X R5, R2, 0x1, R0, P1 ;  /* 0x0000000102057824 */ /* 0x000fca00008e0600 */
[----:B------:R3:W4:Y:S01]  /*c930*/  @!P0 LDG.E.U16 R15, [R4.64] ;  /* 0x00000004040f8981 */ /* 0x000722000c1e1500 */
[----:B------:R-:W-:Y:S02]  /*c940*/  PRMT R14, RZ, 0x7610, R14 ;  /* 0x00007610ff0e7816 */ /* 0x000fe4000000000e */
[----:B------:R-:W-:Y:S01]  /*c950*/  PRMT R13, RZ, 0x7610, R13 ;  /* 0x00007610ff0d7816 */ /* 0x000fe2000000000d */
[----:B------:R0:W-:Y:S04]  /*c960*/  STS.U16 [R22+0x9800], R25 ;  /* 0x0098001916007388 */ /* 0x0001e80000000400 */
[----:B------:R-:W-:Y:S04]  /*c970*/  STS.U16 [R22+0xa800], R26 ;  /* 0x00a8001a16007388 */ /* 0x000fe80000000400 */
[----:B------:R1:W-:Y:S04]  /*c980*/  STS.U16 [R22+0xb800], R3 ;  /* 0x00b8000316007388 */ /* 0x0003e80000000400 */
[----:B0-----:R-:W4:Y:S01]  /*c990*/  LDL.LU R25, [R1+0xbc] ;  /* 0x0000bc0001197983 */ /* 0x001f220000300800 */
[----:B---3--:R-:W-:-:S05]  /*c9a0*/  IADD3 R4, P1, R18, R28, RZ ;  /* 0x0000001c12047210 */ /* 0x008fca0007f3e0ff */
[----:B------:R-:W-:-:S05]  /*c9b0*/  IMAD.X R5, R17, 0x1, R0, P1 ;  /* 0x0000000111057824 */ /* 0x000fca00008e0600 */
[----:B------:R2:W3:Y:S02]  /*c9c0*/  @!P0 LDG.E.U16 R14, [R4.64] ;  /* 0x00000004040e8981 */ /* 0x0004e4000c1e1500 */
[----:B--2---:R-:W-:-:S05]  /*c9d0*/  IADD3 R4, P1, R21, R28, RZ ;  /* 0x0000001c15047210 */ /* 0x004fca0007f3e0ff */
[----:B------:R-:W-:-:S05]  /*c9e0*/  IMAD.X R5, R20, 0x1, R0, P1 ;  /* 0x0000000114057824 */ /* 0x000fca00008e0600 */
[----:B------:R-:W2:Y:S04]  /*c9f0*/  @!P0 LDG.E.U16 R13, [R4.64] ;  /* 0x00000004040d8981 */ /* 0x000ea8000c1e1500 */
[----:B----4-:R-:W-:Y:S04]  /*ca00*/  STL [R1+0x2008], R15 ;  /* 0x0020080f01007387 */ /* 0x010fe80000100800 */
[----:B-1----:R-:W4:Y:S04]  /*ca10*/  LDL.LU R3, [R1+0x98] ;  /* 0x0000980001037983 */ /* 0x002f280000300800 */
[----:B------:R-:W4:Y:S04]  /*ca20*/  LDL R16, [R1+0xe14] ;  /* 0x000e140001107983 */ /* 0x000f280000100800 */
[----:B------:R-:W0:Y:S04]  /*ca30*/  S2R R2, SR_TID.X ;  /* 0x0000000000027919 */ /* 0x000e280000002100 */
[----:B------:R-:W4:Y:S01]  /*ca40*/  LDL R19, [R1+0xd70] ;  /* 0x000d700001137983 */ /* 0x000f220000100800 */
[----:B0-----:R-:W-:-:S05]  /*ca50*/  LOP3.LUT R2, R2, 0xff, RZ, 0xc0, !PT ;  /* 0x000000ff02027812 */ /* 0x001fca00078ec0ff */
[----:B------:R-:W-:-:S05]  /*ca60*/  IMAD.SHL.U32 R2, R2, 0x2, RZ ;  /* 0x0000000202027824 */ /* 0x000fca00078e00ff */
[----:B------:R-:W-:Y:S02]  /*ca70*/  LOP3.LUT R17, R2, 0x50, RZ, 0x3c, !PT ;  /* 0x0000005002117812 */ /* 0x000fe400078e3cff */
[----:B------:R-:W4:Y:S04]  /*ca80*/  LDL R2, [R1+0xd6c] ;  /* 0x000d6c0001027983 */ /* 0x000f280000100800 */
[----:B------:R0:W-:Y:S04]  /*ca90*/  STS.U16 [R17+0x8a00], R27 ;  /* 0x008a001b11007388 */ /* 0x0001e80000000400 */
[----:B---3--:R1:W-:Y:S04]  /*caa0*/  STL [R1+0x200c], R14 ;  /* 0x00200c0e01007387 */ /* 0x0083e80000100800 */
[----:B------:R-:W3:Y:S04]  /*cab0*/  LDL R18, [R1+0xcc0] ;  /* 0x000cc00001127983 */ /* 0x000ee80000100800 */
[----:B------:R-:W3:Y:S04]  /*cac0*/  LDL.LU R26, [R1+0xe0] ;  /* 0x0000e000011a7983 */ /* 0x000ee80000300800 */
[----:B0-----:R-:W3:Y:S04]  /*cad0*/  LDL.LU R27, [R1+0xd4] ;  /* 0x0000d400011b7983 */ /* 0x001ee80000300800 */
[----:B--2---:R0:W-:Y:S04]  /*cae0*/  STL [R1+0x2010], R13 ;  /* 0x0020100d01007387 */ /* 0x0041e80000100800 */
[----:B------:R-:W2:Y:S04]  /*caf0*/  LDL R15, [R1+0xcbc] ;  /* 0x000cbc00010f7983 */ /* 0x000ea80000100800 */
[----:B-1----:R-:W2:Y:S04]  /*cb00*/  LDL R14, [R1+0xd68] ;  /* 0x000d6800010e7983 */ /* 0x002ea80000100800 */
[----:B0-----:R-:W2:Y:S01]  /*cb10*/  LDL R13, [R1+0xc64] ;  /* 0x000c6400010d7983 */ /* 0x001ea20000100800 */
[----:B----4-:R-:W-:-:S03]  /*cb20*/  IADD3 R4, P1, R16, R28, RZ ;  /* 0x0000001c10047210 */ /* 0x010fc60007f3e0ff */
[----:B------:R-:W4:Y:S01]  /*cb30*/  LDL R16, [R1+0xe10] ;  /* 0x000e100001107983 */ /* 0x000f220000100800 */
[----:B------:R-:W-:Y:S01]  /*cb40*/  PRMT R12, RZ, 0x7610, R12 ;  /* 0x00007610ff0c7816 */ /* 0x000fe2000000000c */
[----:B------:R-:W-:-:S05]  /*cb50*/  IMAD.X R5, R19, 0x1, R0, P1 ;  /* 0x0000000113057824 */ /* 0x000fca00008e0600 */
[----:B------:R0:W4:Y:S01]  /*cb60*/  @!P0 LDG.E.U16 R12, [R4.64] ;  /* 0x00000004040c8981 */ /* 0x000122000c1e1500 */
[----:B------:R-:W-:Y:S02]  /*cb70*/  PRMT R11, RZ, 0x7610, R11 ;  /* 0x00007610ff0b7816 */ /* 0x000fe4000000000b */
[----:B------:R-:W-:Y:S02]  /*cb80*/  PRMT R10, RZ, 0x7610, R10 ;  /* 0x00007610ff0a7816 */ /* 0x000fe4000000000a */
[----:B0-----:R-:W-:Y:S02]  /*cb90*/  IADD3 R4, P1, R2, R28, RZ ;  /* 0x0000001c02047210 */ /* 0x001fe40007f3e0ff */
[----:B------:R-:W-:-:S03]  /*cba0*/  PRMT R9, RZ, 0x7610, R9 ;  /* 0x00007610ff097816 */ /* 0x000fc60000000009 */
[----:B---3--:R-:W-:-:S05]  /*cbb0*/  IMAD.X R5, R18, 0x1, R0, P1 ;  /* 0x0000000112057824 */ /* 0x008fca00008e0600 */
[----:B------:R2:W3:Y:S02]  /*cbc0*/  @!P0 LDG.E.U16 R11, [R4.64] ;  /* 0x00000004040b8981 */ /* 0x0004e4000c1e1500 */
[----:B--2---:R-:W-:-:S05]  /*cbd0*/  IADD3 R4, P1, R15, R28, RZ ;  /* 0x0000001c0f047210 */ /* 0x004fca0007f3e0ff */
[----:B------:R-:W-:-:S05]  /*cbe0*/  IMAD.X R5, R13, 0x1, R0, P1 ;  /* 0x000000010d057824 */ /* 0x000fca00008e0600 */
[----:B------:R4:W2:Y:S02]  /*cbf0*/  @!P0 LDG.E.U16 R10, [R4.64] ;  /* 0x00000004040a8981 */ /* 0x0008a4000c1e1500 */
[----:B----4-:R-:W-:-:S05]  /*cc00*/  IADD3 R4, P1, R16, R28, RZ ;  /* 0x0000001c10047210 */ /* 0x010fca0007f3e0ff */
[----:B------:R-:W-:-:S05]  /*cc10*/  IMAD.X R5, R14, 0x1, R0, P1 ;  /* 0x000000010e057824 */ /* 0x000fca00008e0600 */
[----:B------:R-:W4:Y:S04]  /*cc20*/  @!P0 LDG.E.U16 R9, [R4.64] ;  /* 0x0000000404098981 */ /* 0x000f28000c1e1500 */
[----:B------:R-:W0:Y:S04]  /*cc30*/  S2R R2, SR_TID.X ;  /* 0x0000000000027919 */ /* 0x000e280000002100 */
[----:B------:R-:W-:Y:S04]  /*cc40*/  STS.U16 [R17+0x9a00], R24 ;  /* 0x009a001811007388 */ /* 0x000fe80000000400 */
[----:B------:R-:W-:Y:S04]  /*cc50*/  STL [R1+0x2014], R12 ;  /* 0x0020140c01007387 */ /* 0x000fe80000100800 */
[----:B------:R1:W-:Y:S04]  /*cc60*/  STS.U16 [R17+0xaa00], R25 ;  /* 0x00aa001911007388 */ /* 0x0003e80000000400 */
[----:B------:R1:W-:Y:S01]  /*cc70*/  STS.U16 [R17+0xba00], R3 ;  /* 0x00ba000311007388 */ /* 0x0003e20000000400 */
[----:B0-----:R-:W-:-:S05]  /*cc80*/  LOP3.LUT R2, R2, 0xff, RZ, 0xc0, !PT ;  /* 0x000000ff02027812 */ /* 0x001fca00078ec0ff */
[----:B-1----:R-:W-:Y:S01]  /*cc90*/  IMAD.SHL.U32 R25, R2, 0x2, RZ ;  /* 0x0000000202197824 */ /* 0x002fe200078e00ff */
[----:B---3--:R0:W-:Y:S04]  /*cca0*/  STL [R1+0x2018], R11 ;  /* 0x0020180b01007387 */ /* 0x0081e80000100800 */
[----:B------:R-:W3:Y:S04]  /*ccb0*/  LDL R3, [R1+0xd64] ;  /* 0x000d640001037983 */ /* 0x000ee80000100800 */
[----:B------:R-:W3:Y:S04]  /*ccc0*/  LDL R2, [R1+0xcb8] ;  /* 0x000cb80001027983 */ /* 0x000ee80000100800 */
[----:B------:R-:W3:Y:S04]  /*ccd0*/  LDL.LU R15, [R1+0xc4] ;  /* 0x0000c400010f7983 */ /* 0x000ee80000300800 */
[----:B--2---:R1:W-:Y:S04]  /*cce0*/  STL [R1+0x201c], R10 ;  /* 0x00201c0a01007387 */ /* 0x0043e80000100800 */
[----:B------:R-:W2:Y:S04]  /*ccf0*/  LDL.LU R17, [R1+0xb4] ;  /* 0x0000b40001117983 */ /* 0x000ea80000300800 */
[----:B----4-:R4:W-:Y:S04]  /*cd00*/  STL [R1+0x2020], R9 ;  /* 0x0020200901007387 */ /* 0x0109e80000100800 */
[----:B------:R-:W2:Y:S04]  /*cd10*/  LDL R12, [R1+0xcb4] ;  /* 0x000cb400010c7983 */ /* 0x000ea80000100800 */
[----:B0-----:R-:W2:Y:S04]  /*cd20*/  LDL R11, [R1+0xc60] ;  /* 0x000c6000010b7983 */ /* 0x001ea80000100800 */
[----:B-1----:R-:W2:Y:S04]  /*cd30*/  LDL R10, [R1+0xe0c] ;  /* 0x000e0c00010a7983 */ /* 0x002ea80000100800 */
[----:B----4-:R-:W4:Y:S01]  /*cd40*/  LDL R9, [R1+0xd60] ;  /* 0x000d600001097983 */ /* 0x010f220000100800 */
[----:B------:R-:W-:-:S02]  /*cd50*/  PRMT R8, RZ, 0x7610, R8 ;  /* 0x00007610ff087816 */ /* 0x000fc40000000008 */
[----:B------:R-:W-:Y:S01]  /*cd60*/  PRMT R7, RZ, 0x7610, R7 ;  /* 0x00007610ff077816 */ /* 0x000fe20000000007 */
[----:B------:R-:W4:Y:S01]  /*cd70*/  LDL.LU R16, [R1+0xe4] ;  /* 0x0000e40001107983 */ /* 0x000f220000300800 */
[----:B------:R-:W-:-:S03]  /*cd80*/  PRMT R6, RZ, 0x7610, R6 ;  /* 0x00007610ff067816 */ /* 0x000fc60000000006 */
[----:B------:R-:W4:Y:S01]  /*cd90*/  LDL.LU R18, [R1+0xdc] ;  /* 0x0000dc0001127983 */ /* 0x000f220000300800 */
[----:B------:R-:W-:-:S03]  /*cda0*/  LOP3.LUT R13, R25, 0x60, RZ, 0x3c, !PT ;  /* 0x00000060190d7812 */ /* 0x000fc600078e3cff */
[----:B------:R-:W4:Y:S04]  /*cdb0*/  LDL.LU R19, [R1+0xcc] ;  /* 0x0000cc0001137983 */ /* 0x000f280000300800 */
[----:B------:R-:W4:Y:S04]  /*cdc0*/  LDL.LU R20, [R1+0xb8] ;  /* 0x0000b80001147983 */ /* 0x000f280000300800 */
[----:B------:R-:W4:Y:S04]  /*cdd0*/  LDL.LU R21, [R1+0xb0] ;  /* 0x0000b00001157983 */ /* 0x000f280000300800 */
[----:B------:R-:W4:Y:S04]  /*cde0*/  LDL.LU R22, [R1+0xac] ;  /* 0x0000ac0001167983 */ /* 0x000f280000300800 */
[----:B------:R-:W4:Y:S04]  /*cdf0*/  LDL.LU R23, [R1+0xa8] ;  /* 0x0000a80001177983 */ /* 0x000f280000300800 */
[----:B------:R-:W4:Y:S01]  /*ce00*/  LDL.LU R24, [R1+0xa0] ;  /* 0x0000a00001187983 */ /* 0x000f220000300800 */
[----:B---3--:R-:W-:-:S03]  /*ce10*/  IADD3 R4, P1, R3, R28, RZ ;  /* 0x0000001c03047210 */ /* 0x008fc60007f3e0ff */
[----:B------:R0:W-:Y:S02]  /*ce20*/  STS.U16 [R13+0x8c00], R26 ;  /* 0x008c001a0d007388 */ /* 0x0001e40000000400 */
[----:B------:R-:W-:Y:S02]  /*ce30*/  IMAD.X R5, R2, 0x1, R0, P1 ;  /* 0x0000000102057824 */ /* 0x000fe400008e0600 */
[----:B------:R-:W3:Y:S04]  /*ce40*/  LDL.LU R25, [R1+0x9c] ;  /* 0x00009c0001197983 */ /* 0x000ee80000300800 */
[----:B------:R2:W3:Y:S04]  /*ce50*/  @!P0 LDG.E.U16 R8, [R4.64] ;  /* 0x0000000404088981 */ /* 0x0004e8000c1e1500 */
[----:B------:R1:W-:Y:S04]  /*ce60*/  STS.U16 [R13+0x9c00], R27 ;  /* 0x009c001b0d007388 */ /* 0x0003e80000000400 */
[----:B0-----:R-:W3:Y:S04]  /*ce70*/  LDL.LU R26, [R1+0x94] ;  /* 0x00009400011a7983 */ /* 0x001ee80000300800 */
[----:B-1----:R-:W3:Y:S04]  /*ce80*/  LDL.LU R27, [R1+0x90] ;  /* 0x00009000011b7983 */ /* 0x002ee80000300800 */
[----:B------:R-:W3:Y:S04]  /*ce90*/  LDL.LU R2, [R1+0x8c] ;  /* 0x00008c0001027983 */ /* 0x000ee80000300800 */
[----:B------:R-:W3:Y:S01]  /*cea0*/  LDL.LU R3, [R1+0x88] ;  /* 0x0000880001037983 */ /* 0x000ee20000300800 */
[----:B--2---:R-:W-:-:S05]  /*ceb0*/  IADD3 R4, P1, R12, R28, RZ ;  /* 0x0000001c0c047210 */ /* 0x004fca0007f3e0ff */
[----:B------:R-:W-:-:S05]  /*cec0*/  IMAD.X R5, R11, 0x1, R0, P1 ;  /* 0x000000010b057824 */ /* 0x000fca00008e0600 */
[----:B------:R0:W2:Y:S02]  /*ced0*/  @!P0 LDG.E.U16 R7, [R4.64] ;  /* 0x0000000404078981 */ /* 0x0000a4000c1e1500 */
[----:B0-----:R-:W-:-:S05]  /*cee0*/  IADD3 R4, P1, R10, R28, RZ ;  /* 0x0000001c0a047210 */ /* 0x001fca0007f3e0ff */
[----:B----4-:R-:W-:-:S05]  /*cef0*/  IMAD.X R5, R9, 0x1, R0, P1 ;  /* 0x0000000109057824 */ /* 0x010fca00008e0600 */
[----:B------:R-:W4:Y:S04]  /*cf00*/  @!P0 LDG.E.U16 R6, [R4.64] ;  /* 0x0000000404068981 */ /* 0x000f28000c1e1500 */
[----:B---3--:R-:W-:Y:S04]  /*cf10*/  STL [R1+0x2024], R8 ;  /* 0x0020240801007387 */ /* 0x008fe80000100800 */
[----:B--2---:R-:W-:Y:S04]  /*cf20*/  STL [R1+0x2028], R7 ;  /* 0x0020280701007387 */ /* 0x004fe80000100800 */
[----:B------:R-:W-:Y:S04]  /*cf30*/  STL [R1+0xec4], R28 ;  /* 0x000ec41c01007387 */ /* 0x000fe80000100800 */
[----:B------:R-:W-:Y:S04]  /*cf40*/  STL [R1+0xec8], R0 ;  /* 0x000ec80001007387 */ /* 0x000fe80000100800 */
[----:B----4-:R0:W-:Y:S04]  /*cf50*/  STL [R1+0x202c], R6 ;  /* 0x00202c0601007387 */ /* 0x0101e80000100800 */
[----:B0-----:R-:W2:Y:S04]  /*cf60*/  LDL.LU R6, [R1+0x74] ;  /* 0x0000740001067983 */ /* 0x001ea80000300800 */
[----:B--2---:R0:W-:Y:S04]  /*cf70*/  STL [R1+0x2030], R6 ;  /* 0x0020300601007387 */ /* 0x0041e80000100800 */
[----:B0-----:R-:W2:Y:S04]  /*cf80*/  LDL.LU R6, [R1+0x78] ;  /* 0x0000780001067983 */ /* 0x001ea80000300800 */
[----:B--2---:R0:W-:Y:S04]  /*cf90*/  STL [R1+0x2034], R6 ;  /* 0x0020340601007387 */ /* 0x0041e80000100800 */
[----:B0-----:R-:W2:Y:S04]  /*cfa0*/  LDL.LU R6, [R1+0x7c] ;  /* 0x00007c0001067983 */ /* 0x001ea80000300800 */
[----:B------:R-:W-:Y:S04]  /*cfb0*/  STS.U16 [R13+0xac00], R15 ;  /* 0x00ac000f0d007388 */ /* 0x000fe80000000400 */
[----:B------:R0:W-:Y:S04]  /*cfc0*/  STS.U16 [R13+0xbc00], R17 ;  /* 0x00bc00110d007388 */ /* 0x0001e80000000400 */
[----:B0-----:R-:W0:Y:S01]  /*cfd0*/  S2R R17, SR_TID.X ;  /* 0x0000000000117919 */ /* 0x001e220000002100 */
[----:B------:R-:W-:-:S05]  /*cfe0*/  LOP3.LUT R9, R29, 0x70, RZ, 0x3c, !PT ;  /* 0x000000701d097812 */ /* 0x000fca00078e3cff */
[----:B------:R-:W-:Y:S04]  /*cff0*/  STS.U16 [R9+0x8e00], R16 ;  /* 0x008e001009007388 */ /* 0x000fe80000000400 */
[----:B--2---:R1:W-:Y:S04]  /*d000*/  STL [R1+0x2038], R6 ;  /* 0x0020380601007387 */ /* 0x0043e80000100800 */
[----:B-1----:R-:W2:Y:S04]  /*d010*/  LDL.LU R6, [R1+0x84] ;  /* 0x0000840001067983 */ /* 0x002ea80000300800 */
[----:B------:R-:W-:Y:S04]  /*d020*/  STS.U16 [R9+0x9e00], R18 ;  /* 0x009e001209007388 */ /* 0x000fe80000000400 */
[----:B------:R-:W-:Y:S04]  /*d030*/  STS.U16 [R9+0xae00], R19 ;  /* 0x00ae001309007388 */ /* 0x000fe80000000400 */
[----:B------:R-:W3:Y:S01]  /*d040*/  LDL.LU R7, [R1+0x70] ;  /* 0x0000700001077983 */ /* 0x000ee20000300800 */
[----:B0-----:R-:W-:-:S03]  /*d050*/  SHF.R.U32.HI R17, RZ, 0x2, R17 ;  /* 0x00000002ff117819 */ /* 0x001fc60000011611 */
[----:B------:R0:W-:Y:S04]  /*d060*/  STS.U16 [R9+0xbe00], R20 ;  /* 0x00be001409007388 */ /* 0x0001e80000000400 */
[----:B------:R-:W4:Y:S04]  /*d070*/  LDL.LU R8, [R1+0x6c] ;  /* 0x00006c0001087983 */ /* 0x000f280000300800 */
[----:B0-----:R-:W3:Y:S04]  /*d080*/  LDL.LU R9, [R1+0x68] ;  /* 0x0000680001097983 */ /* 0x001ee80000300800 */
[----:B------:R-:W3:Y:S04]  /*d090*/  LDL.LU R10, [R1+0x64] ;  /* 0x00006400010a7983 */ /* 0x000ee80000300800 */
[----:B------:R-:W3:Y:S01]  /*d0a0*/  LDL.LU R11, [R1+0x60] ;  /* 0x00006000010b7983 */ /* 0x000ee20000300800 */
[----:B------:R-:W-:-:S03]  /*d0b0*/  LOP3.LUT R29, R29, 0x30, R17, 0x78, !PT ;  /* 0x000000301d1d7812 */ /* 0x000fc600078e7811 */
        /* <DEDUP_REMOVED lines=8> */
[----:B------:R0:W-:Y:S04]  /*d140*/  STS.U16 [R29+0x7e00], R21 ;  /* 0x007e00151d007388 */ /* 0x0001e80000000400 */
[----:B------:R-:W3:Y:S04]  /*d150*/  LDL.LU R20, [R1+0x3c] ;  /* 0x00003c0001147983 */ /* 0x000ee80000300800 */
[----:B------:R1:W-:Y:S04]  /*d160*/  STS.U16 [R29], R22 ;  /* 0x000000161d007388 */ /* 0x0003e80000000400 */
[----:B0-----:R-:W3:Y:S04]  /*d170*/  LDL.LU R21, [R1+0x38] ;  /* 0x0000380001157983 */ /* 0x001ee80000300800 */
[----:B------:R0:W-:Y:S04]  /*d180*/  STS.U16 [R29+0x200], R23 ;  /* 0x000200171d007388 */ /* 0x0001e80000000400 */
[----:B-1----:R-:W3:Y:S04]  /*d190*/  LDL.LU R22, [R1+0x34] ;  /* 0x0000340001167983 */ /* 0x002ee80000300800 */
[----:B------:R1:W-:Y:S04]  /*d1a0*/  STS.U16 [R29+0x400], R24 ;  /* 0x000400181d007388 */ /* 0x0003e80000000400 */
        /* <DEDUP_REMOVED lines=11> */
[----:B0-----:R-:W3:Y:S04]  /*d260*/  LDL.LU R3, [R1+0x18] ;  /* 0x0000180001037983 */ /* 0x001ee80000300800 */
[----:B------:R-:W3:Y:S04]  /*d270*/  LDL.LU R4, [R1+0x14] ;  /* 0x0000140001047983 */ /* 0x000ee80000300800 */
[----:B------:R-:W3:Y:S04]  /*d280*/  LDL.LU R5, [R1+0x10] ;  /* 0x0000100001057983 */ /* 0x000ee80000300800 */
[----:B------:R-:W3:Y:S04]  /*d290*/  LDL.LU R0, [R1+0xc] ;  /* 0x00000c0001007983 */ /* 0x000ee80000300800 */
[----:B------:R-:W3:Y:S04]  /*d2a0*/  LDL.LU R28, [R1+0x8] ;  /* 0x00000800011c7983 */ /* 0x000ee80000300800 */
[----:B--2---:R0:W-:Y:S04]  /*d2b0*/  STS.U16 [R29+0x1000], R6 ;  /* 0x001000061d007388 */ /* 0x0041e80000000400 */
[----:B0-----:R-:W2:Y:S04]  /*d2c0*/  LDL.LU R6, [R1+0x2038] ;  /* 0x0020380001067983 */ /* 0x001ea80000300800 */
[----:B--2---:R0:W-:Y:S04]  /*d2d0*/  STS.U16 [R29+0x1200], R6 ;  /* 0x001200061d007388 */ /* 0x0041e80000000400 */
[----:B0-----:R-:W2:Y:S04]  /*d2e0*/  LDL.LU R6, [R1+0x2034] ;  /* 0x0020340001067983 */ /* 0x001ea80000300800 */
[----:B--2---:R0:W-:Y:S04]  /*d2f0*/  STS.U16 [R29+0x1400], R6 ;  /* 0x001400061d007388 */ /* 0x0041e80000000400 */
[----:B0-----:R-:W2:Y:S04]  /*d300*/  LDL.LU R6, [R1+0x2030] ;  /* 0x0020300001067983 */ /* 0x001ea80000300800 */
[----:B--2---:R0:W-:Y:S04]  /*d310*/  STS.U16 [R29+0x1600], R6 ;  /* 0x001600061d007388 */ /* 0x0041e80000000400 */
[----:B---3--:R1:W-:Y:S04]  /*d320*/  STS.U16 [R29+0x1800], R7 ;  /* 0x001800071d007388 */ /* 0x0083e80000000400 */
[----:B----4-:R2:W-:Y:S04]  /*d330*/  STS.U16 [R29+0x1a00], R8 ;  /* 0x001a00081d007388 */ /* 0x0105e80000000400 */
[----:B0-----:R-:W3:Y:S04]  /*d340*/  LDL.LU R6, [R1+0x202c] ;  /* 0x00202c0001067983 */ /* 0x001ee80000300800 */
[----:B-1----:R-:W4:Y:S04]  /*d350*/  LDL.LU R7, [R1+0x2028] ;  /* 0x0020280001077983 */ /* 0x002f280000300800 */
[----:B--2---:R-:W2:Y:S04]  /*d360*/  LDL.LU R8, [R1+0x2024] ;  /* 0x0020240001087983 */ /* 0x004ea80000300800 */
[----:B------:R0:W-:Y:S04]  /*d370*/  STS.U16 [R29+0x1c00], R9 ;  /* 0x001c00091d007388 */ /* 0x0001e80000000400 */
[----:B------:R1:W-:Y:S04]  /*d380*/  STS.U16 [R29+0x1e00], R10 ;  /* 0x001e000a1d007388 */ /* 0x0003e80000000400 */
[----:B------:R1:W-:Y:S04]  /*d390*/  STS.U16 [R29+0x2000], R11 ;  /* 0x0020000b1d007388 */ /* 0x0003e80000000400 */
[----:B0-----:R-:W2:Y:S04]  /*d3a0*/  LDL.LU R9, [R1+0x2020] ;  /* 0x0020200001097983 */ /* 0x001ea80000300800 */
[----:B-1----:R-:W2:Y:S04]  /*d3b0*/  LDL.LU R10, [R1+0x201c] ;  /* 0x00201c00010a7983 */ /* 0x002ea80000300800 */
[----:B------:R-:W2:Y:S04]  /*d3c0*/  LDL.LU R11, [R1+0x2018] ;  /* 0x00201800010b7983 */ /* 0x000ea80000300800 */
        /* <DEDUP_REMOVED lines=36> */
[----:B------:R-:W-:Y:S04]  /*d610*/  STS.U16 [R29+0x4600], R4 ;  /* 0x004600041d007388 */ /* 0x000fe80000000400 */
[----:B------:R-:W-:Y:S04]  /*d620*/  STS.U16 [R29+0x4800], R5 ;  /* 0x004800051d007388 */ /* 0x000fe80000000400 */
[----:B------:R0:W-:Y:S04]  /*d630*/  STS.U16 [R29+0x4a00], R0 ;  /* 0x004a00001d007388 */ /* 0x0001e80000000400 */
[----:B------:R-:W-:Y:S04]  /*d640*/  STS.U16 [R29+0x4c00], R28 ;  /* 0x004c001c1d007388 */ /* 0x000fe80000000400 */
[----:B0-----:R-:W3:Y:S04]  /*d650*/  LDL R0, [R1+0x128] ;  /* 0x0001280001007983 */ /* 0x001ee80000100800 */
[----:B--2---:R0:W-:Y:S04]  /*d660*/  STS.U16 [R29+0x4e00], R3 ;  /* 0x004e00031d007388 */ /* 0x0041e80000000400 */
[----:B0-----:R-:W2:Y:S04]  /*d670*/  LDL R3, [R1+0xc50] ;  /* 0x000c500001037983 */ /* 0x001ea80000100800 */
[----:B------:R0:W-:Y:S04]  /*d680*/  STS.U16 [R29+0x5000], R2 ;  /* 0x005000021d007388 */ /* 0x0001e80000000400 */
[----:B0-----:R-:W2:Y:S04]  /*d690*/  LDL R2, [R1+0x12c] ;  /* 0x00012c0001027983 */ /* 0x001ea80000100800 */
[----:B------:R-:W-:Y:S04]  /*d6a0*/  STS.U16 [R29+0x5200], R27 ;  /* 0x0052001b1d007388 */ /* 0x000fe80000000400 */
        /* <DEDUP_REMOVED lines=19> */
[----:B----4-:R-:W-:Y:S04]  /*d7e0*/  STS.U16 [R29+0x7a00], R7 ;  /* 0x007a00071d007388 */ /* 0x010fe80000000400 */
[----:B---3--:R-:W-:Y:S04]  /*d7f0*/  STS.U16 [R29+0x7c00], R6 ;  /* 0x007c00061d007388 */ /* 0x008fe80000000400 */
[----:B------:R-:W-:Y:S06]  /*d800*/  BAR.SYNC.DEFER_BLOCKING 0x0 ;  /* 0x0000000000007b1d */ /* 0x000fec0000010000 */
[----:B------:R-:W-:Y:S04]  /*d810*/  LDSM.16.M88.4 R8, [R0] ;  /* 0x000000000008783b */ /* 0x000fe80000000200 */
[----:B------:R-:W-:Y:S04]  /*d820*/  STL [R1+0x1f88], R0 ;  /* 0x001f880001007387 */ /* 0x000fe80000100800 */
[----:B--2---:R-:W0:Y:S04]  /*d830*/  LDSM.16.MT88.4 R4, [R3+0x8000] ;  /* 0x008000000304783b */ /* 0x004e280000004200 */
[----:B------:R-:W-:Y:S04]  /*d840*/  LDSM.16.MT88.4 R12, [R3+0x8080] ;  /* 0x00808000030c783b */ /* 0x000fe80000004200 */
[----:B------:R-:W-:Y:S04]  /*d850*/  LDSM.16.MT88.4 R20, [R3+0x8180] ;  /* 0x008180000314783b */ /* 0x000fe80000004200 */
[----:B------:R-:W-:Y:S04]  /*d860*/  LDSM.16.MT88.4 R16, [R2+0x8100] ;  /* 0x008100000210783b */ /* 0x000fe80000004200 */
[----:B------:R-:W-:Y:S04]  /*d870*/  LDSM.16.MT88.4 R24, [R2+0x8180] ;  /* 0x008180000218783b */ /* 0x000fe80000004200 */
[----:B0-----:R-:W-:Y:S04]  /*d880*/  STL.64 [R1+0x10], R4 ;  /* 0x0000100401007387 */ /* 0x001fe80000100a00 */
[----:B------:R-:W-:Y:S04]  /*d890*/  STL.64 [R1+0x18], R6 ;  /* 0x0000180601007387 */ /* 0x000fe80000100a00 */
[----:B------:R-:W-:Y:S04]  /*d8a0*/  STL.64 [R1+0x110], R8 ;  /* 0x0001100801007387 */ /* 0x000fe80000100a00 */
[----:B------:R-:W-:Y:S04]  /*d8b0*/  STL.64 [R1+0x118], R10 ;  /* 0x0001180a01007387 */ /* 0x000fe80000100a00 */
[----:B------:R-:W0:Y:S04]  /*d8c0*/  LDSM.16.MT88.4 R8, [R2+0x8080] ;  /* 0x008080000208783b */ /* 0x000e280000004200 */
[----:B------:R-:W-:Y:S04]  /*d8d0*/  LDSM.16.MT88.4 R4, [R2+0x8000] ;  /* 0x008000000204783b */ /* 0x000fe80000004200 */
[----:B0-----:R0:W-:Y:S04]  /*d8e0*/  STL.64 [R1+0x1fb8], R10 ;  /* 0x001fb80a01007387 */ /* 0x0011e80000100a00 */
[----:B------:R-:W-:Y:S04]  /*d8f0*/  STL.64 [R1], R12 ;  /* 0x0000000c01007387 */ /* 0x000fe80000100a00 */
[----:B------:R-:W-:Y:S04]  /*d900*/  STL.64 [R1+0x8], R14 ;  /* 0x0000080e01007387 */ /* 0x000fe80000100a00 */
[----:B------:R-:W1:Y:S04]  /*d910*/  LDSM.16.MT88.4 R12, [R3+0x8100] ;  /* 0x00810000030c783b */ /* 0x000e680000004200 */
[----:B------:R2:W-:Y:S04]  /*d920*/  STL.64 [R1+0x1fb0], R8 ;  /* 0x001fb00801007387 */ /* 0x0005e80000100a00 */
[----:B0-----:R-:W3:Y:S04]  /*d930*/  LDL.64 R10, [R1+0x8] ;  /* 0x00000800010a7983 */ /* 0x001ee80000100a00 */
[----:B--2---:R-:W2:Y:S04]  /*d940*/  LDL.64 R8, [R1] ;  /* 0x0000000001087983 */ /* 0x004ea80000100a00 */
[----:B-1----:R-:W-:Y:S04]  /*d950*/  STL.64 [R1+0x1f98], R14 ;  /* 0x001f980e01007387 */ /* 0x002fe80000100a00 */
[----:B------:R0:W-:Y:S04]  /*d960*/  STL.64 [R1+0x1f90], R12 ;  /* 0x001f900c01007387 */ /* 0x0001e80000100a00 */
[----:B0-----:R-:W4:Y:S04]  /*d970*/  LDL.LU.64 R12, [R1+0x110] ;  /* 0x00011000010c7983 */ /* 0x001f280000300a00 */
[----:B------:R-:W-:Y:S04]  /*d980*/  STL.64 [R1+0x1f80], R18 ;  /* 0x001f801201007387 */ /* 0x000fe80000100a00 */
[----:B------:R0:W-:Y:S04]  /*d990*/  STL.64 [R1+0x1f78], R16 ;  /* 0x001f781001007387 */ /* 0x0001e80000100a00 */
[----:B0-----:R-:W2:Y:S04]  /*d9a0*/  LDL.LU.64 R16, [R1+0x2c0] ;  /* 0x0002c00001107983 */ /* 0x001ea80000300a00 */
[----:B------:R-:W2:Y:S04]  /*d9b0*/  LDL.LU.64 R18, [R1+0x2c8] ;  /* 0x0002c80001127983 */ /* 0x000ea80000300a00 */
[----:B------:R0:W-:Y:S04]  /*d9c0*/  STL.64 [R1+0x1f70], R22 ;  /* 0x001f701601007387 */ /* 0x0001e80000100a00 */
[----:B------:R1:W-:Y:S04]  /*d9d0*/  STL.64 [R1+0x1f68], R20 ;  /* 0x001f681401007387 */ /* 0x0003e80000100a00 */
[----:B0-----:R-:W4:Y:S04]  /*d9e0*/  LDL.64 R22, [R1+0x18] ;  /* 0x0000180001167983 */ /* 0x001f280000100a00 */
[----:B-1----:R-:W4:Y:S04]  /*d9f0*/  LDL.64 R20, [R1+0x10] ;  /* 0x0000100001147983 */ /* 0x002f280000100a00 */
[----:B------:R-:W-:Y:S04]  /*da00*/  STL [R1+0x1f8c], R27 ;  /* 0x001f8c1b01007387 */ /* 0x000fe80000100800 */
[----:B------:R-:W-:Y:S04]  /*da10*/  STL [R1+0x1fa8], R26 ;  /* 0x001fa81a01007387 */ /* 0x000fe80000100800 */
[----:B------:R0:W-:Y:S04]  /*da20*/  STL.64 [R1+0x1fa0], R24 ;  /* 0x001fa01801007387 */ /* 0x0001e80000100a00 */
[----:B0-----:R-:W4:Y:S04]  /*da30*/  LDL.LU.64 R24, [R1+0x5a0] ;  /* 0x0005a00001187983 */ /* 0x001f280000300a00 */
[----:B------:R-:W4:Y:S02]  /*da40*/  LDL.LU.64 R26, [R1+0x5a8] ;  /* 0x0005a800011a7983 */ /* 0x000f240000300a00 */
[----:B----4-:R-:W-:Y:S11]  /*da50*/  HMMA.16816.F32.BF16 R24, R20, R12, R24 ;  /* 0x0000000c1418723c */ /* 0x010ff60000041818 */
[----:B------:R-:W-:Y:S11]  /*da60*/  @!UPT UIADD3 URZ, URZ, URZ, URZ ;  /* 0x0000003f3f3ff290 */ /* 0x000ff6000fffe03f */
[----:B------:R-:W-:Y:S01]  /*da70*/  @!UPT UIADD3 URZ, URZ, URZ, URZ ;  /* 0x0000003f3f3ff290 */ /* 0x000fe2000fffe03f */
[----:B------:R0:W-:Y:S04]  /*da80*/  STL.64 [R1+0x5a0], R24 ;  /* 0x0005a01801007387 */ /* 0x0001e80000100a00 */
[----:B------:R1:W-:Y:S04]  /*da90*/  STL.64 [R1+0x5a8], R26 ;  /* 0x0005a81a01007387 */ /* 0x0003e80000100a00 */
[----:B0-----:R-:W4:Y:S04]  /*daa0*/  LDL.LU.64 R24, [R1+0x230] ;  /* 0x0002300001187983 */ /* 0x001f280000300a00 */
[----:B-1----:R-:W2:Y:S01]  /*dab0*/  LDL.LU.64 R26, [R1+0x238] ;  /* 0x00023800011a7983 */ /* 0x002ea20000300a00 */
[----:B------:R-:W-:-:S02]  /*dac0*/  IMAD.MOV.U32 R14, RZ, RZ, R20 ;  /* 0x000000ffff0e7224 */ /* 0x000fc400078e0014 */
[----:B------:R-:W-:Y:S01]  /*dad0*/  IMAD.MOV.U32 R3, RZ, RZ, R21 ;  /* 0x000000ffff037224 */ /* 0x000fe200078e0015 */
[----:B--2---:R-:W-:Y:S04]  /*dae0*/  STL.64 [R1+0x1fc8], R26 ;  /* 0x001fc81a01007387 */ /* 0x004fe80000100a00 */
[----:B----4-:R0:W-:Y:S04]  /*daf0*/  STL.64 [R1+0x1fc0], R24 ;  /* 0x001fc01801007387 */ /* 0x0101e80000100a00 */
[----:B0-----:R-:W2:Y:S04]  /*db00*/  LDL.LU.64 R24, [R1+0x4e0] ;  /* 0x0004e00001187983 */ /* 0x001ea80000300a00 */
[----:B------:R-:W2:Y:S01]  /*db10*/  LDL.LU.64 R26, [R1+0x4e8] ;  /* 0x0004e800011a7983 */ /* 0x000ea20000300a00 */
[----:B------:R-:W-:-:S02]  /*db20*/  IMAD.MOV.U32 R2, RZ, RZ, R22 ;  /* 0x000000ffff027224 */ /* 0x000fc400078e0016 */
[----:B------:R-:W-:Y:S02]  /*db30*/  IMAD.MOV.U32 R0, RZ, RZ, R23 ;  /* 0x000000ffff007224 */ /* 0x000fe400078e0017 */
[----:B------:R-:W-:Y:S01]  /*db40*/  HMMA.16816.F32.BF16 R20, R4, R12, R16 ;  /* 0x0000000c0414723c */ /* 0x000fe20000041810 */
[----:B------:R-:W4:Y:S04]  /*db50*/  LDL.LU.64 R16, [R1+0x360] ;  /* 0x0003600001107983 */ /* 0x000f280000300a00 */
[----:B------:R-:W4:Y:S01]  /*db60*/  LDL.LU.64 R18, [R1+0x368] ;  /* 0x0003680001127983 */ /* 0x000f220000300a00 */
[----:B------:R-:W-:Y:S02]  /*db70*/  IMAD.MOV.U32 R29, RZ, RZ, R8 ;  /* 0x000000ffff1d7224 */ /* 0x000fe400078e0008 */
[----:B------:R-:W-:Y:S11]  /*db80*/  IMAD.MOV.U32 R28, RZ, RZ, R9 ;  /* 0x000000ffff1c7224 */ /* 0x000ff600078e0009 */
[----:B------:R-:W-:Y:S04]  /*db90*/  @!UPT UIADD3 URZ, URZ, URZ, URZ ;  /* 0x0000003f3f3ff290 */ /* 0x000fe8000fffe03f */
[----:B------:R0:W-:Y:S04]  /*dba0*/  STL.64 [R1+0x7b0], R20 ;  /* 0x0007b01401007387 */ /* 0x0001e80000100a00 */
[----:B------:R1:W-:Y:S04]  /*dbb0*/  STL.64 [R1+0x7b8], R22 ;  /* 0x0007b81601007387 */ /* 0x0003e80000100a00 */
[----:B0-----:R-:W4:Y:S04]  /*dbc0*/  LDL.LU.64 R20, [R1+0x190] ;  /* 0x0001900001147983 */ /* 0x001f280000300a00 */
[----:B-1----:R-:W4:Y:S04]  /*dbd0*/  LDL.LU.64 R22, [R1+0x198] ;  /* 0x0001980001167983 */ /* 0x002f280000300a00 */
[----:B------:R0:W-:Y:S04]  /*dbe0*/  STL.64 [R1+0x1f50], R6 ;  /* 0x001f500601007387 */ /* 0x0001e80000100a00 */
[----:B------:R1:W-:Y:S01]  /*dbf0*/  STL.64 [R1+0x1f48], R4 ;  /* 0x001f480401007387 */ /* 0x0003e20000100a00 */
[----:B0-----:R-:W-:-:S02]  /*dc00*/  IMAD.MOV.U32 R6, RZ, RZ, R2 ;  /* 0x000000ffff067224 */ /* 0x001fc400078e0002 */
[----:B---3--:R-:W-:Y:S02]  /*dc10*/  IMAD.MOV.U32 R2, RZ, RZ, R11 ;  /* 0x000000ffff027224 */ /* 0x008fe400078e000b */
[----:B-1----:R-:W-:Y:S02]  /*dc20*/  IMAD.MOV.U32 R5, RZ, RZ, R3 ;  /* 0x000000ffff057224 */ /* 0x002fe400078e0003 */
[----:B------:R-:W-:Y:S01]  /*dc30*/  IMAD.MOV.U32 R3, RZ, RZ, R10 ;  /* 0x000000ffff037224 */ /* 0x000fe200078e000a */
[----:B--2---:R-:W-:Y:S11]  /*dc40*/  HMMA.16816.F32.BF16 R24, R8, R12, R24 ;  /* 0x0000000c0818723c */ /* 0x004ff60000041818 */
[----:B------:R-:W-:Y:S11]  /*dc50*/  @!UPT UIADD3 URZ, URZ, URZ, URZ ;  /* 0x0000003f3f3ff290 */ /* 0x000ff6000fffe03f */
[----:B------:R-:W-:Y:S01]  /*dc60*/  @!UPT UIADD3 URZ, URZ, URZ, URZ ;  /* 0x0000003f3f3ff290 */ /* 0x000fe2000fffe03f */
[----:B------:R-:W-:Y:S04]  /*dc70*/  STL.64 [R1+0x550], R24 ;  /* 0x0005501801007387 */ /* 0x000fe80000100a00 */
[----:B------:R0:W-:Y:S04]  /*dc80*/  STL.64 [R1+0x558], R26 ;  /* 0x0005581a01007387 */ /* 0x0001e80000100a00 */
[----:B0-----:R-:W2:Y:S04]  /*dc90*/  LDL.LU.64 R26, [R1+0x1fc8] ;  /* 0x001fc800011a7983 */ /* 0x001ea80000300a00 */
[----:B------:R-:W2:Y:S04]  /*dca0*/  LDL.LU.64 R24, [R1+0x1fc0] ;  /* 0x001fc00001187983 */ /* 0x000ea80000300a00 */
[----:B------:R-:W2:Y:S04]  /*dcb0*/  LDL.LU.64 R10, [R1+0x1fb8] ;  /* 0x001fb800010a7983 */ /* 0x000ea80000300a00 */
[----:B------:R-:W2:Y:S01]  /*dcc0*/  LDL.LU.64 R8, [R1+0x1fb0] ;  /* 0x001fb00001087983 */ /* 0x000ea20000300a00 */
[----:B------:R-:W-:-:S02]  /*dcd0*/  IMAD.MOV.U32 R4, RZ, RZ, R14 ;  /* 0x000000ffff047224 */ /* 0x000fc400078e000e */
[----:B------:R-:W-:Y:S02]  /*dce0*/  IMAD.MOV.U32 R7, RZ, RZ, R0 ;  /* 0x000000ffff077224 */ /* 0x000fe400078e0000 */
[----:B------:R-:W-:Y:S01]  /*dcf0*/  IMAD.MOV.U32 R0, RZ, RZ, R13 ;  /* 0x000000ffff007224 */ /* 0x000fe200078e000d */
[----:B--2---:R-:W-:Y:S11]  /*dd00*/  HMMA.16816.F32.BF16 R24, R8, R12, R24 ;  /* 0x0000000c0818723c */ /* 0x004ff60000041818 */
[----:B------:R-:W-:Y:S11]  /*dd10*/  @!UPT UIADD3 URZ, URZ, URZ, URZ ;  /* 0x0000003f3f3ff290 */ /* 0x000ff6000fffe03f */
[----:B------:R-:W-:Y:S01]  /*dd20*/  @!UPT UIADD3 URZ, URZ, URZ, URZ ;  /* 0x0000003f3f3ff290 */ /* 0x000fe2000fffe03f */
[----:B------:R-:W-:Y:S04]  /*dd30*/  STL.64 [R1+0x7a0], R24 ;  /* 0x0007a01801007387 */ /* 0x000fe80000100a00 */
[----:B------:R0:W-:Y:S04]  /*dd40*/  STL.64 [R1+0x7a8], R26 ;  /* 0x0007a81a01007387 */ /* 0x0001e80000100a00 */
[----:B0-----:R-:W2:Y:S01]  /*dd50*/  LDL.LU R26, [R1+0x1fa8] ;  /* 0x001fa800011a7983 */ /* 0x001ea20000300800 */
[----:B------:R-:W-:-:S03]  /*dd60*/  IMAD.MOV.U32 R27, RZ, RZ, R12 ;  /* 0x000000ffff1b7224 */ /* 0x000fc600078e000c */
[----:B------:R-:W3:Y:S04]  /*dd70*/  LDL.LU.64 R24, [R1+0x1fa0] ;  /* 0x001fa00001187983 */ /* 0x000ee80000300a00 */
[----:B------:R-:W4:Y:S04]  /*dd80*/  LDL.LU.64 R14, [R1+0x1f98] ;  /* 0x001f9800010e7983 */ /* 0x000f280000300a00 */
[----:B------:R-:W4:Y:S04]  /*dd90*/  LDL.LU.64 R12, [R1+0x1f90] ;  /* 0x001f9000010c7983 */ /* 0x000f280000300a00 */
[----:B------:R-:W-:Y:S04]  /*dda0*/  STL.64 [R1+0x1f40], R10 ;  /* 0x001f400a01007387 */ /* 0x000fe80000100a00 */
[----:B------:R0:W-:Y:S02]  /*ddb0*/  STL.64 [R1+0x1f38], R8 ;  /* 0x001f380801007387 */ /* 0x0001e40000100a00 */
[----:B0-----:R-:W-:-:S02]  /*ddc0*/  IMAD.MOV.U32 R8, RZ, RZ, R27 ;  /* 0x000000ffff087224 */ /* 0x001fc400078e001b */
[----:B------:R-:W-:Y:S01]  /*ddd0*/  IMAD.MOV.U32 R9, RZ, RZ, R0 ;  /* 0x000000ffff097224 */ /* 0x000fe200078e0000 */
[----:B------:R-:W2:Y:S04]  /*dde0*/  LDL.LU R27, [R1+0x1f8c] ;  /* 0x001f8c00011b7983 */ /* 0x000ea80000300800 */
[----:B------:R-:W2:Y:S02]  /*ddf0*/  LDL.LU R0, [R1+0x1f88] ;  /* 0x001f880001007983 */ /* 0x000ea40000300800 */
[-C--:B----4-:R-:W-:Y:S11]  /*de00*/  HMMA.16816.F32.BF16 R16, R12, R8.reuse, R16 ;  /* 0x000000080c10723c */ /* 0x090ff60000041810 */
[----:B------:R-:W-:Y:S11]  /*de10*/  @!UPT UIADD3 URZ, URZ, URZ, URZ ;  /* 0x0000003f3f3ff290 */ /* 0x000ff6000fffe03f */
[----:B------:R-:W-:Y:S01]  /*de20*/  @!UPT UIADD3 URZ, URZ, URZ, URZ ;  /* 0x0000003f3f3ff290 */ /* 0x000fe2000fffe03f */
[----:B------:R-:W-:Y:S04]  /*de30*/  STL.64 [R1+0x6e0], R16 ;  /* 0x0006e01001007387 */ /* 0x000fe80000100a00 */
[----:B------:R0:W-:Y:S04]  /*de40*/  STL.64 [R1+0x6e8], R18 ;  /* 0x0006e81201007387 */ /* 0x0001e80000100a00 */
[----:B0-----:R-:W4:Y:S04]  /*de50*/  LDL.LU.64 R18, [R1+0x1f80] ;  /* 0x001f800001127983 */ /* 0x001f280000300a00 */
[----:B------:R-:W4:Y:S04]  /*de60*/  LDL.LU.64 R16, [R1+0x1f78] ;  /* 0x001f780001107983 */ /* 0x000f280000300a00 */
[----:B------:R-:W-:Y:S04]  /*de70*/  STL.64 [R1+0x1f60], R14 ;  /* 0x001f600e01007387 */ /* 0x000fe80000100a00 */
[----:B------:R0:W-:Y:S04]  /*de80*/  STL.64 [R1+0x1f58], R12 ;  /* 0x001f580c01007387 */ /* 0x0001e80000100a00 */
[----:B0-----:R-:W2:Y:S04]  /*de90*/  LDL.LU.64 R12, [R1+0x2f0] ;  /* 0x0002f000010c7983 */ /* 0x001ea80000300a00 */
[----:B------:R-:W2:Y:S01]  /*dea0*/  LDL.LU.64 R14, [R1+0x2f8] ;  /* 0x0002f800010e7983 */ /* 0x000ea20000300a00 */
[-C--:B----4-:R-:W-:Y:S11]  /*deb0*/  HMMA.16816.F32.BF16 R20, R16, R8.reuse, R20 ;  /* 0x000000081014723c */ /* 0x090ff60000041814 */
[----:B------:R-:W-:Y:S11]  /*dec0*/  @!UPT UIADD3 URZ, URZ, URZ, URZ ;  /* 0x0000003f3f3ff290 */ /* 0x000ff6000fffe03f */
[----:B------:R-:W-:Y:S01]  /*ded0*/  @!UPT UIADD3 URZ, URZ, URZ, URZ ;  /* 0x0000003f3f3ff290 */ /* 0x000fe2000fffe03f */
[----:B------:R-:W-:Y:S04]  /*dee0*/  STL.64 [R1+0x840], R20 ;  /* 0x0008401401007387 */ /* 0x000fe80000100a00 */
[----:B------:R0:W-:Y:S04]  /*def0*/  STL.64 [R1+0x848], R22 ;  /* 0x0008481601007387 */ /* 0x0001e80000100a00 */
[----:B0-----:R-:W2:Y:S04]  /*df00*/  LDL.LU.64 R22, [R1+0x1f70] ;  /* 0x001f700001167983 */ /* 0x001ea80000300a00 */
[----:B------:R-:W2:Y:S04]  /*df10*/  LDL.LU.64 R20, [R1+0x1f68] ;  /* 0x001f680001147983 */ /* 0x000ea80000300a00 */
[----:B------:R-:W-:Y:S04]  /*df20*/  STL.64 [R1+0x1f30], R18 ;  /* 0x001f301201007387 */ /* 0x000fe80000100a00 */
[----:B------:R2:W-:Y:S02]  /*df30*/  STL.64 [R1+0x1f28], R16 ;  /* 0x001f281001007387 */ /* 0x0005e40000100a00 */
[-C--:B--2---:R-:W-:Y:S02]  /*df40*/  HMMA.16816.F32.BF16 R16, R20, R8.reuse, R12 ;  /* 0x000000081410723c */ /* 0x084fe4000004180c */
[----:B------:R-:W2:Y:S04]  /*df50*/  LDL.LU.64 R12, [R1+0xc40] ;  /* 0x000c4000010c7983 */ /* 0x000ea80000300a00 */
[----:B------:R-:W2:Y:S11]  /*df60*/  LDL.LU.64 R14, [R1+0xc48] ;  /* 0x000c4800010e7983 */ /* 0x000eb60000300a00 */
[----:B------:R-:W-:Y:S06]  /*df70*/  @!UPT UIADD3 URZ, URZ, URZ, URZ ;  /* 0x0000003f3f3ff290 */ /* 0x000fec000fffe03f */
[----:B------:R0:W-:Y:S04]  /*df80*/  STL.64 [R1+0x690], R16 ;  /* 0x0006901001007387 */ /* 0x0001e80000100a00 */
[----:B------:R1:W-:Y:S04]  /*df90*/  STL.64 [R1+0x698], R18 ;  /* 0x0006981201007387 */ /* 0x0003e80000100a00 */
[----:B0-----:R-:W4:Y:S04]  /*dfa0*/  LDL.LU.64 R16, [R1+0x2d0] ;  /* 0x0002d00001107983 */ /* 0x001f280000300a00 */
[----:B-1----:R-:W4:Y:S04]  /*dfb0*/  LDL.LU.64 R18, [R1+0x2d8] ;  /* 0x0002d80001127983 */ /* 0x002f280000300a00 */
[----:B------:R-:W-:Y:S04]  /*dfc0*/  STL.64 [R1+0x1f20], R22 ;  /* 0x001f201601007387 */ /* 0x000fe80000100a00 */
[----:B------:R0:W-:Y:S04]  /*dfd0*/  STL.64 [R1+0x1f18], R20 ;  /* 0x001f181401007387 */ /* 0x0001e80000100a00 */
[----:B0-----:R-:W2:Y:S04]  /*dfe0*/  LDL.LU.64 R20, [R1+0x140] ;  /* 0x0001400001147983 */ /* 0x001ea80000300a00 */
[----:B------:R-:W2:Y:S04]  /*dff0*/  LDL.LU.64 R22, [R1+0x148] ;  /* 0x0001480001167983 */ /* 0x000ea80000300a00 */
[----:B------:R-:W-:Y:S04]  /*e000*/  STL.64 [R1+0x1f10], R26 ;  /* 0x001f101a01007387 */ /* 0x000fe80000100a00 */
[----:B---3--:R0:W-:Y:S01]  /*e010*/  STL.64 [R1+0x1f08], R24 ;  /* 0x001f081801007387 */ /* 0x0081e20000100a00 */
[----:B--2---:R-:W-:Y:S03]  /*e020*/  HMMA.16816.F32.BF16 R8, R24, R8, R20 ;  /* 0x000000081808723c */ /* 0x004fe60000041814 */
[----:B------:R-:W-:Y:S11]  /*e030*/  LDSM.16.M88.4 R20, [R0+0x800] ;  /* 0x000800000014783b */ /* 0x000ff60000000200 */
[----:B------:R-:W-:Y:S09]  /*e040*/  @!UPT UIADD3 URZ, URZ, URZ, URZ ;  /* 0x0000003f3f3ff290 */ /* 0x000ff2000fffe03f */
[----:B------:R-:W-:Y:S04]  /*e050*/  STL.64 [R1+0x7e0], R8 ;  /* 0x0007e00801007387 */ /* 0x000fe80000100a00 */
[----:B------:R-:W-:Y:S04]  /*e060*/  STL.64 [R1+0x7e8], R10 ;  /* 0x0007e80a01007387 */ /* 0x000fe80000100a00 */
[----:B------:R-:W1:Y:S04]  /*e070*/  LDSM.16.M88.4 R8, [R0+0x1000] ;  /* 0x001000000008783b */ /* 0x000e680000000200 */
[----:B0-----:R-:W2:Y:S04]  /*e080*/  LDL.LU.64 R24, [R1+0x280] ;  /* 0x0002800001187983 */ /* 0x001ea80000300a00 */
[----:B------:R-:W2:Y:S04]  /*e090*/  LDL.LU.64 R26, [R1+0x288] ;  /* 0x00028800011a7983 */ /* 0x000ea80000300a00 */
[----:B-1----:R-:W-:Y:S04]  /*e0a0*/  STL.64 [R1+0xf0], R8 ;  /* 0x0000f00801007387 */ /* 0x002fe80000100a00 */
[----:B------:R-:W-:Y:S04]  /*e0b0*/  STL.64 [R1+0xf8], R10 ;  /* 0x0000f80a01007387 */ /* 0x000fe80000100a00 */
[----:B------:R-:W0:Y:S01]  /*e0c0*/  LDSM.16.M88.4 R8, [R0+0x1800] ;  /* 0x001800000008783b */ /* 0x000e220000000200 */
[-C--:B------:R-:W-:Y:S03]  /*e0d0*/  HMMA.16816.F32.BF16 R4, R4, R20.reuse, R12 ;  /* 0x000000140404723c */ /* 0x080fe6000004180c */
[----:B0-----:R-:W-:Y:S04]  /*e0e0*/  STL.64 [R1+0xe0], R8 ;  /* 0x0000e00801007387 */ /* 0x001fe80000100a00 */
[----:B------:R-:W-:Y:S04]  /*e0f0*/  STL.64 [R1+0xe8], R10 ;  /* 0x0000e80a01007387 */ /* 0x000fe80000100a00 */
[----:B------:R-:W0:Y:S04]  /*e100*/  LDSM.16.M88.4 R8, [R0+0x2000] ;  /* 0x002000000008783b */ /* 0x000e280000000200 */
[----:B0-----:R0:W-:Y:S04]  /*e110*/  STL.64 [R1+0xd0], R8 ;  /* 0x0000d00801007387 */ /* 0x0011e80000100a00 */
[----:B------:R1:W-:Y:S04]  /*e120*/  STL.64 [R1+0xd8], R10 ;  /* 0x0000d80a01007387 */ /* 0x0003e80000100a00 */
[----:B0-----:R-:W3:Y:S04]  /*e130*/  LDL.LU.64 R8, [R1+0xab0] ;  /* 0x000ab00001087983 */ /* 0x001ee80000300a00 */
[----:B-1----:R-:W3:Y:S04]  /*e140*/  LDL.LU.64 R10, [R1+0xab8] ;  /* 0x000ab800010a7983 */ /* 0x002ee80000300a00 */
[----:B------:R-:W-:Y:S04]  /*e150*/  STL.64 [R1+0x100], R20 ;  /* 0x0001001401007387 */ /* 0x000fe80000100a00 */
[----:B------:R-:W-:Y:S04]  /*e160*/  STL.64 [R1+0x108], R22 ;  /* 0x0001081601007387 */ /* 0x000fe80000100a00 */
[----:B------:R-:W-:Y:S04]  /*e170*/  STL [R1+0x1da8], R0 ;  /* 0x001da80001007387 */ /* 0x000fe80000100800 */
[----:B------:R-:W2:Y:S04]  /*e180*/  LDL.LU.64 R14, [R1+0x1f60] ;  /* 0x001f6000010e7983 */ /* 0x000ea80000300a00 */
[----:B------:R-:W2:Y:S04]  /*e190*/  LDL.LU.64 R12, [R1+0x1f58] ;  /* 0x001f5800010c7983 */ /* 0x000ea80000300a00 */
[----:B------:R-:W-:Y:S04]  /*e1a0*/  STL.64 [R1+0x4e0], R4 ;  /* 0x0004e00401007387 */ /* 0x000fe80000100a00 */
        /* <DEDUP_REMOVED lines=9> */
[----:B-1----:R-:W4:Y:S04]  /*e240*/  LDL.LU.64 R18, [R1+0x5c8] ;  /* 0x0005c80001127983 */ /* 0x002f280000300a00 */
[----:B------:R0:W-:Y:S04]  /*e250*/  STL.64 [R1+0x1ef0], R6 ;  /* 0x001ef00601007387 */ /* 0x0001e80000100a00 */
[----:B------:R1:W-:Y:S04]  /*e260*/  STL.64 [R1+0x1ee8], R4 ;  /* 0x001ee80401007387 */ /* 0x0003e80000100a00 */
[----:B0-----:R-:W2:Y:S04]  /*e270*/  LDL.64 R6, [R1+0x18] ;  /* 0x0000180001067983 */ /* 0x001ea80000100a00 */
[----:B-1----:R-:W3:Y:S04]  /*e280*/  LDL.64 R4, [R1+0x10] ;  /* 0x0000100001047983 */ /* 0x002ee80000100a00 */
[----:B--2---:R0:W-:Y:S04]  /*e290*/  STL.64 [R1+0x1f00], R6 ;  /* 0x001f000601007387 */ /* 0x0041e80000100a00 */
[----:B---3--:R1:W-:Y:S01]  /*e2a0*/  STL.64 [R1+0x1ef8], R4 ;  /* 0x001ef80401007387 */ /* 0x0083e20000100a00 */
[----:B0-----:R-:W-:-:S02]  /*e2b0*/  IMAD.MOV.U32 R6, RZ, RZ, R3 ;  /* 0x000000ffff067224 */ /* 0x001fc400078e0003 */
[----:B------:R-:W-:Y:S02]  /*e2c0*/  IMAD.MOV.U32 R7, RZ, RZ, R2 ;  /* 0x000000ffff077224 */ /* 0x000fe400078e0002 */
[----:B-1----:R-:W-:Y:S02]  /*e2d0*/  IMAD.MOV.U32 R4, RZ, RZ, R29 ;  /* 0x000000ffff047224 */ /* 0x002fe400078e001d */
[----:B------:R-:W-:-:S07]  /*e2e0*/  IMAD.MOV.U32 R5, RZ, RZ, R28 ;  /* 0x000000ffff057224 */ /* 0x000fce00078e001c */
[-C--:B------:R-:W-:Y:S01]  /*e2f0*/  HMMA.16816.F32.BF16 R4, R4, R20.reuse, R8 ;  /* 0x000000140404723c */ /* 0x080fe20000041808 */
[----:B------:R-:W2:Y:S04]  /*e300*/  LDL.LU.64 R10, [R1+0x1f40] ;  /* 0x001f4000010a7983 */ /* 0x000ea80000300a00 */
[----:B------:R-:W2:Y:S11]  /*e310*/  LDL.LU.64 R8, [R1+0x1f38] ;  /* 0x001f380001087983 */ /* 0x000eb60000300a00 */
[----:B------:R-:W-:Y:S07]  /*e320*/  @!UPT UIADD3 URZ, URZ, URZ, URZ ;  /* 0x0000003f3f3ff290 */ /* 0x000fee000fffe03f */
[----:B------:R-:W-:Y:S04]  /*e330*/  STL.64 [R1+0x2f0], R4 ;  /* 0x0002f00401007387 */ /* 0x000fe80000100a00 */
[----:B------:R2:W-:Y:S02]  /*e340*/  STL.64 [R1+0x2f8], R6 ;  /* 0x0002f80601007387 */ /* 0x0005e40000100a00 */
[----:B--2---:R-:W-:Y:S02]  /*e350*/  HMMA.16816.F32.BF16 R4, R8, R20, R24 ;  /* 0x000000140804723c */ /* 0x004fe40000041818 */
[----:B------:R-:W2:Y:S04]  /*e360*/  LDL.LU.64 R20, [R1+0x1b0] ;  /* 0x0001b00001147983 */ /* 0x000ea80000300a00 */
[----:B------:R-:W2:Y:S11]  /*e370*/  LDL.LU.64 R22, [R1+0x1b8] ;  /* 0x0001b80001167983 */ /* 0x000eb60000300a00 */
[----:B------:R-:W-:Y:S06]  /*e380*/  @!UPT UIADD3 URZ, URZ, URZ, URZ ;  /* 0x0000003f3f3ff290 */ /* 0x000fec000fffe03f */
[----:B------:R0:W-:Y:S04]  /*e390*/  STL.64 [R1+0x770], R4 ;  /* 0x0007700401007387 */ /* 0x0001e80000100a00 */
[----:B------:R1:W-:Y:S04]  /*e3a0*/  STL.64 [R1+0x778], R6 ;  /* 0x0007780601007387 */ /* 0x0003e80000100a00 */
[----:B------:R-:W3:Y:S04]  /*e3b0*/  LDL.LU.64 R24, [R1+0x330] ;  /* 0x0003300001187983 */ /* 0x000ee80000300a00 */
[----:B------:R-:W3:Y:S04]  /*e3c0*/  LDL.LU.64 R26, [R1+0x338] ;  /* 0x00033800011a7983 */ /* 0x000ee80000300a00 */
[----:B0-----:R-:W2:Y:S04]  /*e3d0*/  LDL.LU.64 R4, [R1+0x150] ;  /* 0x0001500001047983 */ /* 0x001ea80000300a00 */
[----:B-1----:R-:W2:Y:S04]  /*e3e0*/  LDL.LU.64 R6, [R1+0x158] ;  /* 0x0001580001067983 */ /* 0x002ea80000300a00 */
[----:B------:R0:W-:Y:S04]  /*e3f0*/  STL.64 [R1+0x1ec0], R10 ;  /* 0x001ec00a01007387 */ /* 0x0001e80000100a00 */
[----:B------:R1:W-:Y:S04]  /*e400*/  STL.64 [R1+0x1eb8], R8 ;  /* 0x001eb80801007387 */ /* 0x0003e80000100a00 */
[----:B0-----:R-:W2:Y:S04]  /*e410*/  LDL.64 R10, [R1+0x8] ;  /* 0x00000800010a7983 */ /* 0x001ea80000100a00 */
[----:B-1----:R-:W3:Y:S04]  /*e420*/  LDL.64 R8, [R1] ;  /* 0x0000000001087983 */ /* 0x002ee80000100a00 */
[----:B--2---:R-:W-:Y:S04]  /*e430*/  STL.64 [R1+0x1ee0], R10 ;  /* 0x001ee00a01007387 */ /* 0x004fe80000100a00 */
[----:B---3--:R0:W-:Y:S04]  /*e440*/  STL.64 [R1+0x1ed8], R8 ;  /* 0x001ed80801007387 */ /* 0x0081e80000100a00 */
[----:B0-----:R-:W4:Y:S02]  /*e450*/  LDL.LU.64 R8, [R1+0x100] ;  /* 0x0001000001087983 */ /* 0x001f240000300a00 */
[----:B----4-:R-:W-:Y:S11]  /*e460*/  HMMA.16816.F32.BF16 R16, R12, R8, R16 ;  /* 0x000000080c10723c */ /* 0x010ff60000041810 */
[----:B------:R-:W-:Y:S11]  /*e470*/  @!UPT UIADD3 URZ, URZ, URZ, URZ ;  /* 0x0000003f3f3ff290 */ /* 0x000ff6000fffe03f */
[----:B------:R-:W-:Y:S01]  /*e480*/  @!UPT UIADD3 URZ, URZ, URZ, URZ ;  /* 0x0000003f3f3ff290 */ /* 0x000fe2000fffe03f */
[----:B------:R-:W-:Y:S04]  /*e490*/  STL.64 [R1+0x5c0], R16 ;  /* 0x0005c01001007387 */ /* 0x000fe80000100a00 */
[----:B------:R0:W-:Y:S04]  /*e4a0*/  STL.64 [R1+0x5c8], R18 ;  /* 0x0005c81201007387 */ /* 0x0001e80000100a00 */
[----:B0-----:R-:W2:Y:S04]  /*e4b0*/  LDL.LU.64 R18, [R1+0x1f30] ;  /* 0x001f300001127983 */ /* 0x001ea80000300a00 */
[----:B------:R-:W2:Y:S01]  /*e4c0*/  LDL.LU.64 R16, [R1+0x1f28] ;  /* 0x001f280001107983 */ /* 0x000ea20000300a00 */
[----:B------:R-:W-:-:S02]  /*e4d0*/  IMAD.MOV.U32 R2, RZ, RZ, R8 ;  /* 0x000000ffff027224 */ /* 0x000fc400078e0008 */
[----:B------:R-:W-:Y:S02]  /*e4e0*/  IMAD.MOV.U32 R0, RZ, RZ, R9 ;  /* 0x000000ffff007224 */ /* 0x000fe400078e0009 */
[----:B------:R-:W3:Y:S04]  /*e4f0*/  LDL.LU.64 R8, [R1+0x2e0] ;  /* 0x0002e00001087983 */ /* 0x000ee80000300a00 */
[----:B------:R-:W3:Y:S04]  /*e500*/  LDL.LU.64 R10, [R1+0x2e8] ;  /* 0x0002e800010a7983 */ /* 0x000ee80000300a00 */
[----:B------:R-:W-:Y:S04]  /*e510*/  STL.64 [R1+0x1ed0], R14 ;  /* 0x001ed00e01007387 */ /* 0x000fe80000100a00 */
[----:B------:R0:W-:Y:S02]  /*e520*/  STL.64 [R1+0x1ec8], R12 ;  /* 0x001ec80c01007387 */ /* 0x0001e40000100a00 */
[----:B0-----:R-:W-:-:S02]  /*e530*/  IMAD.MOV.U32 R12, RZ, RZ, R2 ;  /* 0x000000ffff0c7224 */ /* 0x001fc400078e0002 */
[----:B------:R-:W-:-:S07]  /*e540*/  IMAD.MOV.U32 R13, RZ, RZ, R0 ;  /* 0x000000ffff0d7224 */ /* 0x000fce00078e0000 */
[-C--:B--2---:R-:W-:Y:S11]  /*e550*/  HMMA.16816.F32.BF16 R20, R16, R12.reuse, R20 ;  /* 0x0000000c1014723c */ /* 0x084ff60000041814 */
[----:B------:R-:W-:Y:S11]  /*e560*/  @!UPT UIADD3 URZ, URZ, URZ, URZ ;  /* 0x0000003f3f3ff290 */ /* 0x000ff6000fffe03f */
[----:B------:R-:W-:Y:S01]  /*e570*/  @!UPT UIADD3 URZ, URZ, URZ, URZ ;  /* 0x0000003f3f3ff290 */ /* 0x000fe2000fffe03f */
[----:B------:R-:W-:Y:S04]  /*e580*/  STL.64 [R1+0x7f0], R20 ;  /* 0x0007f01401007387 */ /* 0x000fe80000100a00 */
[----:B------:R0:W-:Y:S04]  /*e590*/  STL.64 [R1+0x7f8], R22 ;  /* 0x0007f81601007387 */ /* 0x0001e80000100a00 */
[----:B0-----:R-:W2:Y:S04]  /*e5a0*/  LDL.LU.64 R22, [R1+0x1f20] ;  /* 0x001f200001167983 */ /* 0x001ea80000300a00 */
[----:B------:R-:W2:Y:S04]  /*e5b0*/  LDL.LU.64 R20, [R1+0x1f18] ;  /* 0x001f180001147983 */ /* 0x000ea80000300a00 */
[----:B------:R-:W-:Y:S04]  /*e5c0*/  STL.64 [R1+0x1eb0], R18 ;  /* 0x001eb01201007387 */ /* 0x000fe80000100a00 */
[----:B------:R0:W-:Y:S04]  /*e5d0*/  STL.64 [R1+0x1ea8], R16 ;  /* 0x001ea81001007387 */ /* 0x0001e80000100a00 */
[----:B0-----:R-:W4:Y:S04]  /*e5e0*/  LDL.LU.64 R16, [R1+0xc30] ;  /* 0x000c300001107983 */ /* 0x001f280000300a00 */
[----:B------:R-:W4:Y:S01]  /*e5f0*/  LDL.LU.64 R18, [R1+0xc38] ;  /* 0x000c380001127983 */ /* 0x000f220000300a00 */
[-C--:B--2---:R-:W-:Y:S11]  /*e600*/  HMMA.16816.F32.BF16 R24, R20, R12.reuse, R24 ;  /* 0x0000000c1418723c */ /* 0x084ff60000041818 */
[----:B------:R-:W-:Y:S11]  /*e610*/  @!UPT UIADD3 URZ, URZ, URZ, URZ ;  /* 0x0000003f3f3ff290 */ /* 0x000ff6000fffe03f */
[----:B------:R-:W-:Y:S01]  /*e620*/  @!UPT UIADD3 URZ, URZ, URZ, URZ ;  /* 0x0000003f3f3ff290 */ /* 0x000fe2000fffe03f */
[----:B------:R-:W-:Y:S04]  /*e630*/  STL.64 [R1+0x5b0], R24 ;  /* 0x0005b01801007387 */ /* 0x000fe80000100a00 */
[----:B------:R0:W-:Y:S04]  /*e640*/  STL.64 [R1+0x5b8], R26 ;  /* 0x0005b81a01007387 */ /* 0x0001e80000100a00 */
[----:B0-----:R-:W2:Y:S04]  /*e650*/  LDL.LU.64 R26, [R1+0x1f10] ;  /* 0x001f1000011a7983 */ /* 0x001ea80000300a00 */
[----:B------:R-:W2:Y:S02]  /*e660*/  LDL.LU.64 R24, [R1+0x1f08] ;  /* 0x001f080001187983 */ /* 0x000ea40000300a00 */
[----:B--2---:R-:W-:Y:S02]  /*e670*/  HMMA.16816.F32.BF16 R12, R24, R12, R4 ;  /* 0x0000000c180c723c */ /* 0x004fe40000041804 */
[----:B------:R-:W2:Y:S04]  /*e680*/  LDL.LU.64 R6, [R1+0x1f00] ;  /* 0x001f000001067983 */ /* 0x000ea80000300a00 */
[----:B------:R-:W4:Y:S11]  /*e690*/  LDL.LU.64 R4, [R1+0x1ef8] ;  /* 0x001ef80001047983 */ /* 0x000f360000300a00 */
[----:B------:R-:W-:Y:S06]  /*e6a0*/  @!UPT UIADD3 URZ, URZ, URZ, URZ ;  /* 0x0000003f3f3ff290 */ /* 0x000fec000fffe03f */
[----:B------:R0:W-:Y:S04]  /*e6b0*/  STL.64 [R1+0x7d0], R12 ;  /* 0x0007d00c01007387 */ /* 0x0001e80000100a00 */
[----:B------:R1:W-:Y:S04]  /*e6c0*/  STL.64 [R1+0x7d8], R14 ;  /* 0x0007d80e01007387 */ /* 0x0003e80000100a00 */
[----:B0-----:R-:W3:Y:S04]  /*e6d0*/  LDL.LU.64 R12, [R1+0xaf0] ;  /* 0x000af000010c7983 */ /* 0x001ee80000300a00 */
[----:B-1----:R-:W3:Y:S04]  /*e6e0*/  LDL.LU.64 R14, [R1+0xaf8] ;  /* 0x000af800010e7983 */ /* 0x002ee80000300a00 */
[----:B------:R-:W-:Y:S04]  /*e6f0*/  STL.64 [R1+0x1ea0], R26 ;  /* 0x001ea01a01007387 */ /* 0x000fe80000100a00 */
[----:B------:R0:W-:Y:S04]  /*e700*/  STL.64 [R1+0x1e98], R24 ;  /* 0x001e981801007387 */ /* 0x0001e80000100a00 */
[----:B0-----:R-:W4:Y:S01]  /*e710*/  LDL.LU.64 R24, [R1+0xf0] ;  /* 0x0000f00001187983 */ /* 0x001f220000300a00 */
[----:B--2---:R-:W-:Y:S01]  /*e720*/  IMAD.MOV.U32 R3, RZ, RZ, R7 ;  /* 0x000000ffff037224 */ /* 0x004fe200078e0007 */
[----:B----4-:R-:W-:Y:S11]  /*e730*/  HMMA.16816.F32.BF16 R16, R4, R24, R16 ;  /* 0x000000180410723c */ /* 0x010ff60000041810 */
[----:B------:R-:W-:Y:S11]  /*e740*/  @!UPT UIADD3 URZ, URZ, URZ, URZ ;  /* 0x0000003f3f3ff290 */ /* 0x000ff6000fffe03f */
[----:B------:R-:W-:Y:S01]  /*e750*/  @!UPT UIADD3 URZ, URZ, URZ, URZ ;  /* 0x0000003f3f3ff290 */ /* 0x000fe2000fffe03f */
[----:B------:R0:W-:Y:S04]  /*e760*/  STL.64 [R1+0x360], R16 ;  /* 0x0003601001007387 */ /* 0x0001e80000100a00 */
[----:B------:R1:W-:Y:S01]  /*e770*/  STL.64 [R1+0x368], R18 ;  /* 0x0003681201007387 */ /* 0x0003e20000100a00 */
[----:B0-----:R-:W-:Y:S02]  /*e780*/  IMAD.MOV.U32 R16, RZ, RZ, R6 ;  /* 0x000000ffff107224 */ /* 0x001fe400078e0006 */
[----:B------:R-:W-:Y:S01]  /*e790*/  IMAD.MOV.U32 R17, RZ, RZ, R5 ;  /* 0x000000ffff117224 */ /* 0x000fe200078e0005 */
[----:B------:R-:W3:Y:S01]  /*e7a0*/  LDL.LU.64 R6, [R1+0x1ef0] ;  /* 0x001ef00001067983 */ /* 0x000ee20000300a00 */
[----:B-1----:R-:W-:-:S03]  /*e7b0*/  IMAD.MOV.U32 R18, RZ, RZ, R4 ;  /* 0x000000ffff127224 */ /* 0x002fc600078e0004 */
[----:B------:R-:W3:Y:S02]  /*e7c0*/  LDL.LU.64 R4, [R1+0x1ee8] ;  /* 0x001ee80001047983 */ /* 0x000ee40000300a00 */
[----:B---3--:R-:W-:Y:S11]  /*e7d0*/  HMMA.16816.F32.BF16 R8, R4, R24, R8 ;  /* 0x000000180408723c */ /* 0x008ff60000041808 */
        /* <DEDUP_REMOVED lines=10> */
[----:B------:R0:W-:Y:S04]  /*e880*/  STL.64 [R1+0x1e68], R6 ;  /* 0x001e680601007387 */ /* 0x0001e80000100a00 */
[----:B------:R1:W-:Y:S01]  /*e890*/  STL.64 [R1+0x1e60], R4 ;  /* 0x001e600401007387 */ /* 0x0003e20000100a00 */
[----:B0-----:R-:W-:-:S02]  /*e8a0*/  IMAD.MOV.U32 R6, RZ, RZ, R16 ;  /* 0x000000ffff067224 */ /* 0x001fc400078e0010 */
[----:B------:R-:W-:Y:S02]  /*e8b0*/  IMAD.MOV.U32 R7, RZ, RZ, R3 ;  /* 0x000000ffff077224 */ /* 0x000fe400078e0003 */
[----:B-1----:R-:W-:Y:S02]  /*e8c0*/  IMAD.MOV.U32 R4, RZ, RZ, R18 ;  /* 0x000000ffff047224 */ /* 0x002fe400078e0012 */
[----:B------:R-:W-:Y:S01]  /*e8d0*/  IMAD.MOV.U32 R5, RZ, RZ, R17 ;  /* 0x000000ffff057224 */ /* 0x000fe200078e0011 */
[----:B------:R-:W-:Y:S04]  /*e8e0*/  STL.64 [R1+0x1e88], R6 ;  /* 0x001e880601007387 */ /* 0x000fe80000100a00 */
[----:B------:R0:W-:Y:S04]  /*e8f0*/  STL.64 [R1+0x1e80], R4 ;  /* 0x001e800401007387 */ /* 0x0001e80000100a00 */
[----:B------:R-:W4:Y:S04]  /*e900*/  LDL.LU.64 R16, [R1+0x500] ;  /* 0x0005000001107983 */ /* 0x000f280000300a00 */
[----:B------:R-:W4:Y:S01]  /*e910*/  LDL.LU.64 R18, [R1+0x508] ;  /* 0x0005080001127983 */ /* 0x000f220000300a00 */
[----:B0-----:R-:W-:-:S02]  /*e920*/  IMAD.MOV.U32 R4, RZ, RZ, R2 ;  /* 0x000000ffff047224 */ /* 0x001fc400078e0002 */
[----:B------:R-:W-:-:S07]  /*e930*/  IMAD.MOV.U32 R5, RZ, RZ, R0 ;  /* 0x000000ffff057224 */ /* 0x000fce00078e0000 */
[-C--:B--2---:R-:W-:Y:S01]  /*e940*/  HMMA.16816.F32.BF16 R12, R8, R4.reuse, R12 ;  /* 0x00000004080c723c */ /* 0x084fe2000004180c */
[----:B------:R-:W-:Y:S02]  /*e950*/  IMAD.MOV.U32 R2, RZ, RZ, R10 ;  /* 0x000000ffff027224 */ /* 0x000fe400078e000a */
[----:B------:R-:W-:Y:S02]  /*e960*/  IMAD.MOV.U32 R0, RZ, RZ, R11 ;  /* 0x000000ffff007224 */ /* 0x000fe400078e000b */
[----:B------:R-:W-:Y:S02]  /*e970*/  IMAD.MOV.U32 R6, RZ, RZ, R8 ;  /* 0x000000ffff067224 */ /* 0x000fe400078e0008 */
[----:B------:R-:W-:Y:S11]  /*e980*/  IMAD.MOV.U32 R3, RZ, RZ, R9 ;  /* 0x000000ffff037224 */ /* 0x000ff600078e0009 */
[----:B------:R-:W-:Y:S05]  /*e990*/  @!UPT UIADD3 URZ, URZ, URZ, URZ ;  /* 0x0000003f3f3ff290 */ /* 0x000fea000fffe03f */
[----:B------:R-:W-:Y:S04]  /*e9a0*/  STL.64 [R1+0x2e0], R12 ;  /* 0x0002e00c01007387 */ /* 0x000fe80000100a00 */
[----:B------:R0:W-:Y:S04]  /*e9b0*/  STL.64 [R1+0x2e8], R14 ;  /* 0x0002e80e01007387 */ /* 0x0001e80000100a00 */
[----:B0-----:R-:W4:Y:S04]  /*e9c0*/  LDL.LU.64 R14, [R1+0x1ed0] ;  /* 0x001ed000010e7983 */ /* 0x001f280000300a00 */
[----:B------:R-:W4:Y:S04]  /*e9d0*/  LDL.LU.64 R12, [R1+0x1ec8] ;  /* 0x001ec800010c7983 */ /* 0x000f280000300a00 */
[----:B------:R-:W3:Y:S04]  /*e9e0*/  LDL.LU.64 R10, [R1+0x1ec0] ;  /* 0x001ec000010a7983 */ /* 0x000ee80000300a00 */
[----:B------:R-:W3:Y:S02]  /*e9f0*/  LDL.LU.64 R8, [R1+0x1eb8] ;  /* 0x001eb80001087983 */ /* 0x000ee40000300a00 */
[----:B---3--:R-:W-:Y:S02]  /*ea00*/  HMMA.16816.F32.BF16 R24, R8, R4, R24 ;  /* 0x000000040818723c */ /* 0x008fe40000041818 */
[----:B------:R0:W-:Y:S04]  /*ea10*/  STL.64 [R1+0x1e28], R10 ;  /* 0x001e280a01007387 */ /* 0x0001e80000100a00 */
[----:B------:R1:W-:Y:S01]  /*ea20*/  STL.64 [R1+0x1e20], R8 ;  /* 0x001e200801007387 */ /* 0x0003e20000100a00 */
[----:B0-----:R-:W-:-:S02]  /*ea30*/  IMAD.MOV.U32 R10, RZ, RZ, R2 ;  /* 0x000000ffff0a7224 */ /* 0x001fc400078e0002 */
[----:B------:R-:W-:Y:S02]  /*ea40*/  IMAD.MOV.U32 R11, RZ, RZ, R0 ;  /* 0x000000ffff0b7224 */ /* 0x000fe400078e0000 */
[----:B-1----:R-:W-:Y:S02]  /*ea50*/  IMAD.MOV.U32 R8, RZ, RZ, R6 ;  /* 0x000000ffff087224 */ /* 0x002fe400078e0006 */
[----:B------:R-:W-:-:S10]  /*ea60*/  IMAD.MOV.U32 R9, RZ, RZ, R3 ;  /* 0x000000ffff097224 */ /* 0x000fd400078e0003 */
[----:B------:R0:W-:Y:S04]  /*ea70*/  STL.64 [R1+0x6f0], R24 ;  /* 0x0006f01801007387 */ /* 0x0001e80000100a00 */
[----:B------:R1:W-:Y:S04]  /*ea80*/  STL.64 [R1+0x6f8], R26 ;  /* 0x0006f81a01007387 */ /* 0x0003e80000100a00 */
[----:B0-----:R-:W2:Y:S04]  /*ea90*/  LDL.LU.64 R24, [R1+0x350] ;  /* 0x0003500001187983 */ /* 0x001ea80000300a00 */
[----:B-1----:R-:W2:Y:S04]  /*eaa0*/  LDL.LU.64 R26, [R1+0x358] ;  /* 0x00035800011a7983 */ /* 0x002ea80000300a00 */
[----:B------:R-:W-:Y:S04]  /*eab0*/  STL.64 [R1+0x1e48], R10 ;  /* 0x001e480a01007387 */ /* 0x000fe80000100a00 */
[----:B------:R0:W-:Y:S04]  /*eac0*/  STL.64 [R1+0x1e40], R8 ;  /* 0x001e400801007387 */ /* 0x0001e80000100a00 */
[----:B0-----:R-:W3:Y:S01]  /*ead0*/  LDL.LU.64 R8, [R1+0xe0] ;  /* 0x0000e00001087983 */ /* 0x001ee20000300a00 */
[-C--:B----4-:R-:W-:Y:S03]  /*eae0*/  HMMA.16816.F32.BF16 R16, R12, R4.reuse, R16 ;  /* 0x000000040c10723c */ /* 0x090fe60000041810 */
[----:B---3--:R0:W-:Y:S04]  /*eaf0*/  STL.64 [R1+0x1e90], R8 ;  /* 0x001e900801007387 */ /* 0x0081e80000100a00 */
[----:B0-----:R-:W3:Y:S04]  /*eb00*/  LDL.LU.64 R8, [R1+0x160] ;  /* 0x0001600001087983 */ /* 0x001ee80000300a00 */
[----:B------:R-:W3:Y:S11]  /*eb10*/  LDL.LU.64 R10, [R1+0x168] ;  /* 0x00016800010a7983 */ /* 0x000ef60000300a00 */
[----:B------:R-:W-:Y:S01]  /*eb20*/  @!UPT UIADD3 URZ, URZ, URZ, URZ ;  /* 0x0000003f3f3ff290 */ /* 0x000fe2000fffe03f */
[----:B------:R-:W-:Y:S04]  /*eb30*/  STL.64 [R1+0x500], R16 ;  /* 0x0005001001007387 */ /* 0x000fe80000100a00 */
[----:B------:R0:W-:Y:S04]  /*eb40*/  STL.64 [R1+0x508], R18 ;  /* 0x0005081201007387 */ /* 0x0001e80000100a00 */
[----:B0-----:R-:W4:Y:S04]  /*eb50*/  LDL.LU.64 R18, [R1+0x1eb0] ;  /* 0x001eb00001127983 */ /* 0x001f280000300a00 */
[----:B------:R-:W2:Y:S04]  /*eb60*/  LDL.LU.64 R16, [R1+0x1ea8] ;  /* 0x001ea80001107983 */ /* 0x000ea80000300a00 */
[----:B------:R-:W-:Y:S04]  /*eb70*/  STL.64 [R1+0x1e38], R14 ;  /* 0x001e380e01007387 */ /* 0x000fe80000100a00 */
[----:B------:R0:W-:Y:S04]  /*eb80*/  STL.64 [R1+0x1e30], R12 ;  /* 0x001e300c01007387 */ /* 0x0001e80000100a00 */
[----:B0-----:R-:W3:Y:S04]  /*eb90*/  LDL.LU.64 R12, [R1+0x1d0] ;  /* 0x0001d000010c7983 */ /* 0x001ee80000300a00 */
[----:B------:R-:W3:Y:S04]  /*eba0*/  LDL.LU.64 R14, [R1+0x1d8] ;  /* 0x0001d800010e7983 */ /* 0x000ee80000300a00 */
[----:B----4-:R-:W-:Y:S04]  /*ebb0*/  STL.64 [R1+0x1e58], R18 ;  /* 0x001e581201007387 */ /* 0x010fe80000100a00 */
[----:B--2---:R0:W-:Y:S01]  /*ebc0*/  STL.64 [R1+0x1e50], R16 ;  /* 0x001e501001007387 */ /* 0x0041e20000100a00 */
[-C--:B---3--:R-:W-:Y:S11]  /*ebd0*/  HMMA.16816.F32.BF16 R12, R16, R4.reuse, R12 ;  /* 0x00000004100c723c */ /* 0x088ff6000004180c */
[----:B------:R-:W-:Y:S11]  /*ebe0*/  @!UPT UIADD3 URZ, URZ, URZ, URZ ;  /* 0x0000003f3f3ff290 */ /* 0x000ff6000fffe03f */
[----:B------:R-:W-:Y:S01]  /*ebf0*/  @!UPT UIADD3 URZ, URZ, URZ, URZ ;  /* 0x0000003f3f3ff290 */ /* 0x000fe2000fffe03f */
[----:B------:R-:W-:Y:S04]  /*ec00*/  STL.64 [R1+0x790], R12 ;  /* 0x0007900c01007387 */ /* 0x000fe80000100a00 */
[----:B------:R-:W-:Y:S04]  /*ec10*/  STL.64 [R1+0x798], R14 ;  /* 0x0007980e01007387 */ /* 0x000fe80000100a00 */
[----:B0-----:R-:W2:Y:S04]  /*ec20*/  LDL.LU.64 R16, [R1+0x340] ;  /* 0x0003400001107983 */ /* 0x001ea80000300a00 */
[----:B------:R-:W3:Y:S01]  /*ec30*/  LDL.LU.64 R18, [R1+0x348] ;  /* 0x0003480001127983 */ /* 0x000ee20000300a00 */
[-C--:B------:R-:W-:Y:S03]  /*ec40*/  HMMA.16816.F32.BF16 R24, R20, R4.reuse, R24 ;  /* 0x000000041418723c */ /* 0x080fe60000041818 */
[----:B---3--:R-:W-:Y:S04]  /*ec50*/  STL.64 [R1+0x1e78], R18 ;  /* 0x001e781201007387 */ /* 0x008fe80000100a00 */
[----:B--2---:R0:W-:Y:S04]  /*ec60*/  STL.64 [R1+0x1e70], R16 ;  /* 0x001e701001007387 */ /* 0x0041e80000100a00 */
[----:B0-----:R-:W2:Y:S04]  /*ec70*/  LDL.LU.64 R16, [R1+0xc20] ;  /* 0x000c200001107983 */ /* 0x001ea80000300a00 */
[----:B------:R-:W2:Y:S04]  /*ec80*/  LDL.LU.64 R18, [R1+0xc28] ;  /* 0x000c280001127983 */ /* 0x000ea80000300a00 */
[----:B------:R-:W3:Y:S04]  /*ec90*/  LDL.LU.64 R12, [R1+0xb30] ;  /* 0x000b3000010c7983 */ /* 0x000ee80000300a00 */
[----:B------:R-:W3:Y:S04]  /*eca0*/  LDL.LU.64 R14, [R1+0xb38] ;  /* 0x000b3800010e7983 */ /* 0x000ee80000300a00 */
[----:B------:R-:W-:Y:S04]  /*ecb0*/  STL.64 [R1+0x4f0], R24 ;  /* 0x0004f01801007387 */ /* 0x000fe80000100a00 */
[----:B------:R0:W-:Y:S04]  /*ecc0*/  STL.64 [R1+0x4f8], R26 ;  /* 0x0004f81a01007387 */ /* 0x0001e80000100a00 */
[----:B0-----:R-:W4:Y:S04]  /*ecd0*/  LDL.LU.64 R26, [R1+0x1ea0] ;  /* 0x001ea000011a7983 */ /* 0x001f280000300a00 */
[----:B------:R-:W4:Y:S02]  /*ece0*/  LDL.LU.64 R24, [R1+0x1e98] ;  /* 0x001e980001187983 */ /* 0x000f240000300a00 */
[----:B----4-:R-:W-:Y:S02]  /*ecf0*/  HMMA.16816.F32.BF16 R4, R24, R4, R8 ;  /* 0x000000041804723c */ /* 0x010fe40000041808 */
[----:B------:R-:W2:Y:S11]  /*ed00*/  LDL.LU.64 R8, [R1+0x1e90] ;  /* 0x001e900001087983 */ /* 0x000eb60000300a00 */
[----:B------:R-:W-:Y:S10]  /*ed10*/  @!UPT UIADD3 URZ, URZ, URZ, URZ ;  /* 0x0000003f3f3ff290 */ /* 0x000ff4000fffe03f */
        /* <DEDUP_REMOVED lines=8> */
[----:B--2---:R-:W-:Y:S03]  /*eda0*/  HMMA.16816.F32.BF16 R4, R4, R8, R16 ;  /* 0x000000080404723c */ /* 0x004fe60000041810 */
[----:B------:R-:W2:Y:S04]  /*edb0*/  LDL.LU.64 R18, [R1+0x1e78] ;  /* 0x001e780001127983 */ /* 0x000ea80000300a00 */
[----:B------:R-:W2:Y:S11]  /*edc0*/  LDL.LU.64 R16, [R1+0x1e70] ;  /* 0x001e700001107983 */ /* 0x000eb60000300a00 */
[----:B------:R-:W-:Y:S05]  /*edd0*/  @!UPT UIADD3 URZ, URZ, URZ, URZ ;  /* 0x0000003f3f3ff290 */ /* 0x000fea000fffe03f */
[----:B------:R-:W-:Y:S04]  /*ede0*/  STL.64 [R1+0x350], R4 ;  /* 0x0003500401007387 */ /* 0x000fe80000100a00 */
[----:B------:R0:W-:Y:S04]  /*edf0*/  STL.64 [R1+0x358], R6 ;  /* 0x0003580601007387 */ /* 0x0001e80000100a00 */
[----:B0-----:R-:W2:Y:S04]  /*ee00*/  LDL.LU.64 R6, [R1+0x1e68] ;  /* 0x001e680001067983 */ /* 0x001ea80000300a00 */
[----:B------:R-:W2:Y:S01]  /*ee10*/  LDL.LU.64 R4, [R1+0x1e60] ;  /* 0x001e600001047983 */ /* 0x000ea20000300a00 */
[----:B------:R-:W-:-:S02]  /*ee20*/  IMAD.MOV.U32 R2, RZ, RZ, R8 ;  /* 0x000000ffff027224 */ /* 0x000fc400078e0008 */
        /* <DEDUP_REMOVED lines=8> */
[----:B------:R-:W3:Y:S04]  /*eeb0*/  LDL.LU.64 R10, [R1+0x1e48] ;  /* 0x001e4800010a7983 */ /* 0x000ee80000300a00 */
[----:B------:R-:W3:Y:S04]  /*eec0*/  LDL.LU.64 R8, [R1+0x1e40] ;  /* 0x001e400001087983 */ /* 0x000ee80000300a00 */
[----:B------:R0:W-:Y:S04]  /*eed0*/  STL.64 [R1+0x1de8], R6 ;  /* 0x001de80601007387 */ /* 0x0001e80000100a00 */
[----:B------:R1:W-:Y:S04]  /*eee0*/  STL.64 [R1+0x1de0], R4 ;  /* 0x001de00401007387 */ /* 0x0003e80000100a00 */
[----:B0-----:R-:W2:Y:S04]  /*eef0*/  LDL.64 R6, [R1+0x18] ;  /* 0x0000180001067983 */ /* 0x001ea80000100a00 */
[----:B-1----:R-:W3:Y:S04]  /*ef00*/  LDL.64 R4, [R1+0x10] ;  /* 0x0000100001047983 */ /* 0x002ee80000100a00 */
[----:B--2---:R-:W-:Y:S04]  /*ef10*/  STL.64 [R1+0x1df8], R6 ;  /* 0x001df80601007387 */ /* 0x004fe80000100a00 */
[----:B---3--:R0:W-:Y:S02]  /*ef20*/  STL.64 [R1+0x1df0], R4 ;  /* 0x001df00401007387 */ /* 0x0081e40000100a00 */
[----:B0-----:R-:W-:-:S02]  /*ef30*/  IMAD.MOV.U32 R4, RZ, RZ, R2 ;  /* 0x000000ffff047224 */ /* 0x001fc400078e0002 */
[----:B------:R-:W-:-:S07]  /*ef40*/  IMAD.MOV.U32 R5, RZ, RZ, R0 ;  /* 0x000000ffff057224 */ /* 0x000fce00078e0000 */
[-C--:B------:R-:W-:Y:S01]  /*ef50*/  HMMA.16816.F32.BF16 R8, R8, R4.reuse, R12 ;  /* 0x000000040808723c */ /* 0x080fe2000004180c */
[----:B------:R-:W2:Y:S04]  /*ef60*/  LDL.LU.64 R14, [R1+0x1e38] ;  /* 0x001e3800010e7983 */ /* 0x000ea80000300a00 */
[----:B------:R-:W2:Y:S11]  /*ef70*/  LDL.LU.64 R12, [R1+0x1e30] ;  /* 0x001e3000010c7983 */ /* 0x000eb60000300a00 */
[----:B------:R-:W-:Y:S07]  /*ef80*/  @!UPT UIADD3 URZ, URZ, URZ, URZ ;  /* 0x0000003f3f3ff290 */ /* 0x000fee000fffe03f */
[----:B------:R-:W-:Y:S04]  /*ef90*/  STL.64 [R1+0x2d0], R8 ;  /* 0x0002d00801007387 */ /* 0x000fe80000100a00 */
[----:B------:R0:W-:Y:S04]  /*efa0*/  STL.64 [R1+0x2d8], R10 ;  /* 0x0002d80a01007387 */ /* 0x0001e80000100a00 */
[----:B0-----:R-:W4:Y:S04]  /*efb0*/  LDL.LU.64 R10, [R1+0x1e28] ;  /* 0x001e2800010a7983 */ /* 0x001f280000300a00 */
[----:B------:R-:W4:Y:S02]  /*efc0*/  LDL.LU.64 R8, [R1+0x1e20] ;  /* 0x001e200001087983 */ /* 0x000f240000300a00 */
[-C--:B----4-:R-:W-:Y:S11]  /*efd0*/  HMMA.16816.F32.BF16 R24, R8, R4.reuse, R24 ;  /* 0x000000040818723c */ /* 0x090ff60000041818 */
[----:B------:R-:W-:Y:S11]  /*efe0*/  @!UPT UIADD3 URZ, URZ, URZ, URZ ;  /* 0x0000003f3f3ff290 */ /* 0x000ff6000fffe03f */
[----:B------:R-:W-:Y:S01]  /*eff0*/  @!UPT UIADD3 URZ, URZ, URZ, URZ ;  /* 0x0000003f3f3ff290 */ /* 0x000fe2000fffe03f */
[----:B------:R0:W-:Y:S04]  /*f000*/  STL.64 [R1+0x620], R24 ;  /* 0x0006201801007387 */ /* 0x0001e80000100a00 */
[----:B------:R1:W-:Y:S04]  /*f010*/  STL.64 [R1+0x628], R26 ;  /* 0x0006281a01007387 */ /* 0x0003e80000100a00 */
[----:B0-----:R-:W3:Y:S04]  /*f020*/  LDL.LU.64 R24, [R1+0x450] ;  /* 0x0004500001187983 */ /* 0x001ee80000300a00 */
[----:B-1----:R-:W3:Y:S04]  /*f030*/  LDL.LU.64 R26, [R1+0x458] ;  /* 0x00045800011a7983 */ /* 0x002ee80000300a00 */
[----:B------:R0:W-:Y:S04]  /*f040*/  STL.64 [R1+0x1db8], R10 ;  /* 0x001db80a01007387 */ /* 0x0001e80000100a00 */
[----:B------:R1:W-:Y:S04]  /*f050*/  STL.64 [R1+0x1db0], R8 ;  /* 0x001db00801007387 */ /* 0x0003e80000100a00 */
[----:B0-----:R-:W4:Y:S04]  /*f060*/  LDL.64 R10, [R1+0x8] ;  /* 0x00000800010a7983 */ /* 0x001f280000100a00 */
[----:B-1----:R-:W2:Y:S04]  /*f070*/  LDL.64 R8, [R1] ;  /* 0x0000000001087983 */ /* 0x002ea80000100a00 */
[----:B----4-:R-:W-:Y:S04]  /*f080*/  STL.64 [R1+0x1dd8], R10 ;  /* 0x001dd80a01007387 */ /* 0x010fe80000100a00 */
[----:B--2---:R0:W-:Y:S04]  /*f090*/  STL.64 [R1+0x1dd0], R8 ;  /* 0x001dd00801007387 */ /* 0x0041e80000100a00 */
[----:B0-----:R-:W2:Y:S04]  /*f0a0*/  LDL.LU.64 R8, [R1+0x4b0] ;  /* 0x0004b00001087983 */ /* 0x001ea80000300a00 */
[----:B------:R-:W2:Y:S02]  /*f0b0*/  LDL.LU.64 R10, [R1+0x4b8] ;  /* 0x0004b800010a7983 */ /* 0x000ea40000300a00 */
[-C--:B--2---:R-:W-:Y:S11]  /*f0c0*/  HMMA.16816.F32.BF16 R8, R12, R4.reuse, R8 ;  /* 0x000000040c08723c */ /* 0x084ff60000041808 */
[----:B------:R-:W-:Y:S11]  /*f0d0*/  @!UPT UIADD3 URZ, URZ, URZ, URZ ;  /* 0x0000003f3f3ff290 */ /* 0x000ff6000fffe03f */
[----:B------:R-:W-:Y:S01]  /*f0e0*/  @!UPT UIADD3 URZ, URZ, URZ, URZ ;  /* 0x0000003f3f3ff290 */ /* 0x000fe2000fffe03f */
[----:B------:R0:W-:Y:S04]  /*f0f0*/  STL.64 [R1+0x4b0], R8 ;  /* 0x0004b00801007387 */ /* 0x0001e80000100a00 */
[----:B------:R1:W-:Y:S04]  /*f100*/  STL.64 [R1+0x4b8], R10 ;  /* 0x0004b80a01007387 */ /* 0x0003e80000100a00 */
[----:B0-----:R-:W2:Y:S04]  /*f110*/  LDL.LU.64 R8, [R1+0x320] ;  /* 0x0003200001087983 */ /* 0x001ea80000300a00 */
[----:B-1----:R-:W4:Y:S04]  /*f120*/  LDL.LU.64 R10, [R1+0x328] ;  /* 0x00032800010a7983 */ /* 0x002f280000300a00 */
[----:B----4-:R-:W-:Y:S04]  /*f130*/  STL.64 [R1+0x1e08], R10 ;  /* 0x001e080a01007387 */ /* 0x010fe80000100a00 */
[----:B--2---:R0:W-:Y:S04]  /*f140*/  STL.64 [R1+0x1e00], R8 ;  /* 0x001e000801007387 */ /* 0x0041e80000100a00 */
[----:B0-----:R-:W2:Y:S04]  /*f150*/  LDL.LU.64 R8, [R1+0x180] ;  /* 0x0001800001087983 */ /* 0x001ea80000300a00 */
[----:B------:R-:W2:Y:S04]  /*f160*/  LDL.LU.64 R10, [R1+0x188] ;  /* 0x00018800010a7983 */ /* 0x000ea80000300a00 */
[----:B------:R-:W-:Y:S04]  /*f170*/  STL [R1+0x1dac], R15 ;  /* 0x001dac0f01007387 */ /* 0x000fe80000100800 */
[----:B------:R-:W-:Y:S04]  /*f180*/  STL [R1+0x1dc8], R14 ;  /* 0x001dc80e01007387 */ /* 0x000fe80000100800 */
[----:B------:R0:W-:Y:S04]  /*f190*/  STL.64 [R1+0x1dc0], R12 ;  /* 0x001dc00c01007387 */ /* 0x0001e80000100a00 */
[----:B0-----:R-:W4:Y:S04]  /*f1a0*/  LDL.LU.64 R12, [R1+0x210] ;  /* 0x00021000010c7983 */ /* 0x001f280000300a00 */
[----:B------:R-:W4:Y:S01]  /*f1b0*/  LDL.LU.64 R14, [R1+0x218] ;  /* 0x00021800010e7983 */ /* 0x000f220000300a00 */
[-C--:B---3--:R-:W-:Y:S08]  /*f1c0*/  HMMA.16816.F32.BF16 R24, R20, R4.reuse, R24 ;  /* 0x000000041418723c */ /* 0x088ff00000041818 */
[-C--:B----4-:R-:W-:Y:S11]  /*f1d0*/  HMMA.16816.F32.BF16 R12, R16, R4.reuse, R12 ;  /* 0x00000004100c723c */ /* 0x090ff6000004180c */
[----:B------:R-:W-:Y:S11]  /*f1e0*/  @!UPT UIADD3 URZ, URZ, URZ, URZ ;  /* 0x0000003f3f3ff290 */ /* 0x000ff6000fffe03f */
[----:B------:R-:W-:Y:S01]  /*f1f0*/  @!UPT UIADD3 URZ, URZ, URZ, URZ ;  /* 0x0000003f3f3ff290 */ /* 0x000fe2000fffe03f */
[----:B------:R0:W-:Y:S04]  /*f200*/  STL.64 [R1+0x760], R12 ;  /* 0x0007600c01007387 */ /* 0x0001e80000100a00 */
[----:B------:R1:W-:Y:S04]  /*f210*/  STL.64 [R1+0x768], R14 ;  /* 0x0007680e01007387 */ /* 0x0003e80000100a00 */
[----:B0-----:R-:W3:Y:S04]  /*f220*/  LDL.LU.64 R12, [R1+0x9a0] ;  /* 0x0009a000010c7983 */ /* 0x001ee80000300a00 */
[----:B-1----:R-:W3:Y:S04]  /*f230*/  LDL.LU.64 R14, [R1+0x9a8] ;  /* 0x0009a800010e7983 */ /* 0x002ee80000300a00 */
[----:B------:R-:W-:Y:S04]  /*f240*/  STL.64 [R1+0x1da0], R18 ;  /* 0x001da01201007387 */ /* 0x000fe80000100a00 */
[----:B------:R0:W-:Y:S04]  /*f250*/  STL.64 [R1+0x1d98], R16 ;  /* 0x001d981001007387 */ /* 0x0001e80000100a00 */
[----:B0-----:R-:W4:Y:S04]  /*f260*/  LDL.LU.64 R16, [R1+0xd0] ;  /* 0x0000d00001107983 */ /* 0x001f280000300a00 */
        /* <DEDUP_REMOVED lines=20> */
[----:B------:R1:W-:Y:S01]  /*f3b0*/  STL.64 [R1+0x348], R22 ;  /* 0x0003481601007387 */ /* 0x0003e20000100a00 */
[----:B0-----:R-:W-:Y:S02]  /*f3c0*/  IMAD.MOV.U32 R21, RZ, RZ, R6 ;  /* 0x000000ffff157224 */ /* 0x001fe400078e0006 */
[----:B------:R-:W-:Y:S02]  /*f3d0*/  IMAD.MOV.U32 R20, RZ, RZ, R7 ;  /* 0x000000ffff147224 */ /* 0x000fe400078e0007 */
[----:B-1----:R-:W-:Y:S01]  /*f3e0*/  IMAD.MOV.U32 R23, RZ, RZ, R4 ;  /* 0x000000ffff177224 */ /* 0x002fe200078e0004 */
[----:B------:R-:W2:Y:S01]  /*f3f0*/  LDL.LU.64 R6, [R1+0x1de8] ;  /* 0x001de80001067983 */ /* 0x000ea20000300a00 */
[----:B------:R-:W-:-:S03]  /*f400*/  IMAD.MOV.U32 R22, RZ, RZ, R5 ;  /* 0x000000ffff167224 */ /* 0x000fc600078e0005 */
[----:B------:R-:W2:Y:S02]  /*f410*/  LDL.LU.64 R4, [R1+0x1de0] ;  /* 0x001de00001047983 */ /* 0x000ea40000300a00 */
[-C--:B--2---:R-:W-:Y:S11]  /*f420*/  HMMA.16816.F32.BF16 R8, R4, R16.reuse, R8 ;  /* 0x000000100408723c */ /* 0x084ff60000041808 */
[----:B------:R-:W-:Y:S11]  /*f430*/  @!UPT UIADD3 URZ, URZ, URZ, URZ ;  /* 0x0000003f3f3ff290 */ /* 0x000ff6000fffe03f */
[----:B------:R-:W-:Y:S01]  /*f440*/  @!UPT UIADD3 URZ, URZ, URZ, URZ ;  /* 0x0000003f3f3ff290 */ /* 0x000fe2000fffe03f */
[----:B------:R-:W-:Y:S04]  /*f450*/  STL.64 [R1+0x670], R8 ;  /* 0x0006700801007387 */ /* 0x000fe80000100a00 */
[----:B------:R0:W-:Y:S04]  /*f460*/  STL.64 [R1+0x678], R10 ;  /* 0x0006780a01007387 */ /* 0x0001e80000100a00 */
[----:B0-----:R-:W3:Y:S04]  /*f470*/  LDL.LU.64 R10, [R1+0x1dd8] ;  /* 0x001dd800010a7983 */ /* 0x001ee80000300a00 */
[----:B------:R-:W3:Y:S04]  /*f480*/  LDL.LU.64 R8, [R1+0x1dd0] ;  /* 0x001dd00001087983 */ /* 0x000ee80000300a00 */
[----:B------:R-:W-:Y:S04]  /*f490*/  STL.64 [R1+0x1d60], R6 ;  /* 0x001d600601007387 */ /* 0x000fe80000100a00 */
[----:B------:R0:W-:Y:S04]  /*f4a0*/  STL.64 [R1+0x1d58], R4 ;  /* 0x001d580401007387 */ /* 0x0001e80000100a00 */
[----:B0-----:R-:W2:Y:S04]  /*f4b0*/  LDL.LU.64 R4, [R1+0x2a0] ;  /* 0x0002a00001047983 */ /* 0x001ea80000300a00 */
[----:B------:R-:W2:Y:S01]  /*f4c0*/  LDL.LU.64 R6, [R1+0x2a8] ;  /* 0x0002a80001067983 */ /* 0x000ea20000300a00 */
[----:B---3--:R-:W-:Y:S01]  /*f4d0*/  HMMA.16816.F32.BF16 R12, R8, R16, R12 ;  /* 0x00000010080c723c */ /* 0x008fe2000004180c */
[----:B------:R-:W-:-:S02]  /*f4e0*/  IMAD.MOV.U32 R3, RZ, RZ, R10 ;  /* 0x000000ffff037224 */ /* 0x000fc400078e000a */
[----:B------:R-:W-:Y:S02]  /*f4f0*/  IMAD.MOV.U32 R2, RZ, RZ, R11 ;  /* 0x000000ffff027224 */ /* 0x000fe400078e000b */
[----:B------:R-:W-:Y:S02]  /*f500*/  IMAD.MOV.U32 R29, RZ, RZ, R8 ;  /* 0x000000ffff1d7224 */ /* 0x000fe400078e0008 */
[----:B------:R-:W-:Y:S11]  /*f510*/  IMAD.MOV.U32 R28, RZ, RZ, R9 ;  /* 0x000000ffff1c7224 */ /* 0x000ff600078e0009 */
[----:B------:R-:W-:Y:S05]  /*f520*/  @!UPT UIADD3 URZ, URZ, URZ, URZ ;  /* 0x0000003f3f3ff290 */ /* 0x000fea000fffe03f */
[----:B------:R-:W-:Y:S04]  /*f530*/  STL.64 [R1+0x2c0], R12 ;  /* 0x0002c00c01007387 */ /* 0x000fe80000100a00 */
[----:B------:R0:W-:Y:S04]  /*f540*/  STL.64 [R1+0x2c8], R14 ;  /* 0x0002c80e01007387 */ /* 0x0001e80000100a00 */
[----:B0-----:R-:W3:Y:S04]  /*f550*/  LDL.LU R14, [R1+0x1dc8] ;  /* 0x001dc800010e7983 */ /* 0x001ee80000300800 */
[----:B------:R-:W3:Y:S04]  /*f560*/  LDL.LU.64 R12, [R1+0x1dc0] ;  /* 0x001dc000010c7983 */ /* 0x000ee80000300a00 */
[----:B------:R-:W2:Y:S04]  /*f570*/  LDL.LU.64 R10, [R1+0x1db8] ;  /* 0x001db800010a7983 */ /* 0x000ea80000300a00 */
[----:B------:R-:W2:Y:S01]  /*f580*/  LDL.LU.64 R8, [R1+0x1db0] ;  /* 0x001db00001087983 */ /* 0x000ea20000300a00 */
[----:B------:R-:W-:-:S02]  /*f590*/  IMAD.MOV.U32 R15, RZ, RZ, R16 ;  /* 0x000000ffff0f7224 */ /* 0x000fc400078e0010 */
[----:B------:R-:W-:Y:S01]  /*f5a0*/  IMAD.MOV.U32 R0, RZ, RZ, R17 ;  /* 0x000000ffff007224 */ /* 0x000fe200078e0011 */
[----:B--2---:R-:W-:Y:S11]  /*f5b0*/  HMMA.16816.F32.BF16 R4, R8, R16, R4 ;  /* 0x000000100804723c */ /* 0x004ff60000041804 */
[----:B------:R-:W-:Y:S11]  /*f5c0*/  @!UPT UIADD3 URZ, URZ, URZ, URZ ;  /* 0x0000003f3f3ff290 */ /* 0x000ff6000fffe03f */
[----:B------:R-:W-:Y:S01]  /*f5d0*/  @!UPT UIADD3 URZ, URZ, URZ, URZ ;  /* 0x0000003f3f3ff290 */ /* 0x000fe2000fffe03f */
[----:B------:R0:W-:Y:S04]  /*f5e0*/  STL.64 [R1+0x610], R4 ;  /* 0x0006100401007387 */ /* 0x0001e80000100a00 */
[----:B------:R1:W-:Y:S04]  /*f5f0*/  STL.64 [R1+0x618], R6 ;  /* 0x0006180601007387 */ /* 0x0003e80000100a00 */
[----:B------:R-:W3:Y:S01]  /*f600*/  LDL.LU.64 R16, [R1+0x4a0] ;  /* 0x0004a00001107983 */ /* 0x000ee20000300a00 */
[----:B0-----:R-:W-:-:S03]  /*f610*/  IMAD.MOV.U32 R4, RZ, RZ, R23 ;  /* 0x000000ffff047224 */ /* 0x001fc600078e0017 */
[----:B------:R-:W3:Y:S01]  /*f620*/  LDL.LU.64 R18, [R1+0x4a8] ;  /* 0x0004a80001127983 */ /* 0x000ee20000300a00 */
[----:B------:R-:W-:Y:S02]  /*f630*/  IMAD.MOV.U32 R5, RZ, RZ, R22 ;  /* 0x000000ffff057224 */ /* 0x000fe400078e0016 */
[----:B-1----:R-:W-:Y:S02]  /*f640*/  IMAD.MOV.U32 R6, RZ, RZ, R21 ;  /* 0x000000ffff067224 */ /* 0x002fe400078e0015 */
[----:B------:R-:W-:Y:S02]  /*f650*/  IMAD.MOV.U32 R7, RZ, RZ, R20 ;  /* 0x000000ffff077224 */ /* 0x000fe400078e0014 */
[----:B------:R-:W2:Y:S04]  /*f660*/  LDL.LU.64 R20, [R1+0x220] ;  /* 0x0002200001147983 */ /* 0x000ea80000300a00 */
[----:B------:R-:W2:Y:S04]  /*f670*/  LDL.LU.64 R22, [R1+0x228] ;  /* 0x0002280001167983 */ /* 0x000ea80000300a00 */
[----:B------:R-:W-:Y:S04]  /*f680*/  STL.64 [R1+0x1d80], R6 ;  /* 0x001d800601007387 */ /* 0x000fe80000100a00 */
[----:B------:R0:W-:Y:S02]  /*f690*/  STL.64 [R1+0x1d78], R4 ;  /* 0x001d780401007387 */ /* 0x0001e40000100a00 */
[----:B0-----:R-:W-:-:S02]  /*f6a0*/  IMAD.MOV.U32 R4, RZ, RZ, R15 ;  /* 0x000000ffff047224 */ /* 0x001fc400078e000f */
[----:B------:R-:W3:Y:S01]  /*f6b0*/  LDL.LU R15, [R1+0x1dac] ;  /* 0x001dac00010f7983 */ /* 0x000ee20000300800 */
[----:B------:R-:W-:-:S03]  /*f6c0*/  IMAD.MOV.U32 R5, RZ, RZ, R0 ;  /* 0x000000ffff057224 */ /* 0x000fc600078e0000 */
[----:B------:R-:W4:Y:S04]  /*f6d0*/  LDL.LU R0, [R1+0x1da8] ;  /* 0x001da80001007983 */ /* 0x000f280000300800 */
[----:B------:R0:W-:Y:S04]  /*f6e0*/  STL.64 [R1+0x1d40], R10 ;  /* 0x001d400a01007387 */ /* 0x0001e80000100a00 */
[----:B------:R1:W-:Y:S01]  /*f6f0*/  STL.64 [R1+0x1d38], R8 ;  /* 0x001d380801007387 */ /* 0x0003e20000100a00 */
[----:B0-----:R-:W-:Y:S02]  /*f700*/  IMAD.MOV.U32 R10, RZ, RZ, R3 ;  /* 0x000000ffff0a7224 */ /* 0x001fe400078e0003 */
[----:B------:R-:W-:-:S02]  /*f710*/  IMAD.MOV.U32 R11, RZ, RZ, R2 ;  /* 0x000000ffff0b7224 */ /* 0x000fc400078e0002 */
[----:B-1----:R-:W-:Y:S02]  /*f720*/  IMAD.MOV.U32 R8, RZ, RZ, R29 ;  /* 0x000000ffff087224 */ /* 0x002fe400078e001d */
[----:B------:R-:W-:Y:S01]  /*f730*/  IMAD.MOV.U32 R9, RZ, RZ, R28 ;  /* 0x000000ffff097224 */ /* 0x000fe200078e001c */
[----:B------:R-:W-:Y:S04]  /*f740*/  STL.64 [R1+0x1d70], R10 ;  /* 0x001d700a01007387 */ /* 0x000fe80000100a00 */
[----:B------:R0:W-:Y:S04]  /*f750*/  STL.64 [R1+0x1d68], R8 ;  /* 0x001d680801007387 */ /* 0x0001e80000100a00 */
[----:B0-----:R-:W2:Y:S04]  /*f760*/  LDL.LU.64 R8, [R1+0x440] ;  /* 0x0004400001087983 */ /* 0x001ea80000300a00 */
[----:B------:R-:W2:Y:S01]  /*f770*/  LDL.LU.64 R10, [R1+0x448] ;  /* 0x00044800010a7983 */ /* 0x000ea20000300a00 */
[-C--:B---3--:R-:W-:Y:S11]  /*f780*/  HMMA.16816.F32.BF16 R16, R12, R4.reuse, R16 ;  /* 0x000000040c10723c */ /* 0x088ff60000041810 */
        /* <DEDUP_REMOVED lines=8> */
[----:B0-----:R-:W3:Y:S04]  /*f810*/  LDL.LU.64 R12, [R1+0x1c0] ;  /* 0x0001c000010c7983 */ /* 0x001ee80000300a00 */
[----:B------:R-:W3:Y:S01]  /*f820*/  LDL.LU.64 R14, [R1+0x1c8] ;  /* 0x0001c800010e7983 */ /* 0x000ee20000300a00 */
        /* <DEDUP_REMOVED lines=11> */
[----:B------:R-:W2:Y:S02]  /*f8e0*/  LDL.LU.64 R10, [R1+0xc08] ;  /* 0x000c0800010a7983 */ /* 0x000ea40000300a00 */
[----:B---3--:R-:W-:Y:S11]  /*f8f0*/  HMMA.16816.F32.BF16 R4, R24, R4, R12 ;  /* 0x000000041804723c */ /* 0x008ff6000004180c */
[----:B------:R-:W-:Y:S04]  /*f900*/  @!UPT UIADD3 URZ, URZ, URZ, URZ ;  /* 0x0000003f3f3ff290 */ /* 0x000fe8000fffe03f */
[----:B------:R0:W-:Y:S04]  /*f910*/  STL.64 [R1+0x440], R16 ;  /* 0x0004401001007387 */ /* 0x0001e80000100a00 */
[----:B------:R1:W-:Y:S04]  /*f920*/  STL.64 [R1+0x448], R18 ;  /* 0x0004481201007387 */ /* 0x0003e80000100a00 */
[----:B0-----:R-:W3:Y:S04]  /*f930*/  LDL.LU.64 R16, [R1+0x3a0] ;  /* 0x0003a00001107983 */ /* 0x001ee80000300a00 */
[----:B-1----:R-:W3:Y:S04]  /*f940*/  LDL.LU.64 R18, [R1+0x3a8] ;  /* 0x0003a80001127983 */ /* 0x002ee80000300a00 */
[----:B------:R-:W-:Y:S04]  /*f950*/  STL.64 [R1+0x1d50], R22 ;  /* 0x001d501601007387 */ /* 0x000fe80000100a00 */
[----:B------:R0:W-:Y:S04]  /*f960*/  STL.64 [R1+0x1d48], R20 ;  /* 0x001d481401007387 */ /* 0x0001e80000100a00 */
[----:B0-----:R-:W2:Y:S04]  /*f970*/  LDL.LU.64 R20, [R1+0x9d0] ;  /* 0x0009d00001147983 */ /* 0x001ea80000300a00 */
[----:B------:R-:W2:Y:S04]  /*f980*/  LDL.LU.64 R22, [R1+0x9d8] ;  /* 0x0009d80001167983 */ /* 0x000ea80000300a00 */
[----:B------:R-:W-:Y:S04]  /*f990*/  STL.64 [R1+0x820], R4 ;  /* 0x0008200401007387 */ /* 0x000fe80000100a00 */
[----:B------:R-:W-:Y:S04]  /*f9a0*/  STL.64 [R1+0x828], R6 ;  /* 0x0008280601007387 */ /* 0x000fe80000100a00 */
[----:B----4-:R-:W0:Y:S04]  /*f9b0*/  LDSM.16.M88.4 R4, [R0+0x3000] ;  /* 0x003000000004783b */ /* 0x010e280000000200 */
[----:B------:R-:W4:Y:S04]  /*f9c0*/  LDL.LU.64 R12, [R1+0x300] ;  /* 0x00030000010c7983 */ /* 0x000f280000300a00 */
[----:B------:R-:W4:Y:S04]  /*f9d0*/  LDL.LU.64 R14, [R1+0x308] ;  /* 0x00030800010e7983 */ /* 0x000f280000300a00 */
[----:B------:R-:W-:Y:S04]  /*f9e0*/  STL.64 [R1+0x1d10], R26 ;  /* 0x001d101a01007387 */ /* 0x000fe80000100a00 */
[----:B------:R-:W-:Y:S04]  /*f9f0*/  STL.64 [R1+0x1d08], R24 ;  /* 0x001d081801007387 */ /* 0x000fe80000100a00 */
[----:B------:R-:W-:Y:S04]  /*fa00*/  LDSM.16.M88.4 R24, [R0+0x2800] ;  /* 0x002800000018783b */ /* 0x000fe80000000200 */
[----:B0-----:R-:W-:Y:S04]  /*fa10*/  STL.64 [R1+0xb0], R4 ;  /* 0x0000b00401007387 */ /* 0x001fe80000100a00 */
[----:B------:R-:W-:Y:S04]  /*fa20*/  STL.64 [R1+0xb8], R6 ;  /* 0x0000b80601007387 */ /* 0x000fe80000100a00 */
[----:B------:R-:W0:Y:S04]  /*fa30*/  LDSM.16.M88.4 R4, [R0+0x3800] ;  /* 0x003800000004783b */ /* 0x000e280000000200 */
[----:B0-----:R-:W-:Y:S04]  /*fa40*/  STL.64 [R1+0xa0], R4 ;  /* 0x0000a00401007387 */ /* 0x001fe80000100a00 */
[----:B------:R-:W-:Y:S04]  /*fa50*/  STL.64 [R1+0xa8], R6 ;  /* 0x0000a80601007387 */ /* 0x000fe80000100a00 */
[----:B------:R-:W0:Y:S04]  /*fa60*/  LDSM.16.M88.4 R4, [R0+0x4000] ;  /* 0x004000000004783b */ /* 0x000e280000000200 */
[----:B0-----:R-:W-:Y:S04]  /*fa70*/  STL.64 [R1+0x90], R4 ;  /* 0x0000900401007387 */ /* 0x001fe80000100a00 */
[----:B------:R0:W-:Y:S04]  /*fa80*/  STL.64 [R1+0x98], R6 ;  /* 0x0000980601007387 */ /* 0x0001e80000100a00 */
[----:B0-----:R-:W2:Y:S04]  /*fa90*/  LDL.LU.64 R6, [R1+0x1d80] ;  /* 0x001d800001067983 */ /* 0x001ea80000300a00 */
[----:B------:R-:W2:Y:S04]  /*faa0*/  LDL.LU.64 R4, [R1+0x1d78] ;  /* 0x001d780001047983 */ /* 0x000ea80000300a00 */
[----:B------:R-:W-:Y:S04]  /*fab0*/  STL.64 [R1+0xc8], R26 ;  /* 0x0000c81a01007387 */ /* 0x000fe80000100a00 */
[----:B------:R-:W-:Y:S01]  /*fac0*/  STL [R1+0x1b88], R0 ;  /* 0x001b880001007387 */ /* 0x000fe20000100800 */
[-C--:B--2---:R-:W-:Y:S03]  /*fad0*/  HMMA.16816.F32.BF16 R4, R4, R24.reuse, R8 ;  /* 0x000000180404723c */ /* 0x084fe60000041808 */
[----:B------:R-:W2:Y:S04]  /*fae0*/  LDL.LU.64 R10, [R1+0x1d70] ;  /* 0x001d7000010a7983 */ /* 0x000ea80000300a00 */
[----:B------:R-:W2:Y:S11]  /*faf0*/  LDL.LU.64 R8, [R1+0x1d68] ;  /* 0x001d680001087983 */ /* 0x000eb60000300a00 */
[----:B------:R-:W-:Y:S05]  /*fb00*/  @!UPT UIADD3 URZ, URZ, URZ, URZ ;  /* 0x0000003f3f3ff290 */ /* 0x000fea000fffe03f */
[----:B------:R-:W-:Y:S04]  /*fb10*/  STL.64 [R1+0x330], R4 ;  /* 0x0003300401007387 */ /* 0x000fe80000100a00 */
[----:B------:R0:W-:Y:S04]  /*fb20*/  STL.64 [R1+0x338], R6 ;  /* 0x0003380601007387 */ /* 0x0001e80000100a00 */
[----:B0-----:R-:W3:Y:S04]  /*fb30*/  LDL.LU.64 R6, [R1+0x1d60] ;  /* 0x001d600001067983 */ /* 0x001ee80000300a00 */
[----:B------:R-:W3:Y:S01]  /*fb40*/  LDL.LU.64 R4, [R1+0x1d58] ;  /* 0x001d580001047983 */ /* 0x000ee20000300a00 */
[-C--:B--2---:R-:W-:Y:S08]  /*fb50*/  HMMA.16816.F32.BF16 R8, R8, R24.reuse, R20 ;  /* 0x000000180808723c */ /* 0x084ff00000041814 */
[----:B---3--:R-:W-:Y:S11]  /*fb60*/  HMMA.16816.F32.BF16 R16, R4, R24, R16 ;  /* 0x000000180410723c */ /* 0x008ff60000041810 */
[----:B------:R-:W-:Y:S11]  /*fb70*/  @!UPT UIADD3 URZ, URZ, URZ, URZ ;  /* 0x0000003f3f3ff290 */ /* 0x000ff6000fffe03f */
[----:B------:R-:W-:Y:S01]  /*fb80*/  @!UPT UIADD3 URZ, URZ, URZ, URZ ;  /* 0x0000003f3f3ff290 */ /* 0x000fe2000fffe03f */
[----:B------:R0:W-:Y:S04]  /*fb90*/  STL.64 [R1+0x660], R16 ;  /* 0x0006601001007387 */ /* 0x0001e80000100a00 */
[----:B------:R1:W-:Y:S04]  /*fba0*/  STL.64 [R1+0x668], R18 ;  /* 0x0006681201007387 */ /* 0x0003e80000100a00 */
[----:B0-----:R-:W2:Y:S04]  /*fbb0*/  LDL.LU.64 R16, [R1+0x490] ;  /* 0x0004900001107983 */ /* 0x001ea80000300a00 */
[----:B-1----:R-:W2:Y:S04]  /*fbc0*/  LDL.LU.64 R18, [R1+0x498] ;  /* 0x0004980001127983 */ /* 0x002ea80000300a00 */
[----:B------:R-:W-:Y:S04]  /*fbd0*/  STL.64 [R1+0x1ce0], R6 ;  /* 0x001ce00601007387 */ /* 0x000fe80000100a00 */
[----:B------:R0:W-:Y:S04]  /*fbe0*/  STL.64 [R1+0x1cd8], R4 ;  /* 0x001cd80401007387 */ /* 0x0001e80000100a00 */
[----:B0-----:R-:W3:Y:S04]  /*fbf0*/  LDL.LU.64 R4, [R1+0x260] ;  /* 0x0002600001047983 */ /* 0x001ee80000300a00 */
[----:B------:R-:W3:Y:S04]  /*fc00*/  LDL.LU.64 R6, [R1+0x268] ;  /* 0x0002680001067983 */ /* 0x000ee80000300a00 */
[----:B------:R-:W2:Y:S04]  /*fc10*/  LDL.LU.64 R22, [R1+0x1d50] ;  /* 0x001d500001167983 */ /* 0x000ea80000300a00 */
[----:B------:R-:W2:Y:S04]  /*fc20*/  LDL.LU.64 R20, [R1+0x1d48] ;  /* 0x001d480001147983 */ /* 0x000ea80000300a00 */
[----:B------:R-:W-:Y:S04]  /*fc30*/  STL.64 [R1+0x2b0], R8 ;  /* 0x0002b00801007387 */ /* 0x000fe80000100a00 */
[----:B------:R0:W-:Y:S04]  /*fc40*/  STL.64 [R1+0x2b8], R10 ;  /* 0x0002b80a01007387 */ /* 0x0001e80000100a00 */
[----:B0-----:R-:W4:Y:S04]  /*fc50*/  LDL.LU.64 R10, [R1+0x1d40] ;  /* 0x001d4000010a7983 */ /* 0x001f280000300a00 */
[----:B------:R-:W4:Y:S01]  /*fc60*/  LDL.LU.64 R8, [R1+0x1d38] ;  /* 0x001d380001087983 */ /* 0x000f220000300a00 */
[----:B------:R-:W-:-:S02]  /*fc70*/  IMAD.MOV.U32 R2, RZ, RZ, R24 ;  /* 0x000000ffff027224 */ /* 0x000fc400078e0018 */
[----:B------:R-:W-:Y:S01]  /*fc80*/  IMAD.MOV.U32 R0, RZ, RZ, R25 ;  /* 0x000000ffff007224 */ /* 0x000fe200078e0019 */
[----:B----4-:R-:W-:Y:S11]  /*fc90*/  HMMA.16816.F32.BF16 R12, R8, R24, R12 ;  /* 0x00000018080c723c */ /* 0x010ff6000004180c */
[----:B------:R-:W-:Y:S11]  /*fca0*/  @!UPT UIADD3 URZ, URZ, URZ, URZ ;  /* 0x0000003f3f3ff290 */ /* 0x000ff6000fffe03f */
[----:B------:R-:W-:Y:S01]  /*fcb0*/  @!UPT UIADD3 URZ, URZ, URZ, URZ ;  /* 0x0000003f3f3ff290 */ /* 0x000fe2000fffe03f */
[----:B------:R-:W-:Y:S04]  /*fcc0*/  STL.64 [R1+0x600], R12 ;  /* 0x0006000c01007387 */ /* 0x000fe80000100a00 */
[----:B------:R0:W-:Y:S04]  /*fcd0*/  STL.64 [R1+0x608], R14 ;  /* 0x0006080e01007387 */ /* 0x0001e80000100a00 */
[----:B0-----:R-:W2:Y:S04]  /*fce0*/  LDL.LU.64 R14, [R1+0x1d30] ;  /* 0x001d3000010e7983 */ /* 0x001ea80000300a00 */
[----:B------:R-:W2:Y:S04]  /*fcf0*/  LDL.LU.64 R12, [R1+0x1d28] ;  /* 0x001d2800010c7983 */ /* 0x000ea80000300a00 */
[----:B------:R-:W4:Y:S04]  /*fd00*/  LDL.LU.64 R24, [R1+0x430] ;  /* 0x0004300001187983 */ /* 0x000f280000300a00 */
[----:B------:R-:W4:Y:S04]  /*fd10*/  LDL.LU.64 R26, [R1+0x438] ;  /* 0x00043800011a7983 */ /* 0x000f280000300a00 */
[----:B------:R0:W-:Y:S04]  /*fd20*/  STL.64 [R1+0x1cc0], R10 ;  /* 0x001cc00a01007387 */ /* 0x0001e80000100a00 */
[----:B------:R1:W-:Y:S04]  /*fd30*/  STL.64 [R1+0x1cb8], R8 ;  /* 0x001cb80801007387 */ /* 0x0003e80000100a00 */
[----:B0-----:R-:W2:Y:S04]  /*fd40*/  LDL.64 R10, [R1+0x8] ;  /* 0x00000800010a7983 */ /* 0x001ea80000100a00 */
[----:B-1----:R-:W3:Y:S04]  /*fd50*/  LDL.64 R8, [R1] ;  /* 0x0000000001087983 */ /* 0x002ee80000100a00 */
[----:B--2---:R-:W-:Y:S04]  /*fd60*/  STL.64 [R1+0x1cf0], R10 ;  /* 0x001cf00a01007387 */ /* 0x004fe80000100a00 */
[----:B---3--:R0:W-:Y:S02]  /*fd70*/  STL.64 [R1+0x1ce8], R8 ;  /* 0x001ce80801007387 */ /* 0x0081e40000100a00 */
[----:B0-----:R-:W-:-:S02]  /*fd80*/  IMAD.MOV.U32 R8, RZ, RZ, R2 ;  /* 0x000000ffff087224 */ /* 0x001fc400078e0002 */
[----:B------:R-:W-:-:S07]  /*fd90*/  IMAD.MOV.U32 R9, RZ, RZ, R0 ;  /* 0x000000ffff097224 */ /* 0x000fce00078e0000 */
[-C--:B------:R-:W-:Y:S11]  /*fda0*/  HMMA.16816.F32.BF16 R16, R12, R8.reuse, R16 ;  /* 0x000000080c10723c */ /* 0x080ff60000041810 */
[----:B------:R-:W-:Y:S11]  /*fdb0*/  @!UPT UIADD3 URZ, URZ, URZ, URZ ;  /* 0x0000003f3f3ff290 */ /* 0x000ff6000fffe03f */
[----:B------:R-:W-:Y:S01]  /*fdc0*/  @!UPT UIADD3 URZ, URZ, URZ, URZ ;  /* 0x0000003f3f3ff290 */ /* 0x000fe2000fffe03f */
[----:B------:R-:W-:Y:S04]  /*fdd0*/  STL.64 [R1+0x490], R16 ;  /* 0x0004901001007387 */ /* 0x000fe80000100a00 */
[----:B------:R0:W-:Y:S04]  /*fde0*/  STL.64 [R1+0x498], R18 ;  /* 0x0004981201007387 */ /* 0x0001e80000100a00 */
[----:B0-----:R-:W2:Y:S04]  /*fdf0*/  LDL.LU.64 R18, [R1+0x1d20] ;  /* 0x001d200001127983 */ /* 0x001ea80000300a00 */
[----:B------:R-:W2:Y:S04]  /*fe00*/  LDL.LU.64 R16, [R1+0x1d18] ;  /* 0x001d180001107983 */ /* 0x000ea80000300a00 */
[----:B------:R-:W-:Y:S04]  /*fe10*/  STL.64 [R1+0x1cb0], R14 ;  /* 0x001cb00e01007387 */ /* 0x000fe80000100a00 */
[----:B------:R2:W-:Y:S01]  /*fe20*/  STL.64 [R1+0x1ca8], R12 ;  /* 0x001ca80c01007387 */ /* 0x0005e20000100a00 */
[-C--:B----4-:R-:W-:Y:S08]  /*fe30*/  HMMA.16816.F32.BF16 R24, R20, R8.reuse, R24 ;  /* 0x000000081418723c */ /* 0x090ff00000041818 */
[-C--:B--2---:R-:W-:Y:S01]  /*fe40*/  HMMA.16816.F32.BF16 R12, R16, R8.reuse, R4 ;  /* 0x00000008100c723c */ /* 0x084fe20000041804 */
[----:B------:R-:W2:Y:S04]  /*fe50*/  LDL.LU.64 R4, [R1+0xbf0] ;  /* 0x000bf00001047983 */ /* 0x000ea80000300a00 */
[----:B------:R-:W3:Y:S11]  /*fe60*/  LDL.LU.64 R6, [R1+0xbf8] ;  /* 0x000bf80001067983 */ /* 0x000ef60000300a00 */
[----:B------:R-:W-:Y:S07]  /*fe70*/  @!UPT UIADD3 URZ, URZ, URZ, URZ ;  /* 0x0000003f3f3ff290 */ /* 0x000fee000fffe03f */
[----:B------:R-:W-:Y:S04]  /*fe80*/  STL.64 [R1+0x740], R12 ;  /* 0x0007400c01007387 */ /* 0x000fe80000100a00 */
[----:B------:R-:W-:Y:S04]  /*fe90*/  STL.64 [R1+0x748], R14 ;  /* 0x0007480e01007387 */ /* 0x000fe80000100a00 */
        /* <DEDUP_REMOVED lines=9> */
[----:B------:R-:W-:Y:S04]  /*ff30*/  STL.64 [R1+0x430], R24 ;  /* 0x0004301801007387 */ /* 0x000fe80000100a00 */
[----:B------:R0:W-:Y:S04]  /*ff40*/  STL.64 [R1+0x438], R26 ;  /* 0x0004381a01007387 */ /* 0x0001e80000100a00 */
[----:B0-----:R-:W2:Y:S04]  /*ff50*/  LDL.LU.64 R26, [R1+0x1d10] ;  /* 0x001d1000011a7983 */ /* 0x001ea80000300a00 */
[----:B------:R-:W2:Y:S04]  /*ff60*/  LDL.LU.64 R24, [R1+0x1d08] ;  /* 0x001d080001187983 */ /* 0x000ea80000300a00 */
[----:B------:R-:W-:Y:S04]  /*ff70*/  STL [R1+0x1c80], R23 ;  /* 0x001c801701007387 */ /* 0x000fe80000100800 */
[----:B------:R0:W-:Y:S04]  /*ff80*/  STL [R1+0x1ca0], R22 ;  /* 0x001ca01601007387 */ /* 0x0001e80000100800 */
[----:B------:R1:W-:Y:S04]  /*ff90*/  STL.64 [R1+0x1c98], R20 ;  /* 0x001c981401007387 */ /* 0x0003e80000100a00 */
[----:B0-----:R-:W4:Y:S04]  /*ffa0*/  LDL.64 R22, [R1+0x18] ;  /* 0x0000180001167983 */ /* 0x001f280000100a00 */
[----:B-1----:R-:W4:Y:S01]  /*ffb0*/  LDL.64 R20, [R1+0x10] ;  /* 0x0000100001147983 */ /* 0x002f220000100a00 */
[----:B--2---:R-:W-:Y:S03]  /*ffc0*/  HMMA.16816.F32.BF16 R8, R24, R8, R4 ;  /* 0x000000081808723c */ /* 0x004fe60000041804 */
[----:B------:R-:W4:Y:S04]  /*ffd0*/  LDL.LU.64 R6, [R1+0x1d00] ;  /* 0x001d000001067983 */ /* 0x000f280000300a00 */
[----:B------:R-:W4:Y:S11]  /*ffe0*/  LDL.LU.64 R4, [R1+0x1cf8] ;  /* 0x001cf80001047983 */ /* 0x000f360000300a00 */
[----:B------:R-:W-:Y:S05]  /*fff0*/  @!UPT UIADD3 URZ, URZ, URZ, URZ ;  /* 0x0000003f3f3ff290 */ /* 0x000fea000fffe03f */
[----:B------:R-:W-:Y:S04]  /*10000*/  STL.64 [R1+0x810], R8 ;  /* 0x0008100801007387 */ /* 0x000fe80000100a00 */
[----:B------:R0:W-:Y:S04]  /*10010*/  STL.64 [R1+0x818], R10 ;  /* 0x0008180a01007387 */ /* 0x0001e80000100a00 */
[----:B0-----:R-:W2:Y:S04]  /*10020*/  LDL.LU.64 R10, [R1+0x1cf0] ;  /* 0x001cf000010a7983 */ /* 0x001ea80000300a00 */
[----:B------:R-:W2:Y:S04]  /*10030*/  LDL.LU.64 R8, [R1+0x1ce8] ;  /* 0x001ce80001087983 */ /* 0x000ea80000300a00 */
[----:B------:R-:W-:Y:S04]  /*10040*/  STL.64 [R1+0x1cd0], R26 ;  /* 0x001cd01a01007387 */ /* 0x000fe80000100a00 */
[----:B------:R0:W-:Y:S04]  /*10050*/  STL.64 [R1+0x1cc8], R24 ;  /* 0x001cc81801007387 */ /* 0x0001e80000100a00 */
[----:B0-----:R-:W2:Y:S04]  /*10060*/  LDL.LU.64 R24, [R1+0xa00] ;  /* 0x000a000001187983 */ /* 0x001ea80000300a00 */
[----:B------:R-:W2:Y:S01]  /*10070*/  LDL.LU.64 R26, [R1+0xa08] ;  /* 0x000a0800011a7983 */ /* 0x000ea20000300a00 */
[----:B----4-:R-:W-:Y:S11]  /*10080*/  HMMA.16816.F32.BF16 R4, R20, R16, R4 ;  /* 0x000000101404723c */ /* 0x010ff60000041804 */
[----:B------:R-:W-:Y:S11]  /*10090*/  @!UPT UIADD3 URZ, URZ, URZ, URZ ;  /* 0x0000003f3f3ff290 */ /* 0x000ff6000fffe03f */
[----:B------:R-:W-:Y:S01]  /*100a0*/  @!UPT UIADD3 URZ, URZ, URZ, URZ ;  /* 0x0000003f3f3ff290 */ /* 0x000fe2000fffe03f */
[----:B------:R-:W-:Y:S04]  /*100b0*/  STL.64 [R1+0x320], R4 ;  /* 0x0003200401007387 */ /* 0x000fe80000100a00 */
[----:B------:R0:W-:Y:S04]  /*100c0*/  STL.64 [R1+0x328], R6 ;  /* 0x0003280601007387 */ /* 0x0001e80000100a00 */
[----:B0-----:R-:W3:Y:S04]  /*100d0*/  LDL.LU.64 R6, [R1+0x1ce0] ;  /* 0x001ce00001067983 */ /* 0x001ee80000300a00 */
[----:B------:R-:W3:Y:S01]  /*100e0*/  LDL.LU.64 R4, [R1+0x1cd8] ;  /* 0x001cd80001047983 */ /* 0x000ee20000300a00 */
[----:B------:R-:W-:-:S02]  /*100f0*/  IMAD.MOV.U32 R18, RZ, RZ, R20 ;  /* 0x000000ffff127224 */ /* 0x000fc400078e0014 */
[----:B------:R-:W-:Y:S02]  /*10100*/  IMAD.MOV.U32 R3, RZ, RZ, R21 ;  /* 0x000000ffff037224 */ /* 0x000fe400078e0015 */
[----:B------:R-:W-:Y:S02]  /*10110*/  IMAD.MOV.U32 R2, RZ, RZ, R22 ;  /* 0x000000ffff027224 */ /* 0x000fe400078e0016 */
[----:B------:R-:W-:Y:S01]  /*10120*/  IMAD.MOV.U32 R0, RZ, RZ, R23 ;  /* 0x000000ffff007224 */ /* 0x000fe200078e0017 */
[----:B--2---:R-:W-:Y:S01]  /*10130*/  HMMA.16816.F32.BF16 R24, R8, R16, R24 ;  /* 0x000000100818723c */ /* 0x004fe20000041818 */
[----:B------:R-:W-:-:S07]  /*10140*/  IMAD.MOV.U32 R28, RZ, RZ, R8 ;  /* 0x000000ffff1c7224 */ /* 0x000fce00078e0008 */
[----:B---3--:R-:W-:Y:S01]  /*10150*/  HMMA.16816.F32.BF16 R20, R4, R16, R12 ;  /* 0x000000100414723c */ /* 0x008fe2000004180c */
[----:B------:R-:W2:Y:S04]  /*10160*/  LDL.LU.64 R12, [R1+0x310] ;  /* 0x00031000010c7983 */ /* 0x000ea80000300a00 */
[----:B------:R-:W2:Y:S11]  /*10170*/  LDL.LU.64 R14, [R1+0x318] ;  /* 0x00031800010e7983 */ /* 0x000eb60000300a00 */
[----:B------:R-:W-:Y:S07]  /*10180*/  @!UPT UIADD3 URZ, URZ, URZ, URZ ;  /* 0x0000003f3f3ff290 */ /* 0x000fee000fffe03f */
[----:B------:R0:W-:Y:S04]  /*10190*/  STL.64 [R1+0x650], R20 ;  /* 0x0006501401007387 */ /* 0x0001e80000100a00 */
[----:B------:R1:W-:Y:S04]  /*101a0*/  STL.64 [R1+0x658], R22 ;  /* 0x0006581601007387 */ /* 0x0003e80000100a00 */
[----:B0-----:R-:W3:Y:S04]  /*101b0*/  LDL.LU.64 R20, [R1+0x480] ;  /* 0x0004800001147983 */ /* 0x001ee80000300a00 */
[----:B-1----:R-:W3:Y:S04]  /*101c0*/  LDL.LU.64 R22, [R1+0x488] ;  /* 0x0004880001167983 */ /* 0x002ee80000300a00 */
[----:B------:R0:W-:Y:S04]  /*101d0*/  STL.64 [R1+0x1c58], R6 ;  /* 0x001c580601007387 */ /* 0x0001e80000100a00 */
[----:B------:R1:W-:Y:S01]  /*101e0*/  STL.64 [R1+0x1c50], R4 ;  /* 0x001c500401007387 */ /* 0x0003e20000100a00 */
[----:B0-----:R-:W-:-:S02]  /*101f0*/  IMAD.MOV.U32 R6, RZ, RZ, R2 ;  /* 0x000000ffff067224 */ /* 0x001fc400078e0002 */
[----:B------:R-:W-:Y:S02]  /*10200*/  IMAD.MOV.U32 R7, RZ, RZ, R0 ;  /* 0x000000ffff077224 */ /* 0x000fe400078e0000 */
[----:B-1----:R-:W-:Y:S02]  /*10210*/  IMAD.MOV.U32 R4, RZ, RZ, R18 ;  /* 0x000000ffff047224 */ /* 0x002fe400078e0012 */
[----:B------:R-:W-:Y:S01]  /*10220*/  IMAD.MOV.U32 R5, RZ, RZ, R3 ;  /* 0x000000ffff057224 */ /* 0x000fe200078e0003 */
[----:B------:R-:W-:Y:S04]  /*10230*/  STL.64 [R1+0x1c78], R6 ;  /* 0x001c780601007387 */ /* 0x000fe80000100a00 */
[----:B------:R0:W-:Y:S01]  /*10240*/  STL.64 [R1+0x1c70], R4 ;  /* 0x001c700401007387 */ /* 0x0001e20000100a00 */
[----:B------:R-:W-:-:S02]  /*10250*/  IMAD.MOV.U32 R2, RZ, RZ, R10 ;  /* 0x000000ffff027224 */ /* 0x000fc400078e000a */
[----:B------:R-:W-:Y:S02]  /*10260*/  IMAD.MOV.U32 R0, RZ, RZ, R11 ;  /* 0x000000ffff007224 */ /* 0x000fe400078e000b */
[----:B------:R-:W-:Y:S01]  /*10270*/  IMAD.MOV.U32 R3, RZ, RZ, R9 ;  /* 0x000000ffff037224 */ /* 0x000fe200078e0009 */
[----:B0-----:R-:W4:Y:S04]  /*10280*/  LDL.LU.64 R4, [R1+0x270] ;  /* 0x0002700001047983 */ /* 0x001f280000300a00 */
[----:B------:R-:W4:Y:S04]  /*10290*/  LDL.LU.64 R6, [R1+0x278] ;  /* 0x0002780001067983 */ /* 0x000f280000300a00 */
[----:B------:R-:W-:Y:S04]  /*102a0*/  STL.64 [R1+0x2a0], R24 ;  /* 0x0002a01801007387 */ /* 0x000fe80000100a00 */
[----:B------:R0:W-:Y:S04]  /*102b0*/  STL.64 [R1+0x2a8], R26 ;  /* 0x0002a81a01007387 */ /* 0x0001e80000100a00 */
[----:B0-----:R-:W2:Y:S04]  /*102c0*/  LDL.LU.64 R26, [R1+0x1cd0] ;  /* 0x001cd000011a7983 */ /* 0x001ea80000300a00 */
[----:B------:R-:W2:Y:S04]  /*102d0*/  LDL.LU.64 R24, [R1+0x1cc8] ;  /* 0x001cc80001187983 */ /* 0x000ea80000300a00 */
[----:B------:R-:W2:Y:S04]  /*102e0*/  LDL.LU.64 R10, [R1+0x1cc0] ;  /* 0x001cc000010a7983 */ /* 0x000ea80000300a00 */
[----:B------:R-:W2:Y:S02]  /*102f0*/  LDL.LU.64 R8, [R1+0x1cb8] ;  /* 0x001cb80001087983 */ /* 0x000ea40000300a00 */
[----:B--2---:R-:W-:Y:S11]  /*10300*/  HMMA.16816.F32.BF16 R12, R8, R16, R12 ;  /* 0x00000010080c723c */ /* 0x004ff6000004180c */
[----:B------:R-:W-:Y:S11]  /*10310*/  @!UPT UIADD3 URZ, URZ, URZ, URZ ;  /* 0x0000003f3f3ff290 */ /* 0x000ff6000fffe03f */
[----:B------:R-:W-:Y:S01]  /*10320*/  @!UPT UIADD3 URZ, URZ, URZ, URZ ;  /* 0x0000003f3f3ff290 */ /* 0x000fe2000fffe03f */
[----:B------:R-:W-:Y:S04]  /*10330*/  STL.64 [R1+0x5f0], R12 ;  /* 0x0005f00c01007387 */ /* 0x000fe80000100a00 */
[----:B------:R0:W-:Y:S04]  /*10340*/  STL.64 [R1+0x5f8], R14 ;  /* 0x0005f80e01007387 */ /* 0x0001e80000100a00 */
[----:B0-----:R-:W3:Y:S04]  /*10350*/  LDL.LU.64 R14, [R1+0x1cb0] ;  /* 0x001cb000010e7983 */ /* 0x001ee80000300a00 */
[----:B------:R-:W3:Y:S04]  /*10360*/  LDL.LU.64 R12, [R1+0x1ca8] ;  /* 0x001ca800010c7983 */ /* 0x000ee80000300a00 */
[----:B------:R-:W-:Y:S04]  /*10370*/  STL.64 [R1+0x1c38], R10 ;  /* 0x001c380a01007387 */ /* 0x000fe80000100a00 */
[----:B------:R0:W-:Y:S01]  /*10380*/  STL.64 [R1+0x1c30], R8 ;  /* 0x001c300801007387 */ /* 0x0001e20000100a00 */
[----:B------:R-:W-:-:S03]  /*10390*/  IMAD.MOV.U32 R29, RZ, RZ, R17 ;  /* 0x000000ffff1d7224 */ /* 0x000fc600078e0011 */
[----:B0-----:R-:W2:Y:S04]  /*103a0*/  LDL.LU.64 R8, [R1+0x420] ;  /* 0x0004200001087983 */ /* 0x001ea80000300a00 */
[----:B------:R-:W2:Y:S01]  /*103b0*/  LDL.LU.64 R10, [R1+0x428] ;  /* 0x00042800010a7983 */ /* 0x000ea20000300a00 */
[----:B---3--:R-:W-:Y:S11]  /*103c0*/  HMMA.16816.F32.BF16 R20, R12, R16, R20 ;  /* 0x000000100c14723c */ /* 0x008ff60000041814 */
[----:B------:R-:W-:Y:S11]  /*103d0*/  @!UPT UIADD3 URZ, URZ, URZ, URZ ;  /* 0x0000003f3f3ff290 */ /* 0x000ff6000fffe03f */
[----:B------:R-:W-:Y:S01]  /*103e0*/  @!UPT UIADD3 URZ, URZ, URZ, URZ ;  /* 0x0000003f3f3ff290 */ /* 0x000fe2000fffe03f */
[----:B------:R-:W-:Y:S04]  /*103f0*/  STL.64 [R1+0x480], R20 ;  /* 0x0004801401007387 */ /* 0x000fe80000100a00 */
[----:B------:R0:W-:Y:S04]  /*10400*/  STL.64 [R1+0x488], R22 ;  /* 0x0004881601007387 */ /* 0x0001e80000100a00 */
[----:B0-----:R-:W2:Y:S01]  /*10410*/  LDL.LU R22, [R1+0x1ca0] ;  /* 0x001ca00001167983 */ /* 0x001ea20000300800 */
[----:B------:R-:W-:-:S03]  /*10420*/  IMAD.MOV.U32 R23, RZ, RZ, R16 ;  /* 0x000000ffff177224 */ /* 0x000fc600078e0010 */
[----:B------:R-:W2:Y:S04]  /*10430*/  LDL.LU.64 R20, [R1+0x1c98] ;  /* 0x001c980001147983 */ /* 0x000ea80000300a00 */
[----:B------:R-:W4:Y:S04]  /*10440*/  LDL.LU.64 R18, [R1+0x1c90] ;  /* 0x001c900001127983 */ /* 0x000f280000300a00 */
[----:B------:R-:W4:Y:S04]  /*10450*/  LDL.LU.64 R16, [R1+0x1c88] ;  /* 0x001c880001107983 */ /* 0x000f280000300a00 */
[----:B------:R-:W-:Y:S04]  /*10460*/  STL.64 [R1+0x1c28], R14 ;  /* 0x001c280e01007387 */ /* 0x000fe80000100a00 */
[----:B------:R0:W-:Y:S02]  /*10470*/  STL.64 [R1+0x1c20], R12 ;  /* 0x001c200c01007387 */ /* 0x0001e40000100a00 */
[----:B0-----:R-:W-:-:S02]  /*10480*/  IMAD.MOV.U32 R12, RZ, RZ, R23 ;  /* 0x000000ffff0c7224 */ /* 0x001fc400078e0017 */
[----:B------:R-:W-:Y:S01]  /*10490*/  IMAD.MOV.U32 R13, RZ, RZ, R29 ;  /* 0x000000ffff0d7224 */ /* 0x000fe200078e001d */
[----:B------:R-:W2:Y:S06]  /*104a0*/  LDL.LU R23, [R1+0x1c80] ;  /* 0x001c800001177983 */ /* 0x000eac0000300800 */
        /* <DEDUP_REMOVED lines=10> */
[----:B------:R-:W4:Y:S01]  /*10550*/  LDL.LU.64 R18, [R1+0x3e8] ;  /* 0x0003e80001127983 */ /* 0x000f220000300a00 */
[-C--:B--2---:R-:W-:Y:S08]  /*10560*/  HMMA.16816.F32.BF16 R8, R20, R12.reuse, R8 ;  /* 0x0000000c1408723c */ /* 0x084ff00000041808 */
[----:B---3--:R-:W-:Y:S01]  /*10570*/  HMMA.16816.F32.BF16 R12, R24, R12, R4 ;  /* 0x0000000c180c723c */ /* 0x008fe20000041804 */
[----:B----4-:R-:W-:Y:S04]  /*10580*/  STL.64 [R1+0x1c68], R18 ;  /* 0x001c681201007387 */ /* 0x010fe80000100a00 */
[----:B------:R0:W-:Y:S04]  /*10590*/  STL.64 [R1+0x1c60], R16 ;  /* 0x001c601001007387 */ /* 0x0001e80000100a00 */
[----:B0-----:R-:W2:Y:S04]  /*105a0*/  LDL.LU.64 R16, [R1+0xbe0] ;  /* 0x000be00001107983 */ /* 0x001ea80000300a00 */
[----:B------:R-:W2:Y:S04]  /*105b0*/  LDL.LU.64 R18, [R1+0xbe8] ;  /* 0x000be80001127983 */ /* 0x000ea80000300a00 */
[----:B------:R-:W-:Y:S04]  /*105c0*/  STL.64 [R1+0x1c08], R22 ;  /* 0x001c081601007387 */ /* 0x000fe80000100a00 */
[----:B------:R-:W-:Y:S04]  /*105d0*/  STL.64 [R1+0x1c00], R20 ;  /* 0x001c001401007387 */ /* 0x000fe80000100a00 */
[----:B------:R0:W-:Y:S04]  /*105e0*/  STL.64 [R1+0x420], R8 ;  /* 0x0004200801007387 */ /* 0x0001e80000100a00 */
[----:B------:R1:W-:Y:S04]  /*105f0*/  STL.64 [R1+0x428], R10 ;  /* 0x0004280a01007387 */ /* 0x0003e80000100a00 */
[----:B0-----:R-:W3:Y:S04]  /*10600*/  LDL.LU.64 R8, [R1+0xa30] ;  /* 0x000a300001087983 */ /* 0x001ee80000300a00 */
[----:B-1----:R-:W3:Y:S04]  /*10610*/  LDL.LU.64 R10, [R1+0xa38] ;  /* 0x000a3800010a7983 */ /* 0x002ee80000300a00 */
[----:B------:R-:W2:Y:S04]  /*10620*/  LDL.LU.64 R6, [R1+0x1c78] ;  /* 0x001c780001067983 */ /* 0x000ea80000300a00 */
[----:B------:R-:W2:Y:S04]  /*10630*/  LDL.LU.64 R4, [R1+0x1c70] ;  /* 0x001c700001047983 */ /* 0x000ea80000300a00 */
[----:B------:R0:W-:Y:S04]  /*10640*/  STL.64 [R1+0x800], R12 ;  /* 0x0008000c01007387 */ /* 0x0001e80000100a00 */
[----:B------:R1:W-:Y:S04]  /*10650*/  STL.64 [R1+0x808], R14 ;  /* 0x0008080e01007387 */ /* 0x0003e80000100a00 */
[----:B0-----:R-:W4:Y:S04]  /*10660*/  LDL.LU.64 R12, [R1+0x390] ;  /* 0x00039000010c7983 */ /* 0x001f280000300a00 */
[----:B-1----:R-:W4:Y:S04]  /*10670*/  LDL.LU.64 R14, [R1+0x398] ;  /* 0x00039800010e7983 */ /* 0x002f280000300a00 */
[----:B------:R-:W-:Y:S04]  /*10680*/  STL.64 [R1+0x1c18], R26 ;  /* 0x001c181a01007387 */ /* 0x000fe80000100a00 */
[----:B------:R0:W-:Y:S04]  /*10690*/  STL.64 [R1+0x1c10], R24 ;  /* 0x001c101801007387 */ /* 0x0001e80000100a00 */
[----:B0-----:R-:W2:Y:S02]  /*106a0*/  LDL.LU.64 R24, [R1+0xa0] ;  /* 0x0000a00001187983 */ /* 0x001ea40000300a00 */
[-C--:B--2---:R-:W-:Y:S02]  /*106b0*/  HMMA.16816.F32.BF16 R4, R4, R24.reuse, R16 ;  /* 0x000000180404723c */ /* 0x084fe40000041810 */
[----:B------:R-:W2:Y:S04]  /*106c0*/  LDL.LU.64 R18, [R1+0x1c68] ;  /* 0x001c680001127983 */ /* 0x000ea80000300a00 */
[----:B------:R-:W2:Y:S11]  /*106d0*/  LDL.LU.64 R16, [R1+0x1c60] ;  /* 0x001c600001107983 */ /* 0x000eb60000300a00 */
[----:B------:R-:W-:Y:S06]  /*106e0*/  @!UPT UIADD3 URZ, URZ, URZ, URZ ;  /* 0x0000003f3f3ff290 */ /* 0x000fec000fffe03f */
[----:B------:R-:W-:Y:S04]  /*106f0*/  STL.64 [R1+0x310], R4 ;  /* 0x0003100401007387 */ /* 0x000fe80000100a00 */
[----:B------:R0:W-:Y:S04]  /*10700*/  STL.64 [R1+0x318], R6 ;  /* 0x0003180601007387 */ /* 0x0001e80000100a00 */
[----:B0-----:R-:W2:Y:S04]  /*10710*/  LDL.LU.64 R6, [R1+0x1c58] ;  /* 0x001c580001067983 */ /* 0x001ea80000300a00 */
[----:B------:R-:W2:Y:S02]  /*10720*/  LDL.LU.64 R4, [R1+0x1c50] ;  /* 0x001c500001047983 */ /* 0x000ea40000300a00 */
[----:B--2---:R-:W-:Y:S11]  /*10730*/  HMMA.16816.F32.BF16 R16, R4, R24, R16 ;  /* 0x000000180410723c */ /* 0x004ff60000041810 */
[----:B------:R-:W-:Y:S11]  /*10740*/  @!UPT UIADD3 URZ, URZ, URZ, URZ ;  /* 0x0000003f3f3ff290 */ /* 0x000ff6000fffe03f */
[----:B------:R-:W-:Y:S01]  /*10750*/  @!UPT UIADD3 URZ, URZ, URZ, URZ ;  /* 0x0000003f3f3ff290 */ /* 0x000fe2000fffe03f */
[----:B------:R-:W-:Y:S04]  /*10760*/  STL.64 [R1+0x640], R16 ;  /* 0x0006401001007387 */ /* 0x000fe80000100a00 */
[----:B------:R0:W-:Y:S04]  /*10770*/  STL.64 [R1+0x648], R18 ;  /* 0x0006481201007387 */ /* 0x0001e80000100a00 */
[----:B0-----:R-:W2:Y:S04]  /*10780*/  LDL.LU.64 R18, [R1+0x1c48] ;  /* 0x001c480001127983 */ /* 0x001ea80000300a00 */
[----:B------:R-:W2:Y:S04]  /*10790*/  LDL.LU.64 R16, [R1+0x1c40] ;  /* 0x001c400001107983 */ /* 0x000ea80000300a00 */
[----:B------:R0:W-:Y:S04]  /*107a0*/  STL.64 [R1+0x1be8], R6 ;  /* 0x001be80601007387 */ /* 0x0001e80000100a00 */
[----:B------:R1:W-:Y:S04]  /*107b0*/  STL.64 [R1+0x1be0], R4 ;  /* 0x001be00401007387 */ /* 0x0003e80000100a00 */
[----:B0-----:R-:W2:Y:S04]  /*107c0*/  LDL.64 R6, [R1+0x18] ;  /* 0x0000180001067983 */ /* 0x001ea80000100a00 */
[----:B-1----:R-:W4:Y:S01]  /*107d0*/  LDL.64 R4, [R1+0x10] ;  /* 0x0000100001047983 */ /* 0x002f220000100a00 */
[----:B------:R-:W-:-:S02]  /*107e0*/  IMAD.MOV.U32 R20, RZ, RZ, R28 ;  /* 0x000000ffff147224 */ /* 0x000fc400078e001c */
[----:B------:R-:W-:Y:S02]  /*107f0*/  IMAD.MOV.U32 R21, RZ, RZ, R3 ;  /* 0x000000ffff157224 */ /* 0x000fe400078e0003 */
[----:B------:R-:W-:Y:S02]  /*10800*/  IMAD.MOV.U32 R22, RZ, RZ, R2 ;  /* 0x000000ffff167224 */ /* 0x000fe400078e0002 */
[----:B------:R-:W-:-:S07]  /*10810*/  IMAD.MOV.U32 R23, RZ, RZ, R0 ;  /* 0x000000ffff177224 */ /* 0x000fce00078e0000 */
[-C--:B---3--:R-:W-:Y:S01]  /*10820*/  HMMA.16816.F32.BF16 R20, R20, R24.reuse, R8 ;  /* 0x000000181414723c */ /* 0x088fe20000041808 */
[----:B--2---:R-:W-:Y:S04]  /*10830*/  STL.64 [R1+0x1bf8], R6 ;  /* 0x001bf80601007387 */ /* 0x004fe80000100a00 */
[----:B----4-:R0:W-:Y:S04]  /*10840*/  STL.64 [R1+0x1bf0], R4 ;  /* 0x001bf00401007387 */ /* 0x0101e80000100a00 */
[----:B0-----:R-:W2:Y:S04]  /*10850*/  LDL.LU.64 R4, [R1+0x470] ;  /* 0x0004700001047983 */ /* 0x001ea80000300a00 */
[----:B------:R-:W2:Y:S04]  /*10860*/  LDL.LU.64 R6, [R1+0x478] ;  /* 0x0004780001067983 */ /* 0x000ea80000300a00 */
[----:B------:R-:W3:Y:S04]  /*10870*/  LDL.LU.64 R10, [R1+0x1c38] ;  /* 0x001c3800010a7983 */ /* 0x000ee80000300a00 */
[----:B------:R-:W3:Y:S04]  /*10880*/  LDL.LU.64 R8, [R1+0x1c30] ;  /* 0x001c300001087983 */ /* 0x000ee80000300a00 */
[----:B------:R0:W-:Y:S04]  /*10890*/  STL.64 [R1+0x290], R20 ;  /* 0x0002901401007387 */ /* 0x0001e80000100a00 */
[----:B------:R1:W-:Y:S04]  /*108a0*/  STL.64 [R1+0x298], R22 ;  /* 0x0002981601007387 */ /* 0x0003e80000100a00 */
[----:B0-----:R-:W4:Y:S04]  /*108b0*/  LDL.LU.64 R20, [R1+0x370] ;  /* 0x0003700001147983 */ /* 0x001f280000300a00 */
[----:B-1----:R-:W4:Y:S01]  /*108c0*/  LDL.LU.64 R22, [R1+0x378] ;  /* 0x0003780001167983 */ /* 0x002f220000300a00 */
[----:B---3--:R-:W-:Y:S11]  /*108d0*/  HMMA.16816.F32.BF16 R12, R8, R24, R12 ;  /* 0x00000018080c723c */ /* 0x008ff6000004180c */
        /* <DEDUP_REMOVED lines=8> */
[----:B0-----:R-:W3:Y:S04]  /*10960*/  LDL.64 R10, [R1+0x8] ;  /* 0x00000800010a7983 */ /* 0x001ee80000100a00 */
[----:B-1----:R-:W4:Y:S01]  /*10970*/  LDL.64 R8, [R1] ;  /* 0x0000000001087983 */ /* 0x002f220000100a00 */
[----:B------:R-:W-:-:S02]  /*10980*/  IMAD.MOV.U32 R2, RZ, RZ, R24 ;  /* 0x000000ffff027224 */ /* 0x000fc400078e0018 */
[----:B------:R-:W-:Y:S01]  /*10990*/  IMAD.MOV.U32 R0, RZ, RZ, R25 ;  /* 0x000000ffff007224 */ /* 0x000fe200078e0019 */
[----:B--2---:R-:W-:Y:S01]  /*109a0*/  HMMA.16816.F32.BF16 R4, R12, R24, R4 ;  /* 0x000000180c04723c */ /* 0x004fe20000041804 */
[----:B---3--:R-:W-:Y:S04]  /*109b0*/  STL.64 [R1+0x1bd8], R10 ;  /* 0x001bd80a01007387 */ /* 0x008fe80000100a00 */
[----:B----4-:R0:W-:Y:S04]  /*109c0*/  STL.64 [R1+0x1bd0], R8 ;  /* 0x001bd00801007387 */ /* 0x0101e80000100a00 */
[----:B0-----:R-:W2:Y:S04]  /*109d0*/  LDL.LU.64 R8, [R1+0x410] ;  /* 0x0004100001087983 */ /* 0x001ea80000300a00 */
[----:B------:R-:W2:Y:S10]  /*109e0*/  LDL.LU.64 R10, [R1+0x418] ;  /* 0x00041800010a7983 */ /* 0x000eb40000300a00 */
[----:B------:R0:W-:Y:S04]  /*109f0*/  STL.64 [R1+0x470], R4 ;  /* 0x0004700401007387 */ /* 0x0001e80000100a00 */
[----:B------:R1:W-:Y:S04]  /*10a00*/  STL.64 [R1+0x478], R6 ;  /* 0x0004780601007387 */ /* 0x0003e80000100a00 */
[----:B------:R-:W3:Y:S04]  /*10a10*/  LDL.LU.64 R26, [R1+0x1c18] ;  /* 0x001c1800011a7983 */ /* 0x000ee80000300a00 */
[----:B------:R-:W3:Y:S04]  /*10a20*/  LDL.LU.64 R24, [R1+0x1c10] ;  /* 0x001c100001187983 */ /* 0x000ee80000300a00 */
[----:B0-----:R-:W3:Y:S04]  /*10a30*/  LDL.LU.64 R4, [R1+0x250] ;  /* 0x0002500001047983 */ /* 0x001ee80000300a00 */
[----:B-1----:R-:W3:Y:S04]  /*10a40*/  LDL.LU.64 R6, [R1+0x258] ;  /* 0x0002580001067983 */ /* 0x002ee80000300a00 */
[----:B------:R-:W-:Y:S04]  /*10a50*/  STL.64 [R1+0x1ba8], R14 ;  /* 0x001ba80e01007387 */ /* 0x000fe80000100a00 */
[----:B------:R0:W-:Y:S02]  /*10a60*/  STL.64 [R1+0x1ba0], R12 ;  /* 0x001ba00c01007387 */ /* 0x0001e40000100a00 */
        /* <DEDUP_REMOVED lines=9> */
[----:B------:R-:W-:Y:S04]  /*10b00*/  STL [R1+0x1b98], R16 ;  /* 0x001b981001007387 */ /* 0x000fe80000100800 */
[----:B------:R0:W-:Y:S04]  /*10b10*/  STL [R1+0x1b94], R17 ;  /* 0x001b941101007387 */ /* 0x0001e80000100800 */
[----:B------:R-:W-:Y:S04]  /*10b20*/  STL [R1+0x1b90], R18 ;  /* 0x001b901201007387 */ /* 0x000fe80000100800 */
[----:B------:R1:W-:Y:S04]  /*10b30*/  STL [R1+0x1b8c], R19 ;  /* 0x001b8c1301007387 */ /* 0x0003e80000100800 */
[----:B0-----:R-:W4:Y:S04]  /*10b40*/  LDL.LU.64 R16, [R1+0xbd0] ;  /* 0x000bd00001107983 */ /* 0x001f280000300a00 */
[----:B-1----:R-:W4:Y:S01]  /*10b50*/  LDL.LU.64 R18, [R1+0xbd8] ;  /* 0x000bd80001127983 */ /* 0x002f220000300a00 */
[-C--:B--2---:R-:W-:Y:S08]  /*10b60*/  HMMA.16816.F32.BF16 R8, R20, R12.reuse, R8 ;  /* 0x0000000c1408723c */ /* 0x084ff00000041808 */
[----:B---3--:R-:W-:Y:S11]  /*10b70*/  HMMA.16816.F32.BF16 R12, R24, R12, R4 ;  /* 0x0000000c180c723c */ /* 0x008ff60000041804 */
[----:B------:R-:W-:Y:S04]  /*10b80*/  @!UPT UIADD3 URZ, URZ, URZ, URZ ;  /* 0x0000003f3f3ff290 */ /* 0x000fe8000fffe03f */
[----:B------:R0:W-:Y:S04]  /*10b90*/  STL.64 [R1+0x410], R8 ;  /* 0x0004100801007387 */ /* 0x0001e80000100a00 */
[----:B------:R1:W-:Y:S04]  /*10ba0*/  STL.64 [R1+0x418], R10 ;  /* 0x0004180a01007387 */ /* 0x0003e80000100a00 */
[----:B0-----:R-:W2:Y:S04]  /*10bb0*/  LDL.LU.64 R8, [R1+0x400] ;  /* 0x0004000001087983 */ /* 0x001ea80000300a00 */
[----:B-1----:R-:W2:Y:S04]  /*10bc0*/  LDL.LU.64 R10, [R1+0x408] ;  /* 0x00040800010a7983 */ /* 0x002ea80000300a00 */
[----:B------:R-:W-:Y:S04]  /*10bd0*/  STL.64 [R1+0x1b80], R22 ;  /* 0x001b801601007387 */ /* 0x000fe80000100a00 */
[----:B------:R0:W-:Y:S04]  /*10be0*/  STL.64 [R1+0x1b78], R20 ;  /* 0x001b781401007387 */ /* 0x0001e80000100a00 */
[----:B0-----:R-:W4:Y:S04]  /*10bf0*/  LDL.LU.64 R20, [R1+0x90] ;  /* 0x0000900001147983 */ /* 0x001f280000300a00 */
[----:B------:R-:W4:Y:S04]  /*10c00*/  LDL.LU.64 R6, [R1+0x1bf8] ;  /* 0x001bf80001067983 */ /* 0x000f280000300a00 */
[----:B------:R-:W4:Y:S04]  /*10c10*/  LDL.LU.64 R4, [R1+0x1bf0] ;  /* 0x001bf00001047983 */ /* 0x000f280000300a00 */
[----:B------:R0:W-:Y:S04]  /*10c20*/  STL.64 [R1+0x850], R12 ;  /* 0x0008500c01007387 */ /* 0x0001e80000100a00 */
[----:B------:R1:W-:Y:S04]  /*10c30*/  STL.64 [R1+0x858], R14 ;  /* 0x0008580e01007387 */ /* 0x0003e80000100a00 */
[----:B0-----:R-:W3:Y:S04]  /*10c40*/  LDL.LU.64 R12, [R1+0x3d0] ;  /* 0x0003d000010c7983 */ /* 0x001ee80000300a00 */
[----:B-1----:R-:W2:Y:S01]  /*10c50*/  LDL.LU.64 R14, [R1+0x3d8] ;  /* 0x0003d800010e7983 */ /* 0x002ea20000300a00 */
[----:B----4-:R-:W-:Y:S01]  /*10c60*/  HMMA.16816.F32.BF16 R16, R4, R20, R16 ;  /* 0x000000140410723c */ /* 0x010fe20000041810 */
[----:B------:R-:W-:-:S02]  /*10c70*/  IMAD.MOV.U32 R0, RZ, RZ, R7 ;  /* 0x000000ffff007224 */ /* 0x000fc400078e0007 */
[----:B--2---:R-:W-:Y:S04]  /*10c80*/  STL.64 [R1+0x1bc8], R14 ;  /* 0x001bc80e01007387 */ /* 0x004fe80000100a00 */
[----:B---3--:R0:W-:Y:S04]  /*10c90*/  STL.64 [R1+0x1bc0], R12 ;  /* 0x001bc00c01007387 */ /* 0x0081e80000100a00 */
[----:B0-----:R-:W2:Y:S04]  /*10ca0*/  LDL.LU.64 R12, [R1+0xa50] ;  /* 0x000a5000010c7983 */ /* 0x001ea80000300a00 */
[----:B------:R-:W2:Y:S04]  /*10cb0*/  LDL.LU.64 R14, [R1+0xa58] ;  /* 0x000a5800010e7983 */ /* 0x000ea80000300a00 */
[----:B------:R-:W-:Y:S04]  /*10cc0*/  STL [R1+0x1b9c], R27 ;  /* 0x001b9c1b01007387 */ /* 0x000fe80000100800 */
[----:B------:R0:W-:Y:S04]  /*10cd0*/  STL.64 [R1+0x300], R16 ;  /* 0x0003001001007387 */ /* 0x0001e80000100a00 */
[----:B------:R1:W-:Y:S01]  /*10ce0*/  STL.64 [R1+0x308], R18 ;  /* 0x0003081201007387 */ /* 0x0003e20000100a00 */
[----:B0-----:R-:W-:-:S02]  /*10cf0*/  IMAD.MOV.U32 R17, RZ, RZ, R4 ;  /* 0x000000ffff117224 */ /* 0x001fc400078e0004 */
[----:B-1----:R-:W-:Y:S02]  /*10d00*/  IMAD.MOV.U32 R19, RZ, RZ, R6 ;  /* 0x000000ffff137224 */ /* 0x002fe400078e0006 */
[----:B------:R-:W-:Y:S01]  /*10d10*/  IMAD.MOV.U32 R18, RZ, RZ, R5 ;  /* 0x000000ffff127224 */ /* 0x000fe200078e0005 */
[----:B------:R-:W3:Y:S04]  /*10d20*/  LDL.LU.64 R6, [R1+0x1be8] ;  /* 0x001be80001067983 */ /* 0x000ee80000300a00 */
[----:B------:R-:W3:Y:S02]  /*10d30*/  LDL.LU.64 R4, [R1+0x1be0] ;  /* 0x001be00001047983 */ /* 0x000ee40000300a00 */
        /* <DEDUP_REMOVED lines=11> */
[----:B--2---:R-:W-:Y:S01]  /*10df0*/  HMMA.16816.F32.BF16 R12, R8, R20, R12 ;  /* 0x00000014080c723c */ /* 0x004fe2000004180c */
[----:B------:R-:W-:-:S02]  /*10e00*/  IMAD.MOV.U32 R3, RZ, RZ, R10 ;  /* 0x000000ffff037224 */ /* 0x000fc400078e000a */
[----:B------:R-:W-:Y:S02]  /*10e10*/  IMAD.MOV.U32 R2, RZ, RZ, R11 ;  /* 0x000000ffff027224 */ /* 0x000fe400078e000b */
[----:B------:R-:W-:Y:S02]  /*10e20*/  IMAD.MOV.U32 R29, RZ, RZ, R8 ;  /* 0x000000ffff1d7224 */ /* 0x000fe400078e0008 */
[----:B------:R-:W-:Y:S11]  /*10e30*/  IMAD.MOV.U32 R28, RZ, RZ, R9 ;  /* 0x000000ffff1c7224 */ /* 0x000ff600078e0009 */
[----:B------:R-:W-:Y:S05]  /*10e40*/  @!UPT UIADD3 URZ, URZ, URZ, URZ ;  /* 0x0000003f3f3ff290 */ /* 0x000fea000fffe03f */
        /* <DEDUP_REMOVED lines=15> */
[----:B------:R-:W2:Y:S04]  /*10f40*/  LDL.LU.64 R20, [R1+0x380] ;  /* 0x0003800001147983 */ /* 0x000ea80000300a00 */
[----:B------:R-:W2:Y:S04]  /*10f50*/  LDL.LU.64 R22, [R1+0x388] ;  /* 0x0003880001167983 */ /* 0x000ea80000300a00 */
[----:B------:R-:W-:Y:S04]  /*10f60*/  STL.64 [R1+0x1b30], R10 ;  /* 0x001b300a01007387 */ /* 0x000fe80000100a00 */
[----:B------:R0:W-:Y:S02]  /*10f70*/  STL.64 [R1+0x1b28], R8 ;  /* 0x001b280801007387 */ /* 0x0001e40000100a00 */
[----:B0-----:R-:W-:-:S02]  /*10f80*/  IMAD.MOV.U32 R8, RZ, RZ, R27 ;  /* 0x000000ffff087224 */ /* 0x001fc400078e001b */
[----:B------:R-:W-:Y:S01]  /*10f90*/  IMAD.MOV.U32 R9, RZ, RZ, R16 ;  /* 0x000000ffff097224 */ /* 0x000fe200078e0010 */
[----:B------:R-:W4:Y:S04]  /*10fa0*/  LDL.LU R27, [R1+0x1b9c] ;  /* 0x001b9c00011b7983 */ /* 0x000f280000300800 */
[----:B------:R-:W2:Y:S02]  /*10fb0*/  LDL.LU R16, [R1+0x1b98] ;  /* 0x001b980001107983 */ /* 0x000ea40000300800 */
[----:B---3--:R-:W-:Y:S11]  /*10fc0*/  HMMA.16816.F32.BF16 R4, R12, R8, R4 ;  /* 0x000000080c04723c */ /* 0x008ff60000041804 */
[----:B------:R-:W-:Y:S11]  /*10fd0*/  @!UPT UIADD3 URZ, URZ, URZ, URZ ;  /* 0x0000003f3f3ff290 */ /* 0x000ff6000fffe03f */
[----:B------:R-:W-:Y:S01]  /*10fe0*/  @!UPT UIADD3 URZ, URZ, URZ, URZ ;  /* 0x0000003f3f3ff290 */ /* 0x000fe2000fffe03f */
[----:B------:R0:W-:Y:S04]  /*10ff0*/  STL.64 [R1+0x460], R4 ;  /* 0x0004600401007387 */ /* 0x0001e80000100a00 */
[----:B------:R1:W-:Y:S01]  /*11000*/  STL.64 [R1+0x468], R6 ;  /* 0x0004680601007387 */ /* 0x0003e20000100a00 */
[----:B0-----:R-:W-:-:S03]  /*11010*/  IMAD.MOV.U32 R4, RZ, RZ, R17 ;  /* 0x000000ffff047224 */ /* 0x001fc600078e0011 */
[----:B------:R-:W2:Y:S01]  /*11020*/  LDL.LU R17, [R1+0x1b94] ;  /* 0x001b940001117983 */ /* 0x000ea20000300800 */
[----:B------:R-:W-:Y:S02]  /*11030*/  IMAD.MOV.U32 R5, RZ, RZ, R18 ;  /* 0x000000ffff057224 */ /* 0x000fe400078e0012 */
[----:B-1----:R-:W-:Y:S01]  /*11040*/  IMAD.MOV.U32 R6, RZ, RZ, R19 ;  /* 0x000000ffff067224 */ /* 0x002fe200078e0013 */
[----:B------:R-:W2:Y:S04]  /*11050*/  LDL.LU R18, [R1+0x1b90] ;  /* 0x001b900001127983 */ /* 0x000ea80000300800 */
[----:B------:R-:W2:Y:S01]  /*11060*/  LDL.LU R19, [R1+0x1b8c] ;  /* 0x001b8c0001137983 */ /* 0x000ea20000300800 */
[----:B------:R-:W-:-:S03]  /*11070*/  IMAD.MOV.U32 R7, RZ, RZ, R0 ;  /* 0x000000ffff077224 */ /* 0x000fc600078e0000 */
[----:B------:R-:W3:Y:S04]  /*11080*/  LDL.LU R0, [R1+0x1b88] ;  /* 0x001b880001007983 */ /* 0x000ee80000300800 */
[----:B------:R-:W-:Y:S04]  /*11090*/  STL.64 [R1+0x1b70], R6 ;  /* 0x001b700601007387 */ /* 0x000fe80000100a00 */
[----:B------:R0:W-:Y:S04]  /*110a0*/  STL.64 [R1+0x1b68], R4 ;  /* 0x001b680401007387 */ /* 0x0001e80000100a00 */
[----:B0-----:R-:W4:Y:S04]  /*110b0*/  LDL.LU.64 R4, [R1+0x130] ;  /* 0x0001300001047983 */ /* 0x001f280000300a00 */
[----:B------:R-:W4:Y:S04]  /*110c0*/  LDL.LU.64 R6, [R1+0x138] ;  /* 0x0001380001067983 */ /* 0x000f280000300a00 */
        /* <DEDUP_REMOVED lines=12> */
[----:B------:R-:W-:Y:S01]  /*11190*/  STL.64 [R1+0x1b18], R16 ;  /* 0x001b181001007387 */ /* 0x000fe20000100a00 */
[-C--:B----4-:R-:W-:Y:S03]  /*111a0*/  HMMA.16816.F32.BF16 R4, R24, R8.reuse, R4 ;  /* 0x000000081804723c */ /* 0x090fe60000041804 */
[----:B---3--:R-:W-:Y:S05]  /*111b0*/  LDSM.16.M88.4 R16, [R0+0x4800] ;  /* 0x004800000010783b */ /* 0x008fea0000000200 */
[----:B--2---:R-:W-:Y:S01]  /*111c0*/  HMMA.16816.F32.BF16 R12, R20, R8, R12 ;  /* 0x00000008140c723c */ /* 0x004fe2000004180c */
[----:B------:R-:W-:Y:S04]  /*111d0*/  STL.64 [R1+0x1b10], R22 ;  /* 0x001b101601007387 */ /* 0x000fe80000100a00 */
[----:B------:R-:W-:Y:S11]  /*111e0*/  STL.64 [R1+0x1b08], R20 ;  /* 0x001b081401007387 */ /* 0x000ff60000100a00 */
[----:B------:R-:W-:Y:S07]  /*111f0*/  @!UPT UIADD3 URZ, URZ, URZ, URZ ;  /* 0x0000003f3f3ff290 */ /* 0x000fee000fffe03f */
[----:B------:R0:W-:Y:S04]  /*11200*/  STL.64 [R1+0x400], R12 ;  /* 0x0004000c01007387 */ /* 0x0001e80000100a00 */
[----:B------:R1:W-:Y:S04]  /*11210*/  STL.64 [R1+0x408], R14 ;  /* 0x0004080e01007387 */ /* 0x0003e80000100a00 */
[----:B0-----:R-:W2:Y:S04]  /*11220*/  LDL.LU.64 R12, [R1+0x590] ;  /* 0x00059000010c7983 */ /* 0x001ea80000300a00 */
[----:B-1----:R-:W3:Y:S04]  /*11230*/  LDL.LU.64 R14, [R1+0x598] ;  /* 0x00059800010e7983 */ /* 0x002ee80000300a00 */
[----:B------:R-:W-:Y:S04]  /*11240*/  STL.64 [R1+0x860], R4 ;  /* 0x0008600401007387 */ /* 0x000fe80000100a00 */
[----:B------:R-:W-:Y:S04]  /*11250*/  STL.64 [R1+0x868], R6 ;  /* 0x0008680601007387 */ /* 0x000fe80000100a00 */
[----:B------:R-:W0:Y:S04]  /*11260*/  LDSM.16.M88.4 R4, [R0+0x5000] ;  /* 0x005000000004783b */ /* 0x000e280000000200 */
[----:B---3--:R-:W-:Y:S04]  /*11270*/  STL.64 [R1+0x1b60], R14 ;  /* 0x001b600e01007387 */ /* 0x008fe80000100a00 */
[----:B--2---:R1:W-:Y:S04]  /*11280*/  STL.64 [R1+0x1b58], R12 ;  /* 0x001b580c01007387 */ /* 0x0043e80000100a00 */
[----:B-1----:R-:W2:Y:S04]  /*11290*/  LDL.LU.64 R12, [R1+0xbc0] ;  /* 0x000bc000010c7983 */ /* 0x002ea80000300a00 */
[----:B------:R-:W2:Y:S04]  /*112a0*/  LDL.LU.64 R14, [R1+0xbc8] ;  /* 0x000bc800010e7983 */ /* 0x000ea80000300a00 */
[----:B------:R-:W3:Y:S04]  /*112b0*/  LDL.LU.64 R8, [R1+0xa60] ;  /* 0x000a600001087983 */ /* 0x000ee80000300a00 */
[----:B------:R-:W3:Y:S04]  /*112c0*/  LDL.LU.64 R10, [R1+0xa68] ;  /* 0x000a6800010a7983 */ /* 0x000ee80000300a00 */
[----:B------:R-:W4:Y:S04]  /*112d0*/  LDL.LU.64 R20, [R1+0x4c0] ;  /* 0x0004c00001147983 */ /* 0x000f280000300a00 */
[----:B------:R-:W4:Y:S04]  /*112e0*/  LDL.LU.64 R22, [R1+0x4c8] ;  /* 0x0004c80001167983 */ /* 0x000f280000300a00 */
[----:B------:R-:W-:Y:S04]  /*112f0*/  STL.64 [R1+0x1b00], R26 ;  /* 0x001b001a01007387 */ /* 0x000fe80000100a00 */
[----:B------:R-:W-:Y:S04]  /*11300*/  STL.64 [R1+0x1af8], R24 ;  /* 0x001af81801007387 */ /* 0x000fe80000100a00 */
[----:B0-----:R-:W-:Y:S04]  /*11310*/  STL.64 [R1+0x70], R4 ;  /* 0x0000700401007387 */ /* 0x001fe80000100a00 */
[----:B------:R-:W-:Y:S04]  /*11320*/  STL.64 [R1+0x78], R6 ;  /* 0x0000780601007387 */ /* 0x000fe80000100a00 */
[----:B------:R-:W0:Y:S04]  /*11330*/  LDSM.16.M88.4 R4, [R0+0x5800] ;  /* 0x005800000004783b */ /* 0x000e280000000200 */
[----:B0-----:R-:W-:Y:S04]  /*11340*/  STL.64 [R1+0x60], R4 ;  /* 0x0000600401007387 */ /* 0x001fe80000100a00 */
[----:B------:R-:W-:Y:S04]  /*11350*/  STL.64 [R1+0x68], R6 ;  /* 0x0000680601007387 */ /* 0x000fe80000100a00 */
[----:B------:R-:W0:Y:S01]  /*11360*/  LDSM.16.M88.4 R4, [R0+0x6000] ;  /* 0x006000000004783b */ /* 0x000e220000000200 */
[----:B------:R-:W-:-:S03]  /*11370*/  IMAD.MOV.U32 R27, RZ, RZ, R2 ;  /* 0x000000ffff1b7224 */ /* 0x000fc600078e0002 */
[----:B0-----:R-:W-:Y:S01]  /*11380*/  STL.64 [R1+0x50], R4 ;  /* 0x0000500401007387 */ /* 0x001fe20000100a00 */
[----:B------:R-:W-:Y:S02]  /*11390*/  IMAD.MOV.U32 R2, RZ, RZ, R6 ;  /* 0x000000ffff027224 */ /* 0x000fe400078e0006 */
[----:B------:R-:W-:Y:S01]  /*113a0*/  IMAD.MOV.U32 R0, RZ, RZ, R7 ;  /* 0x000000ffff007224 */ /* 0x000fe200078e0007 */
[----:B------:R0:W-:Y:S04]  /*113b0*/  STL.64 [R1+0x58], R6 ;  /* 0x0000580601007387 */ /* 0x0001e80000100a00 */
[----:B0-----:R-:W2:Y:S04]  /*113c0*/  LDL.LU.64 R6, [R1+0x1b70] ;  /* 0x001b700001067983 */ /* 0x001ea80000300a00 */
[----:B------:R-:W2:Y:S04]  /*113d0*/  LDL.LU.64 R4, [R1+0x1b68] ;  /* 0x001b680001047983 */ /* 0x000ea80000300a00 */
[----:B------:R-:W-:Y:S04]  /*113e0*/  STL.64 [R1+0x80], R16 ;  /* 0x0000801001007387 */ /* 0x000fe80000100a00 */
[----:B------:R-:W-:Y:S04]  /*113f0*/  STL.64 [R1+0x88], R18 ;  /* 0x0000881201007387 */ /* 0x000fe80000100a00 */
[----:B------:R-:W-:Y:S04]  /*11400*/  STL [R1+0x1924], R0 ;  /* 0x0019240001007387 */ /* 0x000fe80000100800 */
[----:B------:R-:W-:Y:S01]  /*11410*/  STL [R1+0x1920], R2 ;  /* 0x0019200201007387 */ /* 0x000fe20000100800 */
[-C--:B--2---:R-:W-:Y:S03]  /*11420*/  HMMA.16816.F32.BF16 R4, R4, R16.reuse, R12 ;  /* 0x000000100404723c */ /* 0x084fe6000004180c */
[----:B------:R-:W2:Y:S04]  /*11430*/  LDL.LU.64 R14, [R1+0x1b60] ;  /* 0x001b6000010e7983 */ /* 0x000ea80000300a00 */
[----:B------:R-:W2:Y:S11]  /*11440*/  LDL.LU.64 R12, [R1+0x1b58] ;  /* 0x001b5800010c7983 */ /* 0x000eb60000300a00 */
[----:B------:R-:W-:Y:S05]  /*11450*/  @!UPT UIADD3 URZ, URZ, URZ, URZ ;  /* 0x0000003f3f3ff290 */ /* 0x000fea000fffe03f */
[----:B------:R-:W-:Y:S04]  /*11460*/  STL.64 [R1+0x230], R4 ;  /* 0x0002300401007387 */ /* 0x000fe80000100a00 */
[----:B------:R0:W-:Y:S04]  /*11470*/  STL.64 [R1+0x238], R6 ;  /* 0x0002380601007387 */ /* 0x0001e80000100a00 */
[----:B0-----:R-:W2:Y:S04]  /*11480*/  LDL.LU.64 R6, [R1+0x1b50] ;  /* 0x001b500001067983 */ /* 0x001ea80000300a00 */
[----:B------:R-:W2:Y:S02]  /*11490*/  LDL.LU.64 R4, [R1+0x1b48] ;  /* 0x001b480001047983 */ /* 0x000ea40000300a00 */
[----:B--2---:R-:W-:Y:S02]  /*114a0*/  HMMA.16816.F32.BF16 R16, R4, R16, R12 ;  /* 0x000000100410723c */ /* 0x004fe4000004180c */
[----:B------:R-:W2:Y:S04]  /*114b0*/  LDL.LU.64 R14, [R1+0x1b40] ;  /* 0x001b4000010e7983 */ /* 0x000ea80000300a00 */
[----:B------:R-:W2:Y:S11]  /*114c0*/  LDL.LU.64 R12, [R1+0x1b38] ;  /* 0x001b3800010c7983 */ /* 0x000eb60000300a00 */
[----:B------:R-:W-:Y:S06]  /*114d0*/  @!UPT UIADD3 URZ, URZ, URZ, URZ ;  /* 0x0000003f3f3ff290 */ /* 0x000fec000fffe03f */
[----:B------:R0:W-:Y:S04]  /*114e0*/  STL.64 [R1+0x590], R16 ;  /* 0x0005901001007387 */ /* 0x0001e80000100a00 */
[----:B------:R1:W-:Y:S04]  /*114f0*/  STL.64 [R1+0x598], R18 ;  /* 0x0005981201007387 */ /* 0x0003e80000100a00 */
[----:B0-----:R-:W2:Y:S04]  /*11500*/  LDL.LU.64 R16, [R1+0x930] ;  /* 0x0009300001107983 */ /* 0x001ea80000300a00 */
[----:B-1----:R-:W2:Y:S04]  /*11510*/  LDL.LU.64 R18, [R1+0x938] ;  /* 0x0009380001127983 */ /* 0x002ea80000300a00 */
[----:B------:R-:W-:Y:S04]  /*11520*/  STL.64 [R1+0x1ae8], R6 ;  /* 0x001ae80601007387 */ /* 0x000fe80000100a00 */
[----:B------:R0:W-:Y:S04]  /*11530*/  STL.64 [R1+0x1ae0], R4 ;  /* 0x001ae00401007387 */ /* 0x0001e80000100a00 */
[----:B0-----:R-:W3:Y:S01]  /*11540*/  LDL.LU.64 R4, [R1+0x80] ;  /* 0x0000800001047983 */ /* 0x001ee20000300a00 */
[----:B------:R-:W-:-:S02]  /*11550*/  IMAD.MOV.U32 R24, RZ, RZ, R29 ;  /* 0x000000ffff187224 */ /* 0x000fc400078e001d */
[----:B------:R-:W-:Y:S02]  /*11560*/  IMAD.MOV.U32 R25, RZ, RZ, R28 ;  /* 0x000000ffff197224 */ /* 0x000fe400078e001c */
[----:B------:R-:W-:-:S07]  /*11570*/  IMAD.MOV.U32 R26, RZ, RZ, R3 ;  /* 0x000000ffff1a7224 */ /* 0x000fce00078e0003 */
[-C--:B---3--:R-:W-:Y:S01]  /*11580*/  HMMA.16816.F32.BF16 R24, R24, R4.reuse, R8 ;  /* 0x000000041818723c */ /* 0x088fe20000041808 */
[----:B------:R-:W4:Y:S04]  /*11590*/  LDL.LU.64 R10, [R1+0x1b30] ;  /* 0x001b3000010a7983 */ /* 0x000f280000300a00 */
[----:B------:R-:W4:Y:S11]  /*115a0*/  LDL.LU.64 R8, [R1+0x1b28] ;  /* 0x001b280001087983 */ /* 0x000f360000300a00 */
[----:B------:R-:W-:Y:S07]  /*115b0*/  @!UPT UIADD3 URZ, URZ, URZ, URZ ;  /* 0x0000003f3f3ff290 */ /* 0x000fee000fffe03f */
[----:B------:R-:W-:Y:S04]  /*115c0*/  STL.64 [R1+0x1d0], R24 ;  /* 0x0001d01801007387 */ /* 0x000fe80000100a00 */
[----:B------:R4:W-:Y:S02]  /*115d0*/  STL.64 [R1+0x1d8], R26 ;  /* 0x0001d81a01007387 */ /* 0x0009e40000100a00 */
[-C--:B----4-:R-:W-:Y:S02]  /*115e0*/  HMMA.16816.F32.BF16 R24, R8, R4.reuse, R20 ;  /* 0x000000040818723c */ /* 0x090fe40000041814 */
[----:B------:R-:W3:Y:S04]  /*115f0*/  LDL.LU.64 R20, [R1+0x3b0] ;  /* 0x0003b00001147983 */ /* 0x000ee80000300a00 */
[----:B------:R-:W3:Y:S11]  /*11600*/  LDL.LU.64 R22, [R1+0x3b8] ;  /* 0x0003b80001167983 */ /* 0x000ef60000300a00 */
[----:B------:R-:W-:Y:S06]  /*11610*/  @!UPT UIADD3 URZ, URZ, URZ, URZ ;  /* 0x0000003f3f3ff290 */ /* 0x000fec000fffe03f */
[----:B------:R0:W-:Y:S04]  /*11620*/  STL.64 [R1+0x540], R24 ;  /* 0x0005401801007387 */ /* 0x0001e80000100a00 */
[----:B------:R1:W-:Y:S04]  /*11630*/  STL.64 [R1+0x548], R26 ;  /* 0x0005481a01007387 */ /* 0x0003e80000100a00 */
[----:B0-----:R-:W4:Y:S04]  /*11640*/  LDL.LU.64 R24, [R1+0x900] ;  /* 0x0009000001187983 */ /* 0x001f280000300a00 */
[----:B-1----:R-:W4:Y:S04]  /*11650*/  LDL.LU.64 R26, [R1+0x908] ;  /* 0x00090800011a7983 */ /* 0x002f280000300a00 */
[----:B------:R0:W-:Y:S04]  /*11660*/  STL.64 [R1+0x1aa0], R10 ;  /* 0x001aa00a01007387 */ /* 0x0001e80000100a00 */
[----:B------:R1:W-:Y:S04]  /*11670*/  STL.64 [R1+0x1a98], R8 ;  /* 0x001a980801007387 */ /* 0x0003e80000100a00 */
[----:B0-----:R-:W3:Y:S04]  /*11680*/  LDL.64 R10, [R1+0x8] ;  /* 0x00000800010a7983 */ /* 0x001ee80000100a00 */
[----:B-1----:R-:W4:Y:S01]  /*11690*/  LDL.64 R8, [R1] ;  /* 0x0000000001087983 */ /* 0x002f220000100a00 */
[----:B--2---:R-:W-:Y:S03]  /*116a0*/  HMMA.16816.F32.BF16 R16, R12, R4, R16 ;  /* 0x000000040c10723c */ /* 0x004fe60000041810 */
[----:B---3--:R-:W-:Y:S04]  /*116b0*/  STL.64 [R1+0x1ac8], R10 ;  /* 0x001ac80a01007387 */ /* 0x008fe80000100a00 */
[----:B----4-:R0:W-:Y:S04]  /*116c0*/  STL.64 [R1+0x1ac0], R8 ;  /* 0x001ac00801007387 */ /* 0x0101e80000100a00 */
[----:B0-----:R-:W2:Y:S01]  /*116d0*/  LDL.LU.64 R8, [R1+0x70] ;  /* 0x0000700001087983 */ /* 0x001ea20000300a00 */
[----:B------:R-:W-:-:S02]  /*116e0*/  IMAD.MOV.U32 R2, RZ, RZ, R4 ;  /* 0x000000ffff027224 */ /* 0x000fc400078e0004 */
[----:B------:R-:W-:Y:S01]  /*116f0*/  IMAD.MOV.U32 R0, RZ, RZ, R5 ;  /* 0x000000ffff007224 */ /* 0x000fe200078e0005 */
[----:B--2---:R0:W-:Y:S04]  /*11700*/  STL.64 [R1+0x1af0], R8 ;  /* 0x001af00801007387 */ /* 0x0041e80000100a00 */
[----:B0-----:R-:W2:Y:S04]  /*11710*/  LDL.LU.64 R8, [R1+0x170] ;  /* 0x0001700001087983 */ /* 0x001ea80000300a00 */
[----:B------:R-:W2:Y:S04]  /*11720*/  LDL.LU.64 R10, [R1+0x178] ;  /* 0x00017800010a7983 */ /* 0x000ea80000300a00 */
[----:B------:R-:W-:Y:S04]  /*11730*/  STL.64 [R1+0x3e0], R16 ;  /* 0x0003e01001007387 */ /* 0x000fe80000100a00 */
[----:B------:R0:W-:Y:S04]  /*11740*/  STL.64 [R1+0x3e8], R18 ;  /* 0x0003e81201007387 */ /* 0x0001e80000100a00 */
[----:B0-----:R-:W3:Y:S04]  /*11750*/  LDL.LU.64 R18, [R1+0x1b20] ;  /* 0x001b200001127983 */ /* 0x001ee80000300a00 */
[----:B------:R-:W3:Y:S04]  /*11760*/  LDL.LU.64 R16, [R1+0x1b18] ;  /* 0x001b180001107983 */ /* 0x000ee80000300a00 */
[----:B------:R-:W4:Y:S04]  /*11770*/  LDL.LU.64 R4, [R1+0xbb0] ;  /* 0x000bb00001047983 */ /* 0x000f280000300a00 */
[----:B------:R-:W4:Y:S04]  /*11780*/  LDL.LU.64 R6, [R1+0xbb8] ;  /* 0x000bb80001067983 */ /* 0x000f280000300a00 */
[----:B------:R-:W-:Y:S04]  /*11790*/  STL.64 [R1+0x1ab0], R14 ;  /* 0x001ab00e01007387 */ /* 0x000fe80000100a00 */
[----:B------:R0:W-:Y:S02]  /*117a0*/  STL.64 [R1+0x1aa8], R12 ;  /* 0x001aa80c01007387 */ /* 0x0001e40000100a00 */
[----:B0-----:R-:W-:-:S02]  /*117b0*/  IMAD.MOV.U32 R12, RZ, RZ, R2 ;  /* 0x000000ffff0c7224 */ /* 0x001fc400078e0002 */
[----:B------:R-:W-:-:S07]  /*117c0*/  IMAD.MOV.U32 R13, RZ, RZ, R0 ;  /* 0x000000ffff0d7224 */ /* 0x000fce00078e0000 */
[-C--:B---3--:R-:W-:Y:S11]  /*117d0*/  HMMA.16816.F32.BF16 R20, R16, R12.reuse, R20 ;  /* 0x0000000c1014723c */ /* 0x088ff60000041814 */
[----:B------:R-:W-:Y:S11]  /*117e0*/  @!UPT UIADD3 URZ, URZ, URZ, URZ ;  /* 0x0000003f3f3ff290 */ /* 0x000ff6000fffe03f */
[----:B------:R-:W-:Y:S01]  /*117f0*/  @!UPT UIADD3 URZ, URZ, URZ, URZ ;  /* 0x0000003f3f3ff290 */ /* 0x000fe2000fffe03f */
[----:B------:R-:W-:Y:S04]  /*11800*/  STL.64 [R1+0x6d0], R20 ;  /* 0x0006d01401007387 */ /* 0x000fe80000100a00 */
[----:B------:R0:W-:Y:S04]  /*11810*/  STL.64 [R1+0x6d8], R22 ;  /* 0x0006d81601007387 */ /* 0x0001e80000100a00 */
[----:B0-----:R-:W3:Y:S04]  /*11820*/  LDL.LU.64 R22, [R1+0x1b10] ;  /* 0x001b100001167983 */ /* 0x001ee80000300a00 */
[----:B------:R-:W3:Y:S04]  /*11830*/  LDL.LU.64 R20, [R1+0x1b08] ;  /* 0x001b080001147983 */ /* 0x000ee80000300a00 */
[----:B------:R-:W-:Y:S01]  /*11840*/  STL [R1+0x1ab8], R19 ;  /* 0x001ab81301007387 */ /* 0x000fe20000100800 */
        /* <DEDUP_REMOVED lines=11> */
[----:B--2---:R-:W-:Y:S03]  /*11900*/  HMMA.16816.F32.BF16 R12, R24, R12, R8 ;  /* 0x0000000c180c723c */ /* 0x004fe60000041808 */
[----:B------:R-:W4:Y:S11]  /*11910*/  LDL.LU.64 R8, [R1+0x1af0] ;  /* 0x001af00001087983 */ /* 0x000f360000300a00 */
[----:B------:R-:W-:Y:S09]  /*11920*/  @!UPT UIADD3 URZ, URZ, URZ, URZ ;  /* 0x0000003f3f3ff290 */ /* 0x000ff2000fffe03f */
[----:B------:R0:W-:Y:S04]  /*11930*/  STL.64 [R1+0x870], R12 ;  /* 0x0008700c01007387 */ /* 0x0001e80000100a00 */
[----:B------:R1:W-:Y:S04]  /*11940*/  STL.64 [R1+0x878], R14 ;  /* 0x0008780e01007387 */ /* 0x0003e80000100a00 */
[----:B0-----:R-:W2:Y:S04]  /*11950*/  LDL.LU.64 R12, [R1+0xa70] ;  /* 0x000a7000010c7983 */ /* 0x001ea80000300a00 */
[----:B-1----:R-:W2:Y:S04]  /*11960*/  LDL.LU.64 R14, [R1+0xa78] ;  /* 0x000a7800010e7983 */ /* 0x002ea80000300a00 */
[----:B------:R0:W-:Y:S04]  /*11970*/  STL.64 [R1+0x1a90], R26 ;  /* 0x001a901a01007387 */ /* 0x0001e80000100a00 */
[----:B------:R1:W-:Y:S04]  /*11980*/  STL.64 [R1+0x1a88], R24 ;  /* 0x001a881801007387 */ /* 0x0003e80000100a00 */
[----:B0-----:R-:W4:Y:S04]  /*11990*/  LDL.64 R26, [R1+0x18] ;  /* 0x00001800011a7983 */ /* 0x001f280000100a00 */
[----:B-1----:R-:W4:Y:S02]  /*119a0*/  LDL.64 R24, [R1+0x10] ;  /* 0x0000100001187983 */ /* 0x002f240000100a00 */
        /* <DEDUP_REMOVED lines=9> */
[----:B------:R-:W-:Y:S01]  /*11a40*/  IMAD.MOV.U32 R28, RZ, RZ, R26 ;  /* 0x000000ffff1c7224 */ /* 0x000fe200078e001a */
[----:B------:R-:W4:Y:S01]  /*11a50*/  LDL.LU.64 R24, [R1+0x4d0] ;  /* 0x0004d00001187983 */ /* 0x000f220000300a00 */
[----:B------:R-:W-:-:S03]  /*11a60*/  IMAD.MOV.U32 R3, RZ, RZ, R27 ;  /* 0x000000ffff037224 */ /* 0x000fc600078e001b */
[----:B------:R-:W4:Y:S01]  /*11a70*/  LDL.LU.64 R26, [R1+0x4d8] ;  /* 0x0004d800011a7983 */ /* 0x000f220000300a00 */
[----:B------:R-:W-:Y:S02]  /*11a80*/  IMAD.MOV.U32 R2, RZ, RZ, R8 ;  /* 0x000000ffff027224 */ /* 0x000fe400078e0008 */
[----:B------:R-:W-:Y:S01]  /*11a90*/  IMAD.MOV.U32 R0, RZ, RZ, R9 ;  /* 0x000000ffff007224 */ /* 0x000fe200078e0009 */
[----:B---3--:R-:W-:Y:S11]  /*11aa0*/  HMMA.16816.F32.BF16 R20, R4, R8, R20 ;  /* 0x000000080414723c */ /* 0x008ff60000041814 */
[----:B------:R-:W-:Y:S11]  /*11ab0*/  @!UPT UIADD3 URZ, URZ, URZ, URZ ;  /* 0x0000003f3f3ff290 */ /* 0x000ff6000fffe03f */
[----:B------:R-:W-:Y:S01]  /*11ac0*/  @!UPT UIADD3 URZ, URZ, URZ, URZ ;  /* 0x0000003f3f3ff290 */ /* 0x000fe2000fffe03f */
[----:B------:R-:W-:Y:S04]  /*11ad0*/  STL.64 [R1+0x580], R20 ;  /* 0x0005801401007387 */ /* 0x000fe80000100a00 */
[----:B------:R0:W-:Y:S04]  /*11ae0*/  STL.64 [R1+0x588], R22 ;  /* 0x0005881601007387 */ /* 0x0001e80000100a00 */
[----:B0-----:R-:W3:Y:S04]  /*11af0*/  LDL.LU.64 R22, [R1+0x1ad8] ;  /* 0x001ad80001167983 */ /* 0x001ee80000300a00 */
[----:B------:R-:W3:Y:S04]  /*11b00*/  LDL.LU.64 R20, [R1+0x1ad0] ;  /* 0x001ad00001147983 */ /* 0x000ee80000300a00 */
[----:B------:R-:W2:Y:S04]  /*11b10*/  LDL.LU.64 R10, [R1+0x1ac8] ;  /* 0x001ac800010a7983 */ /* 0x000ea80000300a00 */
[----:B------:R-:W2:Y:S04]  /*11b20*/  LDL.LU.64 R8, [R1+0x1ac0] ;  /* 0x001ac00001087983 */ /* 0x000ea80000300a00 */
[----:B------:R0:W-:Y:S04]  /*11b30*/  STL.64 [R1+0x1a50], R6 ;  /* 0x001a500601007387 */ /* 0x0001e80000100a00 */
[----:B------:R1:W-:Y:S01]  /*11b40*/  STL.64 [R1+0x1a48], R4 ;  /* 0x001a480401007387 */ /* 0x0003e20000100a00 */
[----:B0-----:R-:W-:-:S02]  /*11b50*/  IMAD.MOV.U32 R6, RZ, RZ, R28 ;  /* 0x000000ffff067224 */ /* 0x001fc400078e001c */
[----:B------:R-:W-:Y:S02]  /*11b60*/  IMAD.MOV.U32 R7, RZ, RZ, R3 ;  /* 0x000000ffff077224 */ /* 0x000fe400078e0003 */
[----:B-1----:R-:W-:Y:S02]  /*11b70*/  IMAD.MOV.U32 R4, RZ, RZ, R19 ;  /* 0x000000ffff047224 */ /* 0x002fe400078e0013 */
[----:B------:R-:W-:Y:S01]  /*11b80*/  IMAD.MOV.U32 R5, RZ, RZ, R29 ;  /* 0x000000ffff057224 */ /* 0x000fe200078e001d */
[----:B------:R-:W3:Y:S04]  /*11b90*/  LDL.LU R19, [R1+0x1ab8] ;  /* 0x001ab80001137983 */ /* 0x000ee80000300800 */
[----:B------:R-:W-:Y:S04]  /*11ba0*/  STL.64 [R1+0x1a70], R6 ;  /* 0x001a700601007387 */ /* 0x000fe80000100a00 */
[----:B------:R0:W-:Y:S02]  /*11bb0*/  STL.64 [R1+0x1a68], R4 ;  /* 0x001a680401007387 */ /* 0x0001e40000100a00 */
        /* <DEDUP_REMOVED lines=12> */
[----:B------:R-:W4:Y:S04]  /*11c80*/  LDL.LU.64 R10, [R1+0x1aa0] ;  /* 0x001aa000010a7983 */ /* 0x000f280000300a00 */
[----:B------:R-:W4:Y:S02]  /*11c90*/  LDL.LU.64 R8, [R1+0x1a98] ;  /* 0x001a980001087983 */ /* 0x000f240000300a00 */
[----:B----4-:R-:W-:Y:S02]  /*11ca0*/  HMMA.16816.F32.BF16 R24, R8, R4, R24 ;  /* 0x000000040818723c */ /* 0x010fe40000041818 */
        /* <DEDUP_REMOVED lines=8> */
[----:B0-----:R-:W3:Y:S04]  /*11d30*/  LDL.LU.64 R24, [R1+0x910] ;  /* 0x0009100001187983 */ /* 0x001ee80000300a00 */
[----:B-1----:R-:W3:Y:S04]  /*11d40*/  LDL.LU.64 R26, [R1+0x918] ;  /* 0x00091800011a7983 */ /* 0x002ee80000300a00 */
[----:B------:R-:W-:Y:S04]  /*11d50*/  STL.64 [R1+0x1a60], R10 ;  /* 0x001a600a01007387 */ /* 0x000fe80000100a00 */
[----:B------:R0:W-:Y:S04]  /*11d60*/  STL.64 [R1+0x1a58], R8 ;  /* 0x001a580801007387 */ /* 0x0001e80000100a00 */
        /* <DEDUP_REMOVED lines=13> */
[----:B------:R-:W-:Y:S04]  /*11e40*/  STL.64 [R1+0x1a40], R14 ;  /* 0x001a400e01007387 */ /* 0x000fe80000100a00 */
        /* <DEDUP_REMOVED lines=23> */
[----:B------:R-:W4:Y:S04]  /*11fc0*/  LDL.LU.64 R10, [R1+0x1a80] ;  /* 0x001a8000010a7983 */ /* 0x000f280000300a00 */
[----:B------:R-:W4:Y:S11]  /*11fd0*/  LDL.LU.64 R8, [R1+0x1a78] ;  /* 0x001a780001087983 */ /* 0x000f360000300a00 */
[----:B------:R-:W-:Y:S05]  /*11fe0*/  @!UPT UIADD3 URZ, URZ, URZ, URZ ;  /* 0x0000003f3f3ff290 */ /* 0x000fea000fffe03f */
        /* <DEDUP_REMOVED lines=8> */
[-C--:B----4-:R-:W-:Y:S03]  /*12070*/  HMMA.16816.F32.BF16 R4, R4, R16.reuse, R8 ;  /* 0x000000100404723c */ /* 0x090fe60000041808 */
[----:B------:R-:W3:Y:S04]  /*12080*/  LDL.LU.64 R10, [R1+0x1a60] ;  /* 0x001a6000010a7983 */ /* 0x000ee80000300a00 */
[----:B------:R-:W3:Y:S11]  /*12090*/  LDL.LU.64 R8, [R1+0x1a58] ;  /* 0x001a580001087983 */ /* 0x000ef60000300a00 */
[----:B------:R-:W-:Y:S05]  /*120a0*/  @!UPT UIADD3 URZ, URZ, URZ, URZ ;  /* 0x0000003f3f3ff290 */ /* 0x000fea000fffe03f */
        /* <DEDUP_REMOVED lines=15> */
[----:B------:R-:W2:Y:S04]  /*121a0*/  LDL.LU.64 R6, [R1+0x18] ;  /* 0x0000180001067983 */ /* 0x000ea80000300a00 */
[----:B------:R-:W3:Y:S04]  /*121b0*/  LDL.LU.64 R14, [R1+0x1a40] ;  /* 0x001a4000010e7983 */ /* 0x000ee80000300a00 */
[----:B------:R-:W3:Y:S04]  /*121c0*/  LDL.LU.64 R12, [R1+0x1a38] ;  /* 0x001a3800010c7983 */ /* 0x000ee80000300a00 */
        /* <DEDUP_REMOVED lines=13> */
[----:B0-----:R-:W2:Y:S04]  /*122a0*/  LDL.64 R8, [R1] ;  /* 0x0000000001087983 */ /* 0x001ea80000100a00 */
[----:B------:R-:W2:Y:S01]  /*122b0*/  LDL.LU.64 R10, [R1+0x8] ;  /* 0x00000800010a7983 */ /* 0x000ea20000300a00 */
[----:B---3--:R-:W-:Y:S01]  /*122c0*/  HMMA.16816.F32.BF16 R20, R12, R16, R20 ;  /* 0x000000100c14723c */ /* 0x008fe20000041814 */
[----:B------:R-:W-:-:S02]  /*122d0*/  IMAD.MOV.U32 R2, RZ, RZ, R16 ;  /* 0x000000ffff027224 */ /* 0x000fc400078e0010 */
[----:B------:R-:W-:Y:S01]  /*122e0*/  IMAD.MOV.U32 R0, RZ, RZ, R17 ;  /* 0x000000ffff007224 */ /* 0x000fe200078e0011 */
[----:B--2---:R-:W-:Y:S04]  /*122f0*/  STL.64 [R1+0x19d0], R10 ;  /* 0x0019d00a01007387 */ /* 0x004fe80000100a00 */
[----:B------:R0:W-:Y:S04]  /*12300*/  STL.64 [R1+0x19c8], R8 ;  /* 0x0019c80801007387 */ /* 0x0001e80000100a00 */
[----:B0-----:R-:W2:Y:S04]  /*12310*/  LDL.LU.64 R8, [R1+0x510] ;  /* 0x0005100001087983 */ /* 0x001ea80000300a00 */
[----:B------:R-:W2:Y:S07]  /*12320*/  LDL.LU.64 R10, [R1+0x518] ;  /* 0x00051800010a7983 */ /* 0x000eae0000300a00 */
[----:B------:R-:W-:Y:S04]  /*12330*/  STL.64 [R1+0x3c0], R20 ;  /* 0x0003c01401007387 */ /* 0x000fe80000100a00 */
[----:B------:R0:W-:Y:S04]  /*12340*/  STL.64 [R1+0x3c8], R22 ;  /* 0x0003c81601007387 */ /* 0x0001e80000100a00 */
[----:B0-----:R-:W3:Y:S04]  /*12350*/  LDL.LU.64 R22, [R1+0x1a20] ;  /* 0x001a200001167983 */ /* 0x001ee80000300a00 */
[----:B------:R-:W3:Y:S04]  /*12360*/  LDL.LU.64 R20, [R1+0x1a18] ;  /* 0x001a180001147983 */ /* 0x000ee80000300a00 */
[----:B------:R-:W2:Y:S04]  /*12370*/  LDL.LU.64 R18, [R1+0x1a10] ;  /* 0x001a100001127983 */ /* 0x000ea80000300a00 */
[----:B------:R-:W2:Y:S04]  /*12380*/  LDL.LU.64 R16, [R1+0x1a08] ;  /* 0x001a080001107983 */ /* 0x000ea80000300a00 */
[----:B------:R-:W-:Y:S04]  /*12390*/  STL.64 [R1+0x19a0], R14 ;  /* 0x0019a00e01007387 */ /* 0x000fe80000100a00 */
[----:B------:R0:W-:Y:S02]  /*123a0*/  STL.64 [R1+0x1998], R12 ;  /* 0x0019980c01007387 */ /* 0x0001e40000100a00 */
[----:B0-----:R-:W-:-:S02]  /*123b0*/  IMAD.MOV.U32 R12, RZ, RZ, R2 ;  /* 0x000000ffff0c7224 */ /* 0x001fc400078e0002 */
[----:B------:R-:W-:-:S07]  /*123c0*/  IMAD.MOV.U32 R13, RZ, RZ, R0 ;  /* 0x000000ffff0d7224 */ /* 0x000fce00078e0000 */
[-C--:B--2---:R-:W-:Y:S11]  /*123d0*/  HMMA.16816.F32.BF16 R8, R16, R12.reuse, R8 ;  /* 0x0000000c1008723c */ /* 0x084ff60000041808 */
[----:B------:R-:W-:Y:S11]  /*123e0*/  @!UPT UIADD3 URZ, URZ, URZ, URZ ;  /* 0x0000003f3f3ff290 */ /* 0x000ff6000fffe03f */
[----:B------:R-:W-:Y:S01]  /*123f0*/  @!UPT UIADD3 URZ, URZ, URZ, URZ ;  /* 0x0000003f3f3ff290 */ /* 0x000fe2000fffe03f */
[----:B------:R0:W-:Y:S04]  /*12400*/  STL.64 [R1+0x6b0], R8 ;  /* 0x0006b00801007387 */ /* 0x0001e80000100a00 */
[----:B------:R1:W-:Y:S04]  /*12410*/  STL.64 [R1+0x6b8], R10 ;  /* 0x0006b80a01007387 */ /* 0x0003e80000100a00 */
[----:B0-----:R-:W2:Y:S04]  /*12420*/  LDL.LU.64 R8, [R1+0x560] ;  /* 0x0005600001087983 */ /* 0x001ea80000300a00 */
[----:B-1----:R-:W2:Y:S01]  /*12430*/  LDL.LU.64 R10, [R1+0x568] ;  /* 0x00056800010a7983 */ /* 0x002ea20000300a00 */
[-C--:B---3--:R-:W-:Y:S03]  /*12440*/  HMMA.16816.F32.BF16 R24, R20, R12.reuse, R24 ;  /* 0x0000000c1418723c */ /* 0x088fe60000041818 */
[----:B--2---:R-:W-:Y:S04]  /*12450*/  STL.64 [R1+0x19f0], R10 ;  /* 0x0019f00a01007387 */ /* 0x004fe80000100a00 */
[----:B------:R0:W-:Y:S04]  /*12460*/  STL.64 [R1+0x19e8], R8 ;  /* 0x0019e80801007387 */ /* 0x0001e80000100a00 */
[----:B0-----:R-:W2:Y:S04]  /*12470*/  LDL.LU.64 R8, [R1+0xb90] ;  /* 0x000b900001087983 */ /* 0x001ea80000300a00 */
[----:B------:R-:W2:Y:S04]  /*12480*/  LDL.LU.64 R10, [R1+0xb98] ;  /* 0x000b9800010a7983 */ /* 0x000ea80000300a00 */
[----:B------:R-:W-:Y:S04]  /*12490*/  STL.64 [R1+0x19c0], R18 ;  /* 0x0019c01201007387 */ /* 0x000fe80000100a00 */
[----:B------:R0:W-:Y:S04]  /*124a0*/  STL.64 [R1+0x19b8], R16 ;  /* 0x0019b81001007387 */ /* 0x0001e80000100a00 */
[----:B0-----:R-:W3:Y:S04]  /*124b0*/  LDL.LU.64 R16, [R1+0x1e0] ;  /* 0x0001e00001107983 */ /* 0x001ee80000300a00 */
[----:B------:R-:W3:Y:S04]  /*124c0*/  LDL.LU.64 R18, [R1+0x1e8] ;  /* 0x0001e80001127983 */ /* 0x000ee80000300a00 */
[----:B------:R-:W-:Y:S04]  /*124d0*/  STL.64 [R1+0x380], R24 ;  /* 0x0003801801007387 */ /* 0x000fe80000100a00 */
[----:B------:R0:W-:Y:S04]  /*124e0*/  STL.64 [R1+0x388], R26 ;  /* 0x0003881a01007387 */ /* 0x0001e80000100a00 */
[----:B0-----:R-:W3:Y:S04]  /*124f0*/  LDL.LU.64 R26, [R1+0x1a00] ;  /* 0x001a0000011a7983 */ /* 0x001ee80000300a00 */
[----:B------:R-:W3:Y:S02]  /*12500*/  LDL.LU.64 R24, [R1+0x19f8] ;  /* 0x0019f80001187983 */ /* 0x000ee40000300a00 */
[----:B---3--:R-:W-:Y:S02]  /*12510*/  HMMA.16816.F32.BF16 R12, R24, R12, R16 ;  /* 0x0000000c180c723c */ /* 0x008fe40000041810 */
[----:B------:R-:W3:Y:S04]  /*12520*/  LDL.LU.64 R16, [R1+0xaa0] ;  /* 0x000aa00001107983 */ /* 0x000ee80000300a00 */
[----:B------:R-:W3:Y:S11]  /*12530*/  LDL.LU.64 R18, [R1+0xaa8] ;  /* 0x000aa80001127983 */ /* 0x000ef60000300a00 */
[----:B------:R-:W-:Y:S06]  /*12540*/  @!UPT UIADD3 URZ, URZ, URZ, URZ ;  /* 0x0000003f3f3ff290 */ /* 0x000fec000fffe03f */
[----:B------:R0:W-:Y:S04]  /*12550*/  STL.64 [R1+0x8c0], R12 ;  /* 0x0008c00c01007387 */ /* 0x0001e80000100a00 */
[----:B------:R1:W-:Y:S04]  /*12560*/  STL.64 [R1+0x8c8], R14 ;  /* 0x0008c80e01007387 */ /* 0x0003e80000100a00 */
[----:B0-----:R-:W2:Y:S04]  /*12570*/  LDL.LU.64 R12, [R1+0x8f0] ;  /* 0x0008f000010c7983 */ /* 0x001ea80000300a00 */
[----:B-1----:R-:W2:Y:S04]  /*12580*/  LDL.LU.64 R14, [R1+0x8f8] ;  /* 0x0008f800010e7983 */ /* 0x002ea80000300a00 */
[----:B------:R-:W-:Y:S04]  /*12590*/  STL.64 [R1+0x1990], R26 ;  /* 0x0019901a01007387 */ /* 0x000fe80000100a00 */
[----:B------:R0:W-:Y:S04]  /*125a0*/  STL.64 [R1+0x1988], R24 ;  /* 0x0019881801007387 */ /* 0x0001e80000100a00 */
[----:B0-----:R-:W2:Y:S01]  /*125b0*/  LDL.LU.64 R24, [R1+0x50] ;  /* 0x0000500001187983 */ /* 0x001ea20000300a00 */
[----:B------:R-:W-:-:S02]  /*125c0*/  IMAD.MOV.U32 R2, RZ, RZ, R6 ;  /* 0x000000ffff027224 */ /* 0x000fc400078e0006 */
[----:B------:R-:W-:Y:S02]  /*125d0*/  IMAD.MOV.U32 R0, RZ, RZ, R7 ;  /* 0x000000ffff007224 */ /* 0x000fe400078e0007 */
[----:B----4-:R-:W-:Y:S02]  /*125e0*/  IMAD.MOV.U32 R26, RZ, RZ, R4 ;  /* 0x000000ffff1a7224 */ /* 0x010fe400078e0004 */
[----:B------:R-:W-:Y:S01]  /*125f0*/  IMAD.MOV.U32 R3, RZ, RZ, R5 ;  /* 0x000000ffff037224 */ /* 0x000fe200078e0005 */
[-C--:B--2---:R-:W-:Y:S11]  /*12600*/  HMMA.16816.F32.BF16 R8, R4, R24.reuse, R8 ;  /* 0x000000180408723c */ /* 0x084ff60000041808 */
[----:B------:R-:W-:Y:S11]  /*12610*/  @!UPT UIADD3 URZ, URZ, URZ, URZ ;  /* 0x0000003f3f3ff290 */ /* 0x000ff6000fffe03f */
[----:B------:R-:W-:Y:S01]  /*12620*/  @!UPT UIADD3 URZ, URZ, URZ, URZ ;  /* 0x0000003f3f3ff290 */ /* 0x000fe2000fffe03f */
        /* <DEDUP_REMOVED lines=21> */
[----:B0-----:R-:W2:Y:S04]  /*12780*/  LDL.LU.64 R4, [R1+0x970] ;  /* 0x0009700001047983 */ /* 0x001ea80000300a00 */
[----:B------:R-:W2:Y:S01]  /*12790*/  LDL.LU.64 R6, [R1+0x978] ;  /* 0x0009780001067983 */ /* 0x000ea20000300a00 */
[----:B---3--:R-:W-:Y:S01]  /*127a0*/  HMMA.16816.F32.BF16 R16, R8, R24, R16 ;  /* 0x000000180810723c */ /* 0x008fe20000041810 */
[----:B------:R-:W-:-:S02]  /*127b0*/  IMAD.MOV.U32 R2, RZ, RZ, R10 ;  /* 0x000000ffff027224 */ /* 0x000fc400078e000a */
[----:B------:R-:W-:Y:S02]  /*127c0*/  IMAD.MOV.U32 R29, RZ, RZ, R11 ;  /* 0x000000ffff1d7224 */ /* 0x000fe400078e000b */
[----:B------:R-:W-:Y:S11]  /*127d0*/  IMAD.MOV.U32 R0, RZ, RZ, R9 ;  /* 0x000000ffff007224 */ /* 0x000ff600078e0009 */
[----:B------:R-:W-:Y:S07]  /*127e0*/  @!UPT UIADD3 URZ, URZ, URZ, URZ ;  /* 0x0000003f3f3ff290 */ /* 0x000fee000fffe03f */
[----:B------:R-:W-:Y:S04]  /*127f0*/  STL.64 [R1+0x1a0], R16 ;  /* 0x0001a01001007387 */ /* 0x000fe80000100a00 */
[----:B------:R0:W-:Y:S04]  /*12800*/  STL.64 [R1+0x1a8], R18 ;  /* 0x0001a81201007387 */ /* 0x0001e80000100a00 */
[----:B0-----:R-:W3:Y:S04]  /*12810*/  LDL.LU.64 R18, [R1+0x19c0] ;  /* 0x0019c00001127983 */ /* 0x001ee80000300a00 */
[----:B------:R-:W3:Y:S04]  /*12820*/  LDL.LU.64 R16, [R1+0x19b8] ;  /* 0x0019b80001107983 */ /* 0x000ee80000300a00 */
[----:B------:R-:W4:Y:S04]  /*12830*/  LDL.LU.64 R10, [R1+0x19b0] ;  /* 0x0019b000010a7983 */ /* 0x000f280000300a00 */
[----:B------:R-:W4:Y:S02]  /*12840*/  LDL.LU.64 R8, [R1+0x19a8] ;  /* 0x0019a80001087983 */ /* 0x000f240000300a00 */
        /* <DEDUP_REMOVED lines=9> */
[----:B0-----:R-:W4:Y:S04]  /*128e0*/  LDL.LU.64 R8, [R1+0xa40] ;  /* 0x000a400001087983 */ /* 0x001f280000300a00 */
[----:B------:R-:W4:Y:S02]  /*128f0*/  LDL.LU.64 R10, [R1+0xa48] ;  /* 0x000a4800010a7983 */ /* 0x000f240000300a00 */
[----:B----4-:R-:W-:Y:S11]  /*12900*/  HMMA.16816.F32.BF16 R8, R12, R24, R8 ;  /* 0x000000180c08723c */ /* 0x010ff60000041808 */
[----:B------:R-:W-:Y:S11]  /*12910*/  @!UPT UIADD3 URZ, URZ, URZ, URZ ;  /* 0x0000003f3f3ff290 */ /* 0x000ff6000fffe03f */
[----:B------:R-:W-:Y:S01]  /*12920*/  @!UPT UIADD3 URZ, URZ, URZ, URZ ;  /* 0x0000003f3f3ff290 */ /* 0x000fe2000fffe03f */
[----:B------:R-:W-:Y:S04]  /*12930*/  STL.64 [R1+0x3b0], R8 ;  /* 0x0003b00801007387 */ /* 0x000fe80000100a00 */
[----:B------:R0:W-:Y:S04]  /*12940*/  STL.64 [R1+0x3b8], R10 ;  /* 0x0003b80a01007387 */ /* 0x0001e80000100a00 */
[----:B0-----:R-:W4:Y:S04]  /*12950*/  LDL R11, [R1+0x128] ;  /* 0x00012800010b7983 */ /* 0x001f280000100800 */
[----:B------:R-:W-:Y:S04]  /*12960*/  STL.64 [R1+0x18b0], R14 ;  /* 0x0018b00e01007387 */ /* 0x000fe80000100a00 */
[----:B------:R0:W-:Y:S04]  /*12970*/  STL.64 [R1+0x18a8], R12 ;  /* 0x0018a80c01007387 */ /* 0x0001e80000100a00 */
[----:B0-----:R-:W3:Y:S04]  /*12980*/  LDL.LU.64 R12, [R1+0x6a0] ;  /* 0x0006a000010c7983 */ /* 0x001ee80000300a00 */
[----:B------:R-:W3:Y:S01]  /*12990*/  LDL.LU.64 R14, [R1+0x6a8] ;  /* 0x0006a800010e7983 */ /* 0x000ee20000300a00 */
[----:B------:R-:W-:-:S02]  /*129a0*/  IMAD.MOV.U32 R8, RZ, RZ, R24 ;  /* 0x000000ffff087224 */ /* 0x000fc400078e0018 */
[----:B------:R-:W-:Y:S01]  /*129b0*/  IMAD.MOV.U32 R3, RZ, RZ, R25 ;  /* 0x000000ffff037224 */ /* 0x000fe200078e0019 */
[----:B---3--:R-:W-:Y:S11]  /*129c0*/  HMMA.16816.F32.BF16 R12, R16, R24, R12 ;  /* 0x00000018100c723c */ /* 0x008ff6000004180c */
[----:B------:R-:W-:Y:S11]  /*129d0*/  @!UPT UIADD3 URZ, URZ, URZ, URZ ;  /* 0x0000003f3f3ff290 */ /* 0x000ff6000fffe03f */
[----:B------:R-:W-:Y:S01]  /*129e0*/  @!UPT UIADD3 URZ, URZ, URZ, URZ ;  /* 0x0000003f3f3ff290 */ /* 0x000fe2000fffe03f */
[----:B------:R-:W-:Y:S04]  /*129f0*/  STL.64 [R1+0x6a0], R12 ;  /* 0x0006a00c01007387 */ /* 0x000fe80000100a00 */
[----:B------:R-:W-:Y:S04]  /*12a00*/  STL.64 [R1+0x6a8], R14 ;  /* 0x0006a80e01007387 */ /* 0x000fe80000100a00 */
[----:B------:R-:W3:Y:S04]  /*12a10*/  LDL.LU.64 R26, [R1+0x1990] ;  /* 0x00199000011a7983 */ /* 0x000ee80000300a00 */
[----:B------:R-:W3:Y:S04]  /*12a20*/  LDL.LU.64 R24, [R1+0x1988] ;  /* 0x0019880001187983 */ /* 0x000ee80000300a00 */
[----:B------:R-:W-:Y:S04]  /*12a30*/  STL.64 [R1+0x1880], R18 ;  /* 0x0018801201007387 */ /* 0x000fe80000100a00 */
[----:B------:R0:W-:Y:S02]  /*12a40*/  STL.64 [R1+0x1878], R16 ;  /* 0x0018781001007387 */ /* 0x0001e40000100a00 */
[----:B0-----:R-:W-:-:S02]  /*12a50*/  IMAD.MOV.U32 R16, RZ, RZ, R8 ;  /* 0x000000ffff107224 */ /* 0x001fc400078e0008 */
[----:B------:R-:W-:-:S07]  /*12a60*/  IMAD.MOV.U32 R17, RZ, RZ, R3 ;  /* 0x000000ffff117224 */ /* 0x000fce00078e0003 */
[-C--:B--2---:R-:W-:Y:S01]  /*12a70*/  HMMA.16816.F32.BF16 R12, R20, R16.reuse, R4 ;  /* 0x00000010140c723c */ /* 0x084fe20000041804 */
[----:B------:R-:W3:Y:S04]  /*12a80*/  LDL.LU.64 R4, [R1+0x1f0] ;  /* 0x0001f00001047983 */ /* 0x000ee80000300a00 */
[----:B------:R-:W3:Y:S11]  /*12a90*/  LDL.LU.64 R6, [R1+0x1f8] ;  /* 0x0001f80001067983 */ /* 0x000ef60000300a00 */
[----:B------:R-:W-:Y:S07]  /*12aa0*/  @!UPT UIADD3 URZ, URZ, URZ, URZ ;  /* 0x0000003f3f3ff290 */ /* 0x000fee000fffe03f */
[----:B------:R0:W-:Y:S04]  /*12ab0*/  STL.64 [R1+0x370], R12 ;  /* 0x0003700c01007387 */ /* 0x0001e80000100a00 */
[----:B------:R1:W-:Y:S04]  /*12ac0*/  STL.64 [R1+0x378], R14 ;  /* 0x0003780e01007387 */ /* 0x0003e80000100a00 */
[----:B0-----:R-:W2:Y:S04]  /*12ad0*/  LDL.LU.64 R12, [R1+0x940] ;  /* 0x00094000010c7983 */ /* 0x001ea80000300a00 */
[----:B-1----:R-:W2:Y:S04]  /*12ae0*/  LDL.LU.64 R14, [R1+0x948] ;  /* 0x00094800010e7983 */ /* 0x002ea80000300a00 */
[----:B--2---:R-:W-:Y:S04]  /*12af0*/  STL.64 [R1+0x1930], R14 ;  /* 0x0019300e01007387 */ /* 0x004fe80000100a00 */
[----:B------:R0:W-:Y:S04]  /*12b00*/  STL.64 [R1+0x1928], R12 ;  /* 0x0019280c01007387 */ /* 0x0001e80000100a00 */
[----:B0-----:R-:W2:Y:S04]  /*12b10*/  LDL.LU.64 R12, [R1+0x960] ;  /* 0x00096000010c7983 */ /* 0x001ea80000300a00 */
[----:B------:R-:W2:Y:S04]  /*12b20*/  LDL.LU.64 R14, [R1+0x968] ;  /* 0x00096800010e7983 */ /* 0x000ea80000300a00 */
[----:B--2---:R-:W-:Y:S04]  /*12b30*/  STL.64 [R1+0x1950], R14 ;  /* 0x0019500e01007387 */ /* 0x004fe80000100a00 */
[----:B------:R0:W-:Y:S04]  /*12b40*/  STL.64 [R1+0x1948], R12 ;  /* 0x0019480c01007387 */ /* 0x0001e80000100a00 */
[----:B0-----:R-:W2:Y:S04]  /*12b50*/  LDL.LU.64 R12, [R1+0xb60] ;  /* 0x000b6000010c7983 */ /* 0x001ea80000300a00 */
[----:B------:R-:W2:Y:S04]  /*12b60*/  LDL.LU.64 R14, [R1+0xb68] ;  /* 0x000b6800010e7983 */ /* 0x000ea80000300a00 */
[----:B--2---:R-:W-:Y:S04]  /*12b70*/  STL.64 [R1+0x1960], R14 ;  /* 0x0019600e01007387 */ /* 0x004fe80000100a00 */
[----:B------:R0:W-:Y:S04]  /*12b80*/  STL.64 [R1+0x1958], R12 ;  /* 0x0019580c01007387 */ /* 0x0001e80000100a00 */
[----:B0-----:R-:W2:Y:S04]  /*12b90*/  LDL.LU.64 R12, [R1+0xb70] ;  /* 0x000b7000010c7983 */ /* 0x001ea80000300a00 */
[----:B------:R-:W2:Y:S01]  /*12ba0*/  LDL.LU.64 R14, [R1+0xb78] ;  /* 0x000b7800010e7983 */ /* 0x000ea20000300a00 */
[----:B---3--:R-:W-:Y:S03]  /*12bb0*/  HMMA.16816.F32.BF16 R16, R24, R16, R4 ;  /* 0x000000101810723c */ /* 0x008fe60000041804 */
        /* <DEDUP_REMOVED lines=8> */
[----:B------:R-:W2:Y:S04]  /*12c40*/  LDL.LU.64 R6, [R1+0x1980] ;  /* 0x0019800001067983 */ /* 0x000ea80000300a00 */
[----:B------:R-:W2:Y:S04]  /*12c50*/  LDL.LU.64 R4, [R1+0x1978] ;  /* 0x0019780001047983 */ /* 0x000ea80000300a00 */
[----:B------:R-:W-:Y:S04]  /*12c60*/  STL.64 [R1+0x1840], R26 ;  /* 0x0018401a01007387 */ /* 0x000fe80000100a00 */
[----:B------:R-:W-:Y:S04]  /*12c70*/  STL.64 [R1+0x1838], R24 ;  /* 0x0018381801007387 */ /* 0x000fe80000100a00 */
[----:B----4-:R-:W0:Y:S04]  /*12c80*/  LDSM.16.M88.4 R24, [R11+0x6800] ;  /* 0x006800000b18783b */ /* 0x010e280000000200 */
[----:B------:R-:W-:Y:S04]  /*12c90*/  STL.64 [R1+0x8d0], R16 ;  /* 0x0008d01001007387 */ /* 0x000fe80000100a00 */
[----:B------:R-:W-:Y:S04]  /*12ca0*/  STL.64 [R1+0x8d8], R18 ;  /* 0x0008d81201007387 */ /* 0x000fe80000100a00 */
[----:B------:R-:W1:Y:S04]  /*12cb0*/  LDSM.16.M88.4 R16, [R11+0x7000] ;  /* 0x007000000b10783b */ /* 0x000e680000000200 */
[----:B------:R-:W4:Y:S04]  /*12cc0*/  LDSM.16.M88.4 R8, [R11+0x7800] ;  /* 0x007800000b08783b */ /* 0x000f280000000200 */
[----:B0-----:R-:W-:Y:S01]  /*12cd0*/  STL.64 [R1+0x48], R26 ;  /* 0x0000481a01007387 */ /* 0x001fe20000100a00 */
[C---:B--2---:R-:W-:Y:S11]  /*12ce0*/  HMMA.16816.F32.BF16 R12, R4.reuse, R24, R12 ;  /* 0x00000018040c723c */ /* 0x044ff6000004180c */
[----:B------:R-:W-:Y:S11]  /*12cf0*/  @!UPT UIADD3 URZ, URZ, URZ, URZ ;  /* 0x0000003f3f3ff290 */ /* 0x000ff6000fffe03f */
[----:B------:R-:W-:Y:S01]  /*12d00*/  @!UPT UIADD3 URZ, URZ, URZ, URZ ;  /* 0x0000003f3f3ff290 */ /* 0x000fe2000fffe03f */
[----:B------:R-:W-:Y:S04]  /*12d10*/  STL.64 [R1+0x1f0], R12 ;  /* 0x0001f00c01007387 */ /* 0x000fe80000100a00 */
[----:B------:R0:W-:Y:S04]  /*12d20*/  STL.64 [R1+0x1f8], R14 ;  /* 0x0001f80e01007387 */ /* 0x0001e80000100a00 */
[----:B0-----:R-:W2:Y:S04]  /*12d30*/  LDL.LU.64 R14, [R1+0x1970] ;  /* 0x00197000010e7983 */ /* 0x001ea80000300a00 */
[----:B------:R-:W2:Y:S04]  /*12d40*/  LDL.LU.64 R12, [R1+0x1968] ;  /* 0x00196800010c7983 */ /* 0x000ea80000300a00 */
[----:B-1----:R-:W-:Y:S04]  /*12d50*/  STL.64 [R1+0x30], R16 ;  /* 0x0000301001007387 */ /* 0x002fe80000100a00 */
[----:B------:R-:W-:Y:S01]  /*12d60*/  STL.64 [R1+0x38], R18 ;  /* 0x0000381201007387 */ /* 0x000fe20000100a00 */
[C---:B--2---:R-:W-:Y:S11]  /*12d70*/  HMMA.16816.F32.BF16 R12, R4.reuse, R16, R12 ;  /* 0x00000010040c723c */ /* 0x044ff6000004180c */
[----:B------:R-:W-:Y:S11]  /*12d80*/  @!UPT UIADD3 URZ, URZ, URZ, URZ ;  /* 0x0000003f3f3ff290 */ /* 0x000ff6000fffe03f */
[----:B------:R-:W-:Y:S01]  /*12d90*/  @!UPT UIADD3 URZ, URZ, URZ, URZ ;  /* 0x0000003f3f3ff290 */ /* 0x000fe2000fffe03f */
[----:B------:R-:W-:Y:S04]  /*12da0*/  STL.64 [R1+0x1e0], R12 ;  /* 0x0001e00c01007387 */ /* 0x000fe80000100a00 */
[----:B------:R0:W-:Y:S04]  /*12db0*/  STL.64 [R1+0x1e8], R14 ;  /* 0x0001e80e01007387 */ /* 0x0001e80000100a00 */
[----:B0-----:R-:W2:Y:S04]  /*12dc0*/  LDL.LU.64 R14, [R1+0x1960] ;  /* 0x00196000010e7983 */ /* 0x001ea80000300a00 */
[----:B------:R-:W2:Y:S04]  /*12dd0*/  LDL.LU.64 R12, [R1+0x1958] ;  /* 0x00195800010c7983 */ /* 0x000ea80000300a00 */
[----:B----4-:R-:W-:Y:S01]  /*12de0*/  STL.64 [R1+0x28], R10 ;  /* 0x0000280a01007387 */ /* 0x010fe20000100a00 */
[----:B--2---:R-:W-:Y:S03]  /*12df0*/  HMMA.16816.F32.BF16 R4, R4, R8, R12 ;  /* 0x000000080404723c */ /* 0x004fe6000004180c */
[----:B------:R-:W2:Y:S04]  /*12e00*/  LDL.LU.64 R14, [R1+0x1950] ;  /* 0x00195000010e7983 */ /* 0x000ea80000300a00 */
[----:B------:R-:W2:Y:S11]  /*12e10*/  LDL.LU.64 R12, [R1+0x1948] ;  /* 0x00194800010c7983 */ /* 0x000eb60000300a00 */
[----:B------:R-:W-:Y:S05]  /*12e20*/  @!UPT UIADD3 URZ, URZ, URZ, URZ ;  /* 0x0000003f3f3ff290 */ /* 0x000fea000fffe03f */
[----:B------:R-:W-:Y:S04]  /*12e30*/  STL.64 [R1+0x170], R4 ;  /* 0x0001700401007387 */ /* 0x000fe80000100a00 */
[----:B------:R0:W-:Y:S04]  /*12e40*/  STL.64 [R1+0x178], R6 ;  /* 0x0001780601007387 */ /* 0x0001e80000100a00 */
[----:B0-----:R-:W2:Y:S04]  /*12e50*/  LDL.LU.64 R6, [R1+0x1940] ;  /* 0x0019400001067983 */ /* 0x001ea80000300a00 */
[----:B------:R-:W2:Y:S02]  /*12e60*/  LDL.LU.64 R4, [R1+0x1938] ;  /* 0x0019380001047983 */ /* 0x000ea40000300a00 */
[C---:B--2---:R-:W-:Y:S11]  /*12e70*/  HMMA.16816.F32.BF16 R12, R4.reuse, R24, R12 ;  /* 0x00000018040c723c */ /* 0x044ff6000004180c */
[----:B------:R-:W-:Y:S11]  /*12e80*/  @!UPT UIADD3 URZ, URZ, URZ, URZ ;  /* 0x0000003f3f3ff290 */ /* 0x000ff6000fffe03f */
[----:B------:R-:W-:Y:S01]  /*12e90*/  @!UPT UIADD3 URZ, URZ, URZ, URZ ;  /* 0x0000003f3f3ff290 */ /* 0x000fe2000fffe03f */
        /* <DEDUP_REMOVED lines=8> */
[----:B------:R-:W-:Y:S02]  /*12f20*/  IMAD.MOV.U32 R26, RZ, RZ, R9 ;  /* 0x000000ffff1a7224 */ /* 0x000fe400078e0009 */
[----:B------:R-:W-:Y:S11]  /*12f30*/  IMAD.MOV.U32 R10, RZ, RZ, R2 ;  /* 0x000000ffff0a7224 */ /* 0x000ff600078e0002 */
[----:B------:R-:W-:Y:S03]  /*12f40*/  @!UPT UIADD3 URZ, URZ, URZ, URZ ;  /* 0x0000003f3f3ff290 */ /* 0x000fe6000fffe03f */
[----:B------:R-:W-:Y:S04]  /*12f50*/  STL.64 [R1+0x4c0], R16 ;  /* 0x0004c01001007387 */ /* 0x000fe80000100a00 */
[----:B------:R-:W-:Y:S01]  /*12f60*/  STL.64 [R1+0x4c8], R18 ;  /* 0x0004c81201007387 */ /* 0x000fe20000100a00 */
[----:B--2---:R-:W-:Y:S07]  /*12f70*/  HMMA.16816.F32.BF16 R4, R4, R8, R12 ;  /* 0x000000080404723c */ /* 0x004fee000004180c */
[----:B------:R-:W-:Y:S11]  /*12f80*/  IMAD.MOV.U32 R9, RZ, RZ, R0 ;  /* 0x000000ffff097224 */ /* 0x000ff600078e0000 */
[----:B------:R-:W-:Y:S05]  /*12f90*/  @!UPT UIADD3 URZ, URZ, URZ, URZ ;  /* 0x0000003f3f3ff290 */ /* 0x000fea000fffe03f */
[----:B------:R-:W-:Y:S04]  /*12fa0*/  STL.64 [R1+0x3f0], R4 ;  /* 0x0003f00401007387 */ /* 0x000fe80000100a00 */
[----:B------:R-:W-:Y:S04]  /*12fb0*/  STL.64 [R1+0x3f8], R6 ;  /* 0x0003f80601007387 */ /* 0x000fe80000100a00 */
[----:B------:R-:W2:Y:S04]  /*12fc0*/  LDL.LU R8, [R1] ;  /* 0x0000000001087983 */ /* 0x000ea80000300800 */
[----:B------:R-:W3:Y:S04]  /*12fd0*/  LDL.LU R0, [R1+0x1924] ;  /* 0x0019240001007983 */ /* 0x000ee80000300800 */
[----:B------:R-:W4:Y:S04]  /*12fe0*/  LDL.LU R2, [R1+0x1920] ;  /* 0x0019200001027983 */ /* 0x000f280000300800 */
[----:B------:R-:W2:Y:S04]  /*12ff0*/  LDL.LU.64 R12, [R1+0x990] ;  /* 0x00099000010c7983 */ /* 0x000ea80000300a00 */
[----:B------:R-:W2:Y:S04]  /*13000*/  LDL.LU.64 R14, [R1+0x998] ;  /* 0x00099800010e7983 */ /* 0x000ea80000300a00 */
[----:B--2---:R-:W-:Y:S04]  /*13010*/  STL.64 [R1+0x18c0], R14 ;  /* 0x0018c00e01007387 */ /* 0x004fe80000100a00 */
[----:B------:R0:W-:Y:S04]  /*13020*/  STL.64 [R1+0x18b8], R12 ;  /* 0x0018b80c01007387 */ /* 0x0001e80000100a00 */
[----:B0-----:R-:W2:Y:S04]  /*13030*/  LDL.LU.64 R12, [R1+0x30] ;  /* 0x00003000010c7983 */ /* 0x001ea80000300a00 */
[----:B--2---:R0:W-:Y:S04]  /*13040*/  STL.64 [R1+0x1918], R12 ;  /* 0x0019180c01007387 */ /* 0x0041e80000100a00 */
[----:B0-----:R-:W2:Y:S04]  /*13050*/  LDL.LU.64 R12, [R1+0xb50] ;  /* 0x000b5000010c7983 */ /* 0x001ea80000300a00 */
[----:B------:R-:W2:Y:S04]  /*13060*/  LDL.LU.64 R14, [R1+0xb58] ;  /* 0x000b5800010e7983 */ /* 0x000ea80000300a00 */
[----:B------:R-:W2:Y:S04]  /*13070*/  LDL.LU.64 R16, [R1+0xae0] ;  /* 0x000ae00001107983 */ /* 0x000ea80000300a00 */
        /* <DEDUP_REMOVED lines=25> */
[----:B------:R-:W2:Y:S04]  /*13210*/  LDL.LU.64 R20, [R1+0x9e0] ;  /* 0x0009e00001147983 */ /* 0x000ea80000300a00 */
[----:B------:R-:W2:Y:S01]  /*13220*/  LDL.LU.64 R22, [R1+0x9e8] ;  /* 0x0009e80001167983 */ /* 0x000ea20000300a00 */
[----:B------:R-:W-:-:S07]  /*13230*/  IMAD.MOV.U32 R11, RZ, RZ, R29 ;  /* 0x000000ffff0b7224 */ /* 0x000fce00078e001d */
[C---:B------:R-:W-:Y:S01]  /*13240*/  HMMA.16816.F32.BF16 R12, R8.reuse, R24, R12 ;  /* 0x00000018080c723c */ /* 0x040fe2000004180c */
        /* <DEDUP_REMOVED lines=8> */
[----:B------:R0:W-:Y:S04]  /*132d0*/  STL.64 [R1+0x160], R12 ;  /* 0x0001600c01007387 */ /* 0x0001e80000100a00 */
[----:B------:R-:W-:Y:S04]  /*132e0*/  STL.64 [R1+0x168], R14 ;  /* 0x0001680e01007387 */ /* 0x000fe80000100a00 */
[----:B0-----:R-:W2:Y:S02]  /*132f0*/  LDL.LU.64 R12, [R1+0x1918] ;  /* 0x00191800010c7983 */ /* 0x001ea40000300a00 */
[----:B--2---:R-:W-:Y:S11]  /*13300*/  HMMA.16816.F32.BF16 R16, R8, R12, R16 ;  /* 0x0000000c0810723c */ /* 0x004ff60000041810 */
[----:B------:R-:W-:Y:S11]  /*13310*/  @!UPT UIADD3 URZ, URZ, URZ, URZ ;  /* 0x0000003f3f3ff290 */ /* 0x000ff6000fffe03f */
[----:B------:R-:W-:Y:S01]  /*13320*/  @!UPT UIADD3 URZ, URZ, URZ, URZ ;  /* 0x0000003f3f3ff290 */ /* 0x000fe2000fffe03f */
[----:B------:R-:W-:Y:S04]  /*13330*/  STL.64 [R1+0x150], R16 ;  /* 0x0001501001007387 */ /* 0x000fe80000100a00 */
[----:B------:R0:W-:Y:S04]  /*13340*/  STL.64 [R1+0x158], R18 ;  /* 0x0001581201007387 */ /* 0x0001e80000100a00 */
[----:B0-----:R-:W2:Y:S04]  /*13350*/  LDL.LU.64 R18, [R1+0x1910] ;  /* 0x0019100001127983 */ /* 0x001ea80000300a00 */
[----:B------:R-:W2:Y:S01]  /*13360*/  LDL.LU.64 R16, [R1+0x1908] ;  /* 0x0019080001107983 */ /* 0x000ea20000300a00 */
[----:B------:R-:W-:-:S02]  /*13370*/  IMAD.MOV.U32 R4, RZ, RZ, R27 ;  /* 0x000000ffff047224 */ /* 0x000fc400078e001b */
[----:B------:R-:W-:-:S07]  /*13380*/  IMAD.MOV.U32 R5, RZ, RZ, R26 ;  /* 0x000000ffff057224 */ /* 0x000fce00078e001a */
[----:B--2---:R-:W-:Y:S01]  /*13390*/  HMMA.16816.F32.BF16 R8, R8, R4, R16 ;  /* 0x000000040808723c */ /* 0x004fe20000041810 */
[----:B------:R-:W2:Y:S04]  /*133a0*/  LDL.LU.64 R18, [R1+0x1900] ;  /* 0x0019000001127983 */ /* 0x000ea80000300a00 */
[----:B------:R-:W2:Y:S11]  /*133b0*/  LDL.LU.64 R16, [R1+0x18f8] ;  /* 0x0018f80001107983 */ /* 0x000eb60000300a00 */
[----:B------:R-:W-:Y:S07]  /*133c0*/  @!UPT UIADD3 URZ, URZ, URZ, URZ ;  /* 0x0000003f3f3ff290 */ /* 0x000fee000fffe03f */
        /* <DEDUP_REMOVED lines=12> */
[----:B------:R-:W-:Y:S01]  /*13490*/  IMAD.MOV.U32 R6, RZ, RZ, R13 ;  /* 0x000000ffff067224 */ /* 0x000fe200078e000d */
[C---:B--2---:R-:W-:Y:S11]  /*134a0*/  HMMA.16816.F32.BF16 R16, R8.reuse, R12, R16 ;  /* 0x0000000c0810723c */ /* 0x044ff60000041810 */
        /* <DEDUP_REMOVED lines=8> */
[----:B--2---:R-:W-:Y:S02]  /*13530*/  HMMA.16816.F32.BF16 R8, R8, R4, R12 ;  /* 0x000000040808723c */ /* 0x004fe4000004180c */
[----:B------:R-:W2:Y:S04]  /*13540*/  LDL.LU.64 R14, [R1+0x18b0] ;  /* 0x0018b000010e7983 */ /* 0x000ea80000300a00 */
[----:B------:R-:W2:Y:S11]  /*13550*/  LDL.LU.64 R12, [R1+0x18a8] ;  /* 0x0018a800010c7983 */ /* 0x000eb60000300a00 */
[----:B------:R-:W-:Y:S06]  /*13560*/  @!UPT UIADD3 URZ, URZ, URZ, URZ ;  /* 0x0000003f3f3ff290 */ /* 0x000fec000fffe03f */
[----:B------:R-:W-:Y:S04]  /*13570*/  STL.64 [R1+0x190], R8 ;  /* 0x0001900801007387 */ /* 0x000fe80000100a00 */
[----:B------:R-:W-:Y:S01]  /*13580*/  STL.64 [R1+0x198], R10 ;  /* 0x0001980a01007387 */ /* 0x000fe20000100a00 */
        /* <DEDUP_REMOVED lines=9> */
[C---:B--2---:R-:W-:Y:S11]  /*13620*/  HMMA.16816.F32.BF16 R16, R12.reuse, R8, R16 ;  /* 0x000000080c10723c */ /* 0x044ff60000041810 */
        /* <DEDUP_REMOVED lines=10> */
[----:B------:R0:W-:Y:S04]  /*136d0*/  STL.64 [R1], R12 ;  /* 0x0000000c01007387 */ /* 0x0001e80000100a00 */
[----:B------:R1:W-:Y:S04]  /*136e0*/  STL.64 [R1+0x8], R14 ;  /* 0x0000080e01007387 */ /* 0x0003e80000100a00 */
[----:B0-----:R-:W3:Y:S04]  /*136f0*/  LDL.LU.64 R12, [R1+0xac0] ;  /* 0x000ac000010c7983 */ /* 0x001ee80000300a00 */
[----:B-1----:R-:W3:Y:S01]  /*13700*/  LDL.LU.64 R14, [R1+0xac8] ;  /* 0x000ac800010e7983 */ /* 0x002ee20000300a00 */
[C---:B--2---:R-:W-:Y:S11]  /*13710*/  HMMA.16816.F32.BF16 R20, R16.reuse, R24, R20 ;  /* 0x000000181014723c */ /* 0x044ff60000041814 */
[----:B------:R-:W-:Y:S11]  /*13720*/  @!UPT UIADD3 URZ, URZ, URZ, URZ ;  /* 0x0000003f3f3ff290 */ /* 0x000ff6000fffe03f */
[----:B------:R-:W-:Y:S01]  /*13730*/  @!UPT UIADD3 URZ, URZ, URZ, URZ ;  /* 0x0000003f3f3ff290 */ /* 0x000fe2000fffe03f */
        /* <DEDUP_REMOVED lines=12> */
[----:B------:R-:W3:Y:S04]  /*13800*/  LDL.LU.64 R22, [R1+0x1850] ;  /* 0x0018500001167983 */ /* 0x000ee80000300a00 */
[----:B------:R-:W3:Y:S11]  /*13810*/  LDL.LU.64 R20, [R1+0x1848] ;  /* 0x0018480001147983 */ /* 0x000ef60000300a00 */
[----:B------:R-:W-:Y:S06]  /*13820*/  @!UPT UIADD3 URZ, URZ, URZ, URZ ;  /* 0x0000003f3f3ff290 */ /* 0x000fec000fffe03f */
[----:B------:R0:W-:Y:S04]  /*13830*/  STL.64 [R1+0x180], R16 ;  /* 0x0001801001007387 */ /* 0x0001e80000100a00 */
[----:B------:R1:W-:Y:S04]  /*13840*/  STL.64 [R1+0x188], R18 ;  /* 0x0001881201007387 */ /* 0x0003e80000100a00 */
[----:B0-----:R-:W2:Y:S04]  /*13850*/  LDL.LU.64 R16, [R1+0xad0] ;  /* 0x000ad00001107983 */ /* 0x001ea80000300a00 */
[----:B-1----:R-:W2:Y:S01]  /*13860*/  LDL.LU.64 R18, [R1+0xad8] ;  /* 0x000ad80001127983 */ /* 0x002ea20000300a00 */
[----:B------:R-:W-:-:S02]  /*13870*/  IMAD.MOV.U32 R7, RZ, RZ, R24 ;  /* 0x000000ffff077224 */ /* 0x000fc400078e0018 */
[----:B------:R-:W-:Y:S01]  /*13880*/  IMAD.MOV.U32 R6, RZ, RZ, R25 ;  /* 0x000000ffff067224 */ /* 0x000fe200078e0019 */
[----:B------:R-:W4:Y:S01]  /*13890*/  LDL.LU.64 R26, [R1+0x1840] ;  /* 0x00184000011a7983 */ /* 0x000f220000300a00 */
[C---:B---3--:R-:W-:Y:S08]  /*138a0*/  HMMA.16816.F32.BF16 R12, R20.reuse, R8, R12 ;  /* 0x00000008140c723c */ /* 0x048ff0000004180c */
[----:B--2---:R-:W-:Y:S01]  /*138b0*/  HMMA.16816.F32.BF16 R16, R20, R24, R16 ;  /* 0x000000181410723c */ /* 0x004fe20000041810 */
[----:B------:R-:W4:Y:S11]  /*138c0*/  LDL.LU.64 R24, [R1+0x1838] ;  /* 0x0018380001187983 */ /* 0x000f360000300a00 */
[----:B------:R-:W-:Y:S11]  /*138d0*/  @!UPT UIADD3 URZ, URZ, URZ, URZ ;  /* 0x0000003f3f3ff290 */ /* 0x000ff6000fffe03f */
[----:B------:R-:W-:Y:S04]  /*138e0*/  STL.64 [R1+0x1380], R18 ;  /* 0x0013801201007387 */ /* 0x000fe80000100a00 */
[----:B------:R0:W-:Y:S04]  /*138f0*/  STL.64 [R1+0x1378], R16 ;  /* 0x0013781001007387 */ /* 0x0001e80000100a00 */
[----:B0-----:R-:W2:Y:S04]  /*13900*/  LDL.LU.64 R16, [R1+0xa90] ;  /* 0x000a900001107983 */ /* 0x001ea80000300a00 */
[----:B------:R-:W2:Y:S04]  /*13910*/  LDL.LU.64 R18, [R1+0xa98] ;  /* 0x000a980001127983 */ /* 0x000ea80000300a00 */
[----:B------:R0:W-:Y:S04]  /*13920*/  STL.64 [R1+0x1830], R8 ;  /* 0x0018300801007387 */ /* 0x0001e80000100a00 */
[----:B0-----:R-:W4:Y:S04]  /*13930*/  LDL.LU.64 R8, [R1+0x8b0] ;  /* 0x0008b00001087983 */ /* 0x001f280000300a00 */
[----:B------:R-:W4:Y:S04]  /*13940*/  LDL.LU.64 R10, [R1+0x8b8] ;  /* 0x0008b800010a7983 */ /* 0x000f280000300a00 */
[----:B------:R-:W-:Y:S04]  /*13950*/  STL.64 [R1+0x1370], R14 ;  /* 0x0013700e01007387 */ /* 0x000fe80000100a00 */
[----:B------:R0:W-:Y:S02]  /*13960*/  STL.64 [R1+0x1368], R12 ;  /* 0x0013680c01007387 */ /* 0x0001e40000100a00 */
[----:B0-----:R-:W-:-:S02]  /*13970*/  IMAD.MOV.U32 R12, RZ, RZ, R7 ;  /* 0x000000ffff0c7224 */ /* 0x001fc400078e0007 */
[----:B------:R-:W-:Y:S02]  /*13980*/  IMAD.MOV.U32 R13, RZ, RZ, R6 ;  /* 0x000000ffff0d7224 */ /* 0x000fe400078e0006 */
[----:B------:R-:W-:Y:S02]  /*13990*/  IMAD.MOV.U32 R14, RZ, RZ, R28 ;  /* 0x000000ffff0e7224 */ /* 0x000fe400078e001c */
[----:B------:R-:W-:Y:S01]  /*139a0*/  IMAD.MOV.U32 R15, RZ, RZ, R3 ;  /* 0x000000ffff0f7224 */ /* 0x000fe200078e0003 */
[----:B--2---:R-:W-:Y:S08]  /*139b0*/  HMMA.16816.F32.BF16 R20, R20, R4, R16 ;  /* 0x000000041414723c */ /* 0x004ff00000041810 */
[----:B----4-:R-:W-:Y:S01]  /*139c0*/  HMMA.16816.F32.BF16 R8, R24, R12, R8 ;  /* 0x0000000c1808723c */ /* 0x010fe20000041808 */
[----:B------:R-:W-:-:S02]  /*139d0*/  IMAD.MOV.U32 R18, RZ, RZ, R2 ;  /* 0x000000ffff127224 */ /* 0x000fc400078e0002 */
[----:B------:R-:W-:Y:S11]  /*139e0*/  IMAD.MOV.U32 R19, RZ, RZ, R0 ;  /* 0x000000ffff137224 */ /* 0x000ff600078e0000 */
[----:B------:R-:W-:Y:S01]  /*139f0*/  @!UPT UIADD3 URZ, URZ, URZ, URZ ;  /* 0x0000003f3f3ff290 */ /* 0x000fe2000fffe03f */
[----:B------:R0:W-:Y:S04]  /*13a00*/  STL.64 [R1+0x1390], R22 ;  /* 0x0013901601007387 */ /* 0x0001e80000100a00 */
[----:B------:R1:W-:Y:S04]  /*13a10*/  STL.64 [R1+0x1388], R20 ;  /* 0x0013881401007387 */ /* 0x0003e80000100a00 */
[----:B0-----:R-:W2:Y:S04]  /*13a20*/  LDL.64 R22, [R1+0xe8] ;  /* 0x0000e80001167983 */ /* 0x001ea80000100a00 */
[----:B-1----:R-:W3:Y:S04]  /*13a30*/  LDL R21, [R1+0xc50] ;  /* 0x000c500001157983 */ /* 0x002ee80000100800 */
[----:B------:R0:W-:Y:S01]  /*13a40*/  STL.64 [R1+0x1798], R18 ;  /* 0x0017981201007387 */ /* 0x0001e20000100a00 */
[----:B------:R-:W-:-:S03]  /*13a50*/  IMAD.MOV.U32 R29, RZ, RZ, R11 ;  /* 0x000000ffff1d7224 */ /* 0x000fc600078e000b */
[----:B------:R-:W4:Y:S04]  /*13a60*/  LDL.LU.64 R16, [R1+0x8a0] ;  /* 0x0008a00001107983 */ /* 0x000f280000300a00 */
[----:B0-----:R-:W4:Y:S04]  /*13a70*/  LDL.LU.64 R18, [R1+0x8a8] ;  /* 0x0008a80001127983 */ /* 0x001f280000300a00 */
[----:B------:R0:W-:Y:S04]  /*13a80*/  STL.64 [R1+0x8b0], R8 ;  /* 0x0008b00801007387 */ /* 0x0001e80000100a00 */
[----:B------:R-:W-:Y:S04]  /*13a90*/  STL [R1+0x8b8], R10 ;  /* 0x0008b80a01007387 */ /* 0x000fe80000100800 */
[----:B0-----:R-:W4:Y:S04]  /*13aa0*/  LDL.LU.64 R8, [R1+0x1830] ;  /* 0x0018300001087983 */ /* 0x001f280000300a00 */
[----:B------:R0:W-:Y:S04]  /*13ab0*/  STL.64 [R1+0x17d0], R14 ;  /* 0x0017d00e01007387 */ /* 0x0001e80000100a00 */
[----:B------:R-:W-:Y:S04]  /*13ac0*/  STL [R1+0xf30], R29 ;  /* 0x000f301d01007387 */ /* 0x000fe80000100800 */
[----:B------:R-:W2:Y:S04]  /*13ad0*/  LDL.LU R12, [R1+0x340] ;  /* 0x00034000010c7983 */ /* 0x000ea80000300800 */
[----:B------:R-:W2:Y:S04]  /*13ae0*/  LDL.LU R13, [R1+0x344] ;  /* 0x00034400010d7983 */ /* 0x000ea80000300800 */
[----:B0-----:R-:W2:Y:S04]  /*13af0*/  LDL.LU R14, [R1+0x348] ;  /* 0x00034800010e7983 */ /* 0x001ea80000300800 */
[----:B------:R-:W2:Y:S04]  /*13b00*/  LDL.LU R15, [R1+0x34c] ;  /* 0x00034c00010f7983 */ /* 0x000ea80000300800 */
[----:B--2---:R-:W-:Y:S04]  /*13b10*/  STL.64 [R1+0x17e0], R14 ;  /* 0x0017e00e01007387 */ /* 0x004fe80000100a00 */
[----:B------:R0:W-:Y:S04]  /*13b20*/  STL.64 [R1+0x17d8], R12 ;  /* 0x0017d80c01007387 */ /* 0x0001e80000100a00 */
[----:B0-----:R-:W2:Y:S04]  /*13b30*/  LDL.LU R12, [R1+0x350] ;  /* 0x00035000010c7983 */ /* 0x001ea80000300800 */
[----:B------:R-:W2:Y:S04]  /*13b40*/  LDL.LU R13, [R1+0x354] ;  /* 0x00035400010d7983 */ /* 0x000ea80000300800 */
[----:B------:R-:W2:Y:S04]  /*13b50*/  LDL.LU R14, [R1+0x358] ;  /* 0x00035800010e7983 */ /* 0x000ea80000300800 */
[----:B------:R-:W2:Y:S01]  /*13b60*/  LDL.LU R15, [R1+0x35c] ;  /* 0x00035c00010f7983 */ /* 0x000ea20000300800 */
[----:B----4-:R-:W-:Y:S11]  /*13b70*/  HMMA.16816.F32.BF16 R8, R24, R8, R16 ;  /* 0x000000081808723c */ /* 0x010ff60000041810 */
[----:B------:R-:W-:Y:S11]  /*13b80*/  @!UPT UIADD3 URZ, URZ, URZ, URZ ;  /* 0x0000003f3f3ff290 */ /* 0x000ff6000fffe03f */
[----:B------:R-:W-:Y:S02]  /*13b90*/  @!UPT UIADD3 URZ, URZ, URZ, URZ ;  /* 0x0000003f3f3ff290 */ /* 0x000fe4000fffe03f */
[----:B------:R-:W-:Y:S02]  /*13ba0*/  IMAD.MOV.U32 R2, RZ, RZ, R8 ;  /* 0x000000ffff027224 */ /* 0x000fe400078e0008 */
[----:B------:R-:W-:Y:S02]  /*13bb0*/  IMAD.MOV.U32 R3, RZ, RZ, R9 ;  /* 0x000000ffff037224 */ /* 0x000fe400078e0009 */
[----:B------:R-:W-:Y:S01]  /*13bc0*/  IMAD.MOV.U32 R0, RZ, RZ, R10 ;  /* 0x000000ffff007224 */ /* 0x000fe200078e000a */
[----:B------:R-:W4:Y:S01]  /*13bd0*/  LDL.LU.64 R8, [R1+0x890] ;  /* 0x0008900001087983 */ /* 0x000f220000300a00 */
[----:B------:R-:W-:-:S03]  /*13be0*/  IMAD.MOV.U32 R28, RZ, RZ, R11 ;  /* 0x000000ffff1c7224 */ /* 0x000fc600078e000b */
[----:B------:R-:W4:Y:S04]  /*13bf0*/  LDL.LU.64 R10, [R1+0x898] ;  /* 0x00089800010a7983 */ /* 0x000f280000300a00 */
[----:B--2---:R0:W-:Y:S04]  /*13c00*/  STL.64 [R1+0x17f0], R14 ;  /* 0x0017f00e01007387 */ /* 0x0041e80000100a00 */
[----:B------:R-:W-:Y:S04]  /*13c10*/  STL.64 [R1+0x17e8], R12 ;  /* 0x0017e80c01007387 */ /* 0x000fe80000100a00 */
[----:B0-----:R-:W2:Y:S04]  /*13c20*/  LDL.64 R14, [R1+0xf8] ;  /* 0x0000f800010e7983 */ /* 0x001ea80000100a00 */
[----:B--2---:R0:W-:Y:S04]  /*13c30*/  STL.64 [R1+0x1800], R14 ;  /* 0x0018000e01007387 */ /* 0x0041e80000100a00 */
[----:B0-----:R-:W2:Y:S04]  /*13c40*/  LDL.64 R14, [R1+0x108] ;  /* 0x00010800010e7983 */ /* 0x001ea80000100a00 */
[----:B--2---:R0:W-:Y:S04]  /*13c50*/  STL.64 [R1+0x1818], R14 ;  /* 0x0018180e01007387 */ /* 0x0041e80000100a00 */
[----:B------:R-:W2:Y:S04]  /*13c60*/  LDL.64 R18, [R1+0xc8] ;  /* 0x0000c80001127983 */ /* 0x000ea80000100a00 */
[----:B0-----:R-:W3:Y:S04]  /*13c70*/  LDL R14, [R1+0x118] ;  /* 0x00011800010e7983 */ /* 0x001ee80000100800 */
[----:B------:R-:W3:Y:S04]  /*13c80*/  LDL R15, [R1+0x11c] ;  /* 0x00011c00010f7983 */ /* 0x000ee80000100800 */
[----:B--2---:R0:W-:Y:S04]  /*13c90*/  STL.64 [R1+0x17f8], R18 ;  /* 0x0017f81201007387 */ /* 0x0041e80000100a00 */
        /* <DEDUP_REMOVED lines=10> */
[----:B----4-:R-:W-:Y:S03]  /*13d40*/  HMMA.16816.F32.BF16 R24, R24, R4, R8 ;  /* 0x000000041818723c */ /* 0x010fe60000041808 */
[----:B---3--:R-:W-:Y:S04]  /*13d50*/  LDSM.16.MT88.4 R4, [R21+0xa000] ;  /* 0x00a000001504783b */ /* 0x008fe80000004200 */
[----:B------:R-:W0:Y:S04]  /*13d60*/  LDSM.16.MT88.4 R8, [R21+0xa080] ;  /* 0x00a080001508783b */ /* 0x000e280000004200 */
[----:B--2---:R-:W-:Y:S04]  /*13d70*/  STL.64 [R1+0x1828], R18 ;  /* 0x0018281201007387 */ /* 0x004fe80000100a00 */
[----:B------:R1:W-:Y:S04]  /*13d80*/  STL.64 [R1+0x1820], R16 ;  /* 0x0018201001007387 */ /* 0x0003e80000100a00 */
[----:B-1----:R-:W2:Y:S04]  /*13d90*/  LDL.LU R16, [R1+0x5a0] ;  /* 0x0005a00001107983 */ /* 0x002ea80000300800 */
[----:B------:R-:W2:Y:S04]  /*13da0*/  LDL.LU R17, [R1+0x5a4] ;  /* 0x0005a40001117983 */ /* 0x000ea80000300800 */
[----:B------:R-:W2:Y:S04]  /*13db0*/  LDL.LU R18, [R1+0x5a8] ;  /* 0x0005a80001127983 */ /* 0x000ea80000300800 */
[----:B------:R-:W2:Y:S04]  /*13dc0*/  LDL.LU R19, [R1+0x5ac] ;  /* 0x0005ac0001137983 */ /* 0x000ea80000300800 */
[----:B------:R-:W-:Y:S04]  /*13dd0*/  STL [R1+0xf90], R28 ;  /* 0x000f901c01007387 */ /* 0x000fe80000100800 */
[----:B------:R-:W-:Y:S04]  /*13de0*/  STL [R1+0xf5c], R0 ;  /* 0x000f5c0001007387 */ /* 0x000fe80000100800 */
[----:B------:R-:W-:Y:S04]  /*13df0*/  STL [R1+0xf58], R3 ;  /* 0x000f580301007387 */ /* 0x000fe80000100800 */
[----:B------:R-:W-:Y:S04]  /*13e00*/  STL [R1+0xf34], R2 ;  /* 0x000f340201007387 */ /* 0x000fe80000100800 */
[----:B------:R1:W-:Y:S04]  /*13e10*/  STL.64 [R1+0xea0], R26 ;  /* 0x000ea01a01007387 */ /* 0x0003e80000100a00 */
[----:B------:R-:W-:Y:S04]  /*13e20*/  STL.64 [R1+0xe98], R24 ;  /* 0x000e981801007387 */ /* 0x000fe80000100a00 */
[----:B-1----:R-:W3:Y:S04]  /*13e30*/  LDL.LU R26, [R1+0x38] ;  /* 0x00003800011a7983 */ /* 0x002ee80000300800 */
[----:B------:R-:W3:Y:S04]  /*13e40*/  LDL.LU R27, [R1+0x3c] ;  /* 0x00003c00011b7983 */ /* 0x000ee80000300800 */
[----:B0-----:R-:W-:Y:S04]  /*13e50*/  STL [R1+0x16f0], R9 ;  /* 0x0016f00901007387 */ /* 0x001fe80000100800 */
[----:B------:R-:W-:Y:S04]  /*13e60*/  STL [R1+0x16ec], R10 ;  /* 0x0016ec0a01007387 */ /* 0x000fe80000100800 */
[----:B------:R-:W-:Y:S01]  /*13e70*/  STL [R1+0x16e8], R11 ;  /* 0x0016e80b01007387 */ /* 0x000fe20000100800 */
[C---:B--2---:R-:W-:Y:S03]  /*13e80*/  HMMA.16816.F32.BF16 R12, R4.reuse, R14, R16 ;  /* 0x0000000e040c723c */ /* 0x044fe60000041810 */
[----:B------:R-:W2:Y:S04]  /*13e90*/  LDL.LU.64 R18, [R1+0x1828] ;  /* 0x0018280001127983 */ /* 0x000ea80000300a00 */
[----:B------:R-:W2:Y:S11]  /*13ea0*/  LDL.LU.64 R16, [R1+0x1820] ;  /* 0x0018200001107983 */ /* 0x000eb60000300a00 */
[----:B------:R-:W-:Y:S05]  /*13eb0*/  @!UPT UIADD3 URZ, URZ, URZ, URZ ;  /* 0x0000003f3f3ff290 */ /* 0x000fea000fffe03f */
[----:B------:R-:W-:Y:S04]  /*13ec0*/  STL.64 [R1+0x5a0], R12 ;  /* 0x0005a00c01007387 */ /* 0x000fe80000100a00 */
[----:B------:R0:W-:Y:S04]  /*13ed0*/  STL.64 [R1+0x5a8], R14 ;  /* 0x0005a80e01007387 */ /* 0x0001e80000100a00 */
[----:B0-----:R-:W2:Y:S02]  /*13ee0*/  LDL.LU.64 R14, [R1+0x1818] ;  /* 0x00181800010e7983 */ /* 0x001ea40000300a00 */
[----:B--2---:R-:W-:Y:S01]  /*13ef0*/  HMMA.16816.F32.BF16 R16, R4, R14, R16 ;  /* 0x0000000e0410723c */ /* 0x004fe20000041810 */
[----:B------:R-:W-:-:S02]  /*13f00*/  IMAD.MOV.U32 R24, RZ, RZ, R14 ;  /* 0x000000ffff187224 */ /* 0x000fc400078e000e */
[----:B------:R-:W-:Y:S11]  /*13f10*/  IMAD.MOV.U32 R20, RZ, RZ, R15 ;  /* 0x000000ffff147224 */ /* 0x000ff600078e000f */
[----:B------:R-:W-:Y:S09]  /*13f20*/  @!UPT UIADD3 URZ, URZ, URZ, URZ ;  /* 0x0000003f3f3ff290 */ /* 0x000ff2000fffe03f */
[----:B------:R-:W-:Y:S04]  /*13f30*/  STL.64 [R1+0xc40], R16 ;  /* 0x000c401001007387 */ /* 0x000fe80000100a00 */
[----:B------:R0:W-:Y:S04]  /*13f40*/  STL.64 [R1+0xc48], R18 ;  /* 0x000c481201007387 */ /* 0x0001e80000100a00 */
[----:B0-----:R-:W2:Y:S04]  /*13f50*/  LDL.LU.64 R18, [R1+0x1810] ;  /* 0x0018100001127983 */ /* 0x001ea80000300a00 */
[----:B------:R-:W2:Y:S04]  /*13f60*/  LDL.LU.64 R16, [R1+0x1808] ;  /* 0x0018080001107983 */ /* 0x000ea80000300a00 */
[----:B------:R-:W2:Y:S04]  /*13f70*/  LDL.LU.64 R14, [R1+0x1800] ;  /* 0x00180000010e7983 */ /* 0x000ea80000300a00 */
[----:B---3--:R-:W-:Y:S04]  /*13f80*/  STL.64 [R1+0x1768], R26 ;  /* 0x0017681a01007387 */ /* 0x008fe80000100a00 */
[----:B------:R0:W-:Y:S04]  /*13f90*/  STL [R1+0x1760], R24 ;  /* 0x0017601801007387 */ /* 0x0001e80000100800 */
[----:B0-----:R-:W3:Y:S04]  /*13fa0*/  LDL.LU R24, [R1+0x330] ;  /* 0x0003300001187983 */ /* 0x001ee80000300800 */
[----:B------:R-:W3:Y:S04]  /*13fb0*/  LDL.LU R25, [R1+0x334] ;  /* 0x0003340001197983 */ /* 0x000ee80000300800 */
[----:B------:R-:W3:Y:S04]  /*13fc0*/  LDL.LU R26, [R1+0x338] ;  /* 0x00033800011a7983 */ /* 0x000ee80000300800 */
[----:B------:R-:W3:Y:S01]  /*13fd0*/  LDL.LU R27, [R1+0x33c] ;  /* 0x00033c00011b7983 */ /* 0x000ee20000300800 */
[----:B--2---:R-:W-:Y:S01]  /*13fe0*/  HMMA.16816.F32.BF16 R16, R4, R14, R16 ;  /* 0x0000000e0410723c */ /* 0x004fe20000041810 */
[----:B------:R-:W-:-:S02]  /*13ff0*/  IMAD.MOV.U32 R11, RZ, RZ, R14 ;  /* 0x000000ffff0b7224 */ /* 0x000fc400078e000e */
[----:B------:R-:W-:Y:S11]  /*14000*/  IMAD.MOV.U32 R29, RZ, RZ, R15 ;  /* 0x000000ffff1d7224 */ /* 0x000ff600078e000f */
[----:B------:R-:W-:Y:S09]  /*14010*/  @!UPT UIADD3 URZ, URZ, URZ, URZ ;  /* 0x0000003f3f3ff290 */ /* 0x000ff2000fffe03f */
[----:B------:R-:W-:Y:S04]  /*14020*/  STL.64 [R1+0xc30], R16 ;  /* 0x000c301001007387 */ /* 0x000fe80000100a00 */
[----:B------:R0:W-:Y:S04]  /*14030*/  STL.64 [R1+0xc38], R18 ;  /* 0x000c381201007387 */ /* 0x0001e80000100a00 */
[----:B0-----:R-:W3:Y:S04]  /*14040*/  LDL.LU.64 R18, [R1+0x17f8] ;  /* 0x0017f80001127983 */ /* 0x001ee80000300a00 */
[----:B------:R-:W2:Y:S04]  /*14050*/  LDL.LU.64 R14, [R1+0x17f0] ;  /* 0x0017f000010e7983 */ /* 0x000ea80000300a00 */
[----:B------:R-:W2:Y:S04]  /*14060*/  LDL.LU.64 R12, [R1+0x17e8] ;  /* 0x0017e800010c7983 */ /* 0x000ea80000300a00 */
[----:B------:R0:W-:Y:S04]  /*14070*/  STL [R1+0x17cc], R11 ;  /* 0x0017cc0b01007387 */ /* 0x0001e80000100800 */
[----:B------:R-:W-:Y:S04]  /*14080*/  STL [R1+0x17c8], R8 ;  /* 0x0017c80801007387 */ /* 0x000fe80000100800 */
[----:B0-----:R-:W4:Y:S01]  /*14090*/  LDL.64 R10, [R1+0xd8] ;  /* 0x0000d800010a7983 */ /* 0x001f220000100a00 */
[C---:B--2---:R-:W-:Y:S11]  /*140a0*/  HMMA.16816.F32.BF16 R12, R4.reuse, R22, R12 ;  /* 0x00000016040c723c */ /* 0x044ff6000004180c */
[----:B------:R-:W-:Y:S11]  /*140b0*/  @!UPT UIADD3 URZ, URZ, URZ, URZ ;  /* 0x0000003f3f3ff290 */ /* 0x000ff6000fffe03f */
[----:B------:R-:W-:Y:S01]  /*140c0*/  @!UPT UIADD3 URZ, URZ, URZ, URZ ;  /* 0x0000003f3f3ff290 */ /* 0x000fe2000fffe03f */
[----:B------:R-:W-:Y:S04]  /*140d0*/  STL.64 [R1+0xc20], R12 ;  /* 0x000c200c01007387 */ /* 0x000fe80000100a00 */
[----:B------:R0:W-:Y:S04]  /*140e0*/  STL.64 [R1+0xc28], R14 ;  /* 0x000c280e01007387 */ /* 0x0001e80000100a00 */
[----:B0-----:R-:W4:Y:S04]  /*140f0*/  LDL.LU.64 R14, [R1+0x17e0] ;  /* 0x0017e000010e7983 */ /* 0x001f280000300a00 */
[----:B------:R-:W4:Y:S04]  /*14100*/  LDL.LU.64 R12, [R1+0x17d8] ;  /* 0x0017d800010c7983 */ /* 0x000f280000300a00 */
[----:B------:R-:W-:Y:S04]  /*14110*/  STL.64 [R1+0x16b0], R22 ;  /* 0x0016b01601007387 */ /* 0x000fe80000100a00 */
[----:B------:R-:W-:Y:S01]  /*14120*/  STL [R1+0x16a8], R21 ;  /* 0x0016a81501007387 */ /* 0x000fe20000100800 */
[----:B----4-:R-:W-:Y:S11]  /*14130*/  HMMA.16816.F32.BF16 R12, R4, R10, R12 ;  /* 0x0000000a040c723c */ /* 0x010ff6000004180c */
[----:B------:R-:W-:Y:S11]  /*14140*/  @!UPT UIADD3 URZ, URZ, URZ, URZ ;  /* 0x0000003f3f3ff290 */ /* 0x000ff6000fffe03f */
[----:B------:R-:W-:Y:S01]  /*14150*/  @!UPT UIADD3 URZ, URZ, URZ, URZ ;  /* 0x0000003f3f3ff290 */ /* 0x000fe2000fffe03f */
[----:B------:R-:W-:Y:S04]  /*14160*/  STL.64 [R1+0xc10], R12 ;  /* 0x000c100c01007387 */ /* 0x000fe80000100a00 */
[----:B------:R0:W-:Y:S04]  /*14170*/  STL.64 [R1+0xc18], R14 ;  /* 0x000c180e01007387 */ /* 0x0001e80000100a00 */
[----:B0-----:R-:W2:Y:S01]  /*14180*/  LDL.LU.64 R14, [R1+0x17d0] ;  /* 0x0017d000010e7983 */ /* 0x001ea20000300a00 */
[----:B------:R-:W-:Y:S02]  /*14190*/  IMAD.MOV.U32 R21, RZ, RZ, R10 ;  /* 0x000000ffff157224 */ /* 0x000fe400078e000a */
[----:B------:R-:W-:-:S02]  /*141a0*/  IMAD.MOV.U32 R13, RZ, RZ, R11 ;  /* 0x000000ffff0d7224 */ /* 0x000fc400078e000b */
[----:B---3--:R-:W-:Y:S01]  /*141b0*/  HMMA.16816.F32.BF16 R8, R4, R18, R24 ;  /* 0x000000120408723c */ /* 0x008fe20000041818 */
[----:B--2---:R-:W-:Y:S02]  /*141c0*/  STL.64 [R1+0x1738], R14 ;  /* 0x0017380e01007387 */ /* 0x004fe40000100a00 */
[----:B------:R0:W-:Y:S11]  /*141d0*/  STL [R1+0x1730], R13 ;  /* 0x0017300d01007387 */ /* 0x0001f60000100800 */
[----:B------:R-:W-:Y:S09]  /*141e0*/  @!UPT UIADD3 URZ, URZ, URZ, URZ ;  /* 0x0000003f3f3ff290 */ /* 0x000ff2000fffe03f */
[----:B------:R-:W-:Y:S02]  /*141f0*/  STL.64 [R1+0xc00], R8 ;  /* 0x000c000801007387 */ /* 0x000fe40000100a00 */
[----:B------:R-:W-:Y:S01]  /*14200*/  STL.64 [R1+0xc08], R10 ;  /* 0x000c080a01007387 */ /* 0x000fe20000100a00 */
[----:B------:R-:W2:Y:S04]  /*14210*/  LDL.LU R12, [R1+0x200] ;  /* 0x00020000010c7983 */ /* 0x000ea80000300800 */
[----:B0-----:R-:W2:Y:S01]  /*14220*/  LDL.LU R13, [R1+0x204] ;  /* 0x00020400010d7983 */ /* 0x001ea20000300800 */
[----:B------:R-:W3:Y:S02]  /*14230*/  LDL.LU R14, [R1+0x208] ;  /* 0x00020800010e7983 */ /* 0x000ee40000300800 */
[----:B------:R-:W3:Y:S02]  /*14240*/  LDL.LU R15, [R1+0x20c] ;  /* 0x00020c00010f7983 */ /* 0x000ee40000300800 */
[----:B---3--:R0:W-:Y:S01]  /*14250*/  STL.64 [R1+0x1748], R14 ;  /* 0x0017480e01007387 */ /* 0x0081e20000100a00 */
[----:B--2---:R1:W-:Y:S03]  /*14260*/  STL.64 [R1+0x1740], R12 ;  /* 0x0017400c01007387 */ /* 0x0043e60000100a00 */
[----:B0-----:R-:W2:Y:S04]  /*14270*/  LDL R14, [R1+0x68] ;  /* 0x00006800010e7983 */ /* 0x001ea80000100800 */
[----:B------:R-:W2:Y:S04]  /*14280*/  LDL R15, [R1+0x6c] ;  /* 0x00006c00010f7983 */ /* 0x000ea80000100800 */
[----:B--2---:R0:W-:Y:S01]  /*14290*/  STL.64 [R1+0x1770], R14 ;  /* 0x0017700e01007387 */ /* 0x0041e20000100a00 */
[----:B-1----:R-:W2:Y:S02]  /*142a0*/  LDL.LU R12, [R1+0x220] ;  /* 0x00022000010c7983 */ /* 0x002ea40000300800 */
[----:B------:R-:W2:Y:S01]  /*142b0*/  LDL.LU R13, [R1+0x224] ;  /* 0x00022400010d7983 */ /* 0x000ea20000300800 */
[----:B0-----:R-:W3:Y:S01]  /*142c0*/  LDL.LU R14, [R1+0x228] ;  /* 0x00022800010e7983 */ /* 0x001ee20000300800 */
[----:B------:R-:W3:Y:S03]  /*142d0*/  LDL.LU R15, [R1+0x22c] ;  /* 0x00022c00010f7983 */ /* 0x000ee60000300800 */
[----:B---3--:R0:W-:Y:S01]  /*142e0*/  STL.64 [R1+0x1780], R14 ;  /* 0x0017800e01007387 */ /* 0x0081e20000100a00 */
[----:B--2---:R-:W-:Y:S03]  /*142f0*/  STL.64 [R1+0x1778], R12 ;  /* 0x0017780c01007387 */ /* 0x004fe60000100a00 */
[----:B0-----:R-:W2:Y:S04]  /*14300*/  LDL.64 R14, [R1+0x88] ;  /* 0x00008800010e7983 */ /* 0x001ea80000100a00 */
[----:B--2---:R-:W-:Y:S01]  /*14310*/  STL.64 [R1+0x1790], R14 ;  /* 0x0017900e01007387 */ /* 0x004fe20000100a00 */
[----:B------:R-:W2:Y:S03]  /*14320*/  LDL.64 R26, [R1+0x78] ;  /* 0x00007800011a7983 */ /* 0x000ea60000100a00 */
[----:B--2---:R0:W-:Y:S01]  /*14330*/  STL.64 [R1+0x1788], R26 ;  /* 0x0017881a01007387 */ /* 0x0041e20000100a00 */
[----:B------:R-:W2:Y:S02]  /*14340*/  LDL.LU R24, [R1+0x230] ;  /* 0x0002300001187983 */ /* 0x000ea40000300800 */
[----:B------:R-:W2:Y:S01]  /*14350*/  LDL.LU R25, [R1+0x234] ;  /* 0x0002340001197983 */ /* 0x000ea20000300800 */
[----:B0-----:R-:W3:Y:S01]  /*14360*/  LDL.LU R26, [R1+0x238] ;  /* 0x00023800011a7983 */ /* 0x001ee20000300800 */
[----:B------:R-:W3:Y:S02]  /*14370*/  LDL.LU R27, [R1+0x23c] ;  /* 0x00023c00011b7983 */ /* 0x000ee40000300800 */
[----:B------:R-:W-:-:S02]  /*14380*/  IMAD.MOV.U32 R23, RZ, RZ, R18 ;  /* 0x000000ffff177224 */ /* 0x000fc400078e0012 */
[----:B------:R-:W-:Y:S01]  /*14390*/  IMAD.MOV.U32 R22, RZ, RZ, R19 ;  /* 0x000000ffff167224 */ /* 0x000fe200078e0013 */
[----:B---3--:R0:W-:Y:S01]  /*143a0*/  STL.64 [R1+0x17a8], R26 ;  /* 0x0017a81a01007387 */ /* 0x0081e20000100a00 */
[----:B--2---:R-:W-:Y:S02]  /*143b0*/  STL.64 [R1+0x17a0], R24 ;  /* 0x0017a01801007387 */ /* 0x004fe40000100a00 */
[----:B------:R-:W2:Y:S02]  /*143c0*/  LDL.LU R16, [R1+0x300] ;  /* 0x0003000001107983 */ /* 0x000ea40000300800 */
[----:B------:R-:W2:Y:S01]  /*143d0*/  LDL.LU R17, [R1+0x304] ;  /* 0x0003040001117983 */ /* 0x000ea20000300800 */
[----:B------:R-:W3:Y:S01]  /*143e0*/  LDL.LU R18, [R1+0x308] ;  /* 0x0003080001127983 */ /* 0x000ee20000300800 */
[----:B------:R-:W3:Y:S02]  /*143f0*/  LDL.LU R19, [R1+0x30c] ;  /* 0x00030c0001137983 */ /* 0x000ee40000300800 */
[----:B------:R-:W4:Y:S02]  /*14400*/  LDL.LU R8, [R1+0x320] ;  /* 0x0003200001087983 */ /* 0x000f240000300800 */
[----:B------:R-:W4:Y:S01]  /*14410*/  LDL.LU R9, [R1+0x324] ;  /* 0x0003240001097983 */ /* 0x000f220000300800 */
[----:B------:R-:W4:Y:S01]  /*14420*/  LDL.LU R10, [R1+0x328] ;  /* 0x00032800010a7983 */ /* 0x000f220000300800 */
[----:B------:R-:W4:Y:S03]  /*14430*/  LDL.LU R11, [R1+0x32c] ;  /* 0x00032c00010b7983 */ /* 0x000f260000300800 */
[----:B---3--:R-:W-:Y:S01]  /*14440*/  STL.64 [R1+0x17b8], R18 ;  /* 0x0017b81201007387 */ /* 0x008fe20000100a00 */
[----:B--2---:R-:W-:Y:S02]  /*14450*/  STL.64 [R1+0x17b0], R16 ;  /* 0x0017b01001007387 */ /* 0x004fe40000100a00 */
[----:B0-----:R-:W2:Y:S02]  /*14460*/  LDL R26, [R1+0xa8] ;  /* 0x0000a800011a7983 */ /* 0x001ea40000100800 */
[----:B------:R-:W2:Y:S02]  /*14470*/  LDL R27, [R1+0xac] ;  /* 0x0000ac00011b7983 */ /* 0x000ea40000100800 */
[----:B--2---:R0:W-:Y:S04]  /*14480*/  STL.64 [R1+0x17c0], R26 ;  /* 0x0017c01a01007387 */ /* 0x0041e80000100a00 */
[----:B0-----:R-:W4:Y:S01]  /*14490*/  LDL.64 R26, [R1+0xb8] ;  /* 0x0000b800011a7983 */ /* 0x001f220000100a00 */
[----:B------:R-:W2:Y:S02]  /*144a0*/  LDL.LU R16, [R1+0x310] ;  /* 0x0003100001107983 */ /* 0x000ea40000300800 */
[----:B------:R-:W2:Y:S02]  /*144b0*/  LDL.LU R17, [R1+0x314] ;  /* 0x0003140001117983 */ /* 0x000ea40000300800 */
[----:B------:R-:W2:Y:S01]  /*144c0*/  LDL.LU R18, [R1+0x318] ;  /* 0x0003180001127983 */ /* 0x000ea20000300800 */
[----:B------:R-:W2:Y:S01]  /*144d0*/  LDL.LU R19, [R1+0x31c] ;  /* 0x00031c0001137983 */ /* 0x000ea20000300800 */
[----:B------:R-:W3:Y:S02]  /*144e0*/  LDL.64 R14, [R1+0x98] ;  /* 0x00009800010e7983 */ /* 0x000ee40000100a00 */
[----:B------:R0:W-:Y:S02]  /*144f0*/  STL.64 [R1+0x1700], R22 ;  /* 0x0017001601007387 */ /* 0x0001e40000100a00 */
[----:B------:R1:W-:Y:S01]  /*14500*/  STL.64 [R1+0x16f8], R20 ;  /* 0x0016f81401007387 */ /* 0x0003e20000100a00 */
[----:B0-----:R-:W2:Y:S04]  /*14510*/  LDL.64 R22, [R1+0x28] ;  /* 0x0000280001167983 */ /* 0x001ea80000100a00 */
[----:B--2---:R0:W-:Y:S01]  /*14520*/  STL.64 [R1+0x1718], R22 ;  /* 0x0017181601007387 */ /* 0x0041e20000100a00 */
[----:B-1----:R-:W2:Y:S02]  /*14530*/  LDL.LU R20, [R1+0x1e0] ;  /* 0x0001e00001147983 */ /* 0x002ea40000300800 */
[----:B------:R-:W2:Y:S01]  /*14540*/  LDL.LU R21, [R1+0x1e4] ;  /* 0x0001e40001157983 */ /* 0x000ea20000300800 */
[----:B0-----:R-:W2:Y:S01]  /*14550*/  LDL.LU R22, [R1+0x1e8] ;  /* 0x0001e80001167983 */ /* 0x001ea20000300800 */
[----:B------:R-:W2:Y:S01]  /*14560*/  LDL.LU R23, [R1+0x1ec] ;  /* 0x0001ec0001177983 */ /* 0x000ea20000300800 */
[----:B----4-:R-:W-:Y:S02]  /*14570*/  HMMA.16816.F32.BF16 R8, R4, R26, R8 ;  /* 0x0000001a0408723c */ /* 0x010fe40000041808 */
[----:B--2---:R-:W-:Y:S01]  /*14580*/  STL.64 [R1+0x1728], R22 ;  /* 0x0017281601007387 */ /* 0x004fe20000100a00 */
[----:B------:R0:W-:Y:S03]  /*14590*/  STL.64 [R1+0x1720], R20 ;  /* 0x0017201401007387 */ /* 0x0001e60000100a00 */
[----:B0-----:R-:W2:Y:S01]  /*145a0*/  LDL.LU R20, [R1+0x1f0] ;  /* 0x0001f00001147983 */ /* 0x001ea20000300800 */
[----:B------:R-:W2:Y:S02]  /*145b0*/  LDL.LU R21, [R1+0x1f4] ;  /* 0x0001f40001157983 */ /* 0x000ea40000300800 */
[----:B------:R-:W4:Y:S02]  /*145c0*/  LDL.LU R22, [R1+0x1f8] ;  /* 0x0001f80001167983 */ /* 0x000f240000300800 */
[----:B------:R-:W4:Y:S02]  /*145d0*/  LDL.LU R23, [R1+0x1fc] ;  /* 0x0001fc0001177983 */ /* 0x000f240000300800 */
[----:B----4-:R-:W-:Y:S01]  /*145e0*/  STL.64 [R1+0x1758], R22 ;  /* 0x0017581601007387 */ /* 0x010fe20000100a00 */
[----:B--2---:R0:W-:Y:S03]  /*145f0*/  STL.64 [R1+0x1750], R20 ;  /* 0x0017501401007387 */ /* 0x0041e60000100a00 */
[----:B0-----:R-:W2:Y:S01]  /*14600*/  LDL.LU R20, [R1+0x210] ;  /* 0x0002100001147983 */ /* 0x001ea20000300800 */
[----:B------:R-:W2:Y:S02]  /*14610*/  LDL.LU R21, [R1+0x214] ;  /* 0x0002140001157983 */ /* 0x000ea40000300800 */
[----:B------:R-:W2:Y:S02]  /*14620*/  LDL.LU R22, [R1+0x218] ;  /* 0x0002180001167983 */ /* 0x000ea40000300800 */
[----:B------:R-:W2:Y:S01]  /*14630*/  LDL.LU R23, [R1+0x21c] ;  /* 0x00021c0001177983 */ /* 0x000ea20000300800 */
[----:B------:R-:W-:Y:S01]  /*14640*/  STL.64 [R1+0xbf0], R8 ;  /* 0x000bf00801007387 */ /* 0x000fe20000100a00 */
[----:B------:R0:W-:Y:S03]  /*14650*/  STL.64 [R1+0xbf8], R10 ;  /* 0x000bf80a01007387 */ /* 0x0001e60000100a00 */
[----:B0-----:R-:W4:Y:S01]  /*14660*/  LDL.LU R11, [R1+0x17cc] ;  /* 0x0017cc00010b7983 */ /* 0x001f220000300800 */
[----:B------:R-:W2:Y:S02]  /*14670*/  LDL.LU R8, [R1+0x17c8] ;  /* 0x0017c80001087983 */ /* 0x000ea40000300800 */
[----:B------:R-:W-:-:S02]  /*14680*/  IMAD.MOV.U32 R9, RZ, RZ, R26 ;  /* 0x000000ffff097224 */ /* 0x000fc400078e001a */
[----:B------:R-:W-:Y:S02]  /*14690*/  IMAD.MOV.U32 R10, RZ, RZ, R27 ;  /* 0x000000ffff0a7224 */ /* 0x000fe400078e001b */
[----:B------:R-:W3:Y:S04]  /*146a0*/  LDL.LU.64 R26, [R1+0x17c0] ;  /* 0x0017c000011a7983 */ /* 0x000ee80000300a00 */
[----:B----4-:R-:W-:Y:S01]  /*146b0*/  STL.64 [R1+0x1710], R10 ;  /* 0x0017100a01007387 */ /* 0x010fe20000100a00 */
[----:B--2---:R0:W-:Y:S01]  /*146c0*/  STL.64 [R1+0x1708], R8 ;  /* 0x0017080801007387 */ /* 0x0041e20000100a00 */
[C---:B---3--:R-:W-:Y:S02]  /*146d0*/  HMMA.16816.F32.BF16 R24, R4.reuse, R26, R16 ;  /* 0x0000001a0418723c */ /* 0x048fe40000041810 */
[----:B0-----:R-:W2:Y:S01]  /*146e0*/  LDL.LU R8, [R1+0x170] ;  /* 0x0001700001087983 */ /* 0x001ea20000300800 */
[----:B------:R-:W2:Y:S02]  /*146f0*/  LDL.LU R9, [R1+0x174] ;  /* 0x0001740001097983 */ /* 0x000ea40000300800 */
[----:B------:R-:W2:Y:S02]  /*14700*/  LDL.LU R10, [R1+0x178] ;  /* 0x00017800010a7983 */ /* 0x000ea40000300800 */
[----:B------:R-:W2:Y:S01]  /*14710*/  LDL.LU R11, [R1+0x17c] ;  /* 0x00017c00010b7983 */ /* 0x000ea20000300800 */
[----:B------:R-:W3:Y:S01]  /*14720*/  LDL.LU.64 R18, [R1+0x17b8] ;  /* 0x0017b80001127983 */ /* 0x000ee20000300a00 */
[----:B------:R-:W3:Y:S11]  /*14730*/  LDL.LU.64 R16, [R1+0x17b0] ;  /* 0x0017b00001107983 */ /* 0x000ef60000300a00 */
[----:B------:R-:W-:Y:S03]  /*14740*/  @!UPT UIADD3 URZ, URZ, URZ, URZ ;  /* 0x0000003f3f3ff290 */ /* 0x000fe6000fffe03f */
[----:B------:R-:W-:Y:S01]  /*14750*/  STL.64 [R1+0xbe0], R24 ;  /* 0x000be01801007387 */ /* 0x000fe20000100a00 */
[----:B------:R0:W-:Y:S03]  /*14760*/  STL.64 [R1+0xbe8], R26 ;  /* 0x000be81a01007387 */ /* 0x0001e60000100a00 */
[----:B0-----:R-:W4:Y:S01]  /*14770*/  LDL.LU.64 R26, [R1+0x17a8] ;  /* 0x0017a800011a7983 */ /* 0x001f220000300a00 */
[----:B------:R-:W4:Y:S01]  /*14780*/  LDL.LU.64 R24, [R1+0x17a0] ;  /* 0x0017a00001187983 */ /* 0x000f220000300a00 */
[C---:B---3--:R-:W-:Y:S11]  /*14790*/  HMMA.16816.F32.BF16 R16, R4.reuse, R14, R16 ;  /* 0x0000000e0410723c */ /* 0x048ff60000041810 */
[----:B------:R-:W-:Y:S11]  /*147a0*/  @!UPT UIADD3 URZ, URZ, URZ, URZ ;  /* 0x0000003f3f3ff290 */ /* 0x000ff6000fffe03f */
[----:B------:R-:W-:Y:S01]  /*147b0*/  @!UPT UIADD3 URZ, URZ, URZ, URZ ;  /* 0x0000003f3f3ff290 */ /* 0x000fe2000fffe03f */
[----:B------:R0:W-:Y:S01]  /*147c0*/  STL.64 [R1+0xbd0], R16 ;  /* 0x000bd01001007387 */ /* 0x0001e20000100a00 */
[----:B------:R1:W-:Y:S02]  /*147d0*/  STL.64 [R1+0xbd8], R18 ;  /* 0x000bd81201007387 */ /* 0x0003e40000100a00 */
[----:B0-----:R-:W-:Y:S01]  /*147e0*/  IMAD.MOV.U32 R17, RZ, RZ, R14 ;  /* 0x000000ffff117224 */ /* 0x001fe200078e000e */
[----:B-1----:R-:W3:Y:S01]  /*147f0*/  LDL.LU.64 R18, [R1+0x1798] ;  /* 0x0017980001127983 */ /* 0x002ee20000300a00 */
[----:B------:R-:W-:Y:S02]  /*14800*/  IMAD.MOV.U32 R16, RZ, RZ, R15 ;  /* 0x000000ffff107224 */ /* 0x000fe400078e000f */
[----:B------:R-:W4:Y:S02]  /*14810*/  LDL.LU.64 R14, [R1+0x1790] ;  /* 0x00179000010e7983 */ /* 0x000f240000300a00 */
[----:B----4-:R-:W-:Y:S01]  /*14820*/  HMMA.16816.F32.BF16 R24, R4, R14, R24 ;  /* 0x0000000e0418723c */ /* 0x010fe20000041818 */
[----:B------:R-:W-:-:S02]  /*14830*/  IMAD.MOV.U32 R2, RZ, RZ, R14 ;  /* 0x000000ffff027224 */ /* 0x000fc400078e000e */
[----:B------:R-:W-:Y:S11]  /*14840*/  IMAD.MOV.U32 R0, RZ, RZ, R15 ;  /* 0x000000ffff007224 */ /* 0x000ff600078e000f */
[----:B------:R-:W-:Y:S09]  /*14850*/  @!UPT UIADD3 URZ, URZ, URZ, URZ ;  /* 0x0000003f3f3ff290 */ /* 0x000ff2000fffe03f */
[----:B------:R-:W-:Y:S01]  /*14860*/  STL.64 [R1+0xbc0], R24 ;  /* 0x000bc01801007387 */ /* 0x000fe20000100a00 */
[----:B------:R0:W-:Y:S03]  /*14870*/  STL.64 [R1+0xbc8], R26 ;  /* 0x000bc81a01007387 */ /* 0x0001e60000100a00 */
[----:B0-----:R-:W4:Y:S01]  /*14880*/  LDL.LU.64 R26, [R1+0x1788] ;  /* 0x00178800011a7983 */ /* 0x001f220000300a00 */
[----:B------:R-:W4:Y:S02]  /*14890*/  LDL.LU.64 R14, [R1+0x1780] ;  /* 0x00178000010e7983 */ /* 0x000f240000300a00 */
[----:B------:R-:W4:Y:S02]  /*148a0*/  LDL.LU.64 R12, [R1+0x1778] ;  /* 0x00177800010c7983 */ /* 0x000f240000300a00 */
[C---:B----4-:R-:W-:Y:S11]  /*148b0*/  HMMA.16816.F32.BF16 R12, R4.reuse, R26, R12 ;  /* 0x0000001a040c723c */ /* 0x050ff6000004180c */
[----:B------:R-:W-:Y:S11]  /*148c0*/  @!UPT UIADD3 URZ, URZ, URZ, URZ ;  /* 0x0000003f3f3ff290 */ /* 0x000ff6000fffe03f */
[----:B------:R-:W-:Y:S01]  /*148d0*/  @!UPT UIADD3 URZ, URZ, URZ, URZ ;  /* 0x0000003f3f3ff290 */ /* 0x000fe2000fffe03f */
[----:B------:R-:W-:Y:S01]  /*148e0*/  STL.64 [R1+0xbb0], R12 ;  /* 0x000bb00c01007387 */ /* 0x000fe20000100a00 */
[----:B------:R0:W-:Y:S03]  /*148f0*/  STL.64 [R1+0xbb8], R14 ;  /* 0x000bb80e01007387 */ /* 0x0001e60000100a00 */
[----:B0-----:R-:W4:Y:S01]  /*14900*/  LDL.LU.64 R14, [R1+0x1770] ;  /* 0x00177000010e7983 */ /* 0x001f220000300a00 */
[----:B------:R-:W-:Y:S02]  /*14910*/  IMAD.MOV.U32 R28, RZ, RZ, R26 ;  /* 0x000000ffff1c7224 */ /* 0x000fe400078e001a */
[----:B------:R-:W-:Y:S02]  /*14920*/  IMAD.MOV.U32 R25, RZ, RZ, R27 ;  /* 0x000000ffff197224 */ /* 0x000fe400078e001b */
[----:B------:R-:W2:Y:S01]  /*14930*/  LDL.LU.64 R26, [R1+0x1768] ;  /* 0x00176800011a7983 */ /* 0x000ea20000300a00 */
[----:B------:R-:W2:Y:S01]  /*14940*/  LDL.LU R24, [R1+0x1760] ;  /* 0x0017600001187983 */ /* 0x000ea20000300800 */
[C---:B----4-:R-:W-:Y:S02]  /*14950*/  HMMA.16816.F32.BF16 R12, R4.reuse, R14, R20 ;  /* 0x0000000e040c723c */ /* 0x050fe40000041814 */
[----:B------:R-:W4:Y:S01]  /*14960*/  LDL.LU.64 R22, [R1+0x1758] ;  /* 0x0017580001167983 */ /* 0x000f220000300a00 */
[----:B------:R-:W4:Y:S11]  /*14970*/  LDL.LU.64 R20, [R1+0x1750] ;  /* 0x0017500001147983 */ /* 0x000f360000300a00 */
[----:B------:R-:W-:Y:S09]  /*14980*/  @!UPT UIADD3 URZ, URZ, URZ, URZ ;  /* 0x0000003f3f3ff290 */ /* 0x000ff2000fffe03f */
[----:B------:R-:W-:Y:S01]  /*14990*/  STL.64 [R1+0xba0], R12 ;  /* 0x000ba00c01007387 */ /* 0x000fe20000100a00 */
[----:B------:R0:W-:Y:S03]  /*149a0*/  STL.64 [R1+0xba8], R14 ;  /* 0x000ba80e01007387 */ /* 0x0001e60000100a00 */
[----:B0-----:R-:W3:Y:S01]  /*149b0*/  LDL.LU.64 R14, [R1+0x1748] ;  /* 0x00174800010e7983 */ /* 0x001ee20000300a00 */
[----:B------:R-:W3:Y:S02]  /*149c0*/  LDL.LU.64 R12, [R1+0x1740] ;  /* 0x00174000010c7983 */ /* 0x000ee40000300a00 */
[C---:B---3--:R-:W-:Y:S11]  /*149d0*/  HMMA.16816.F32.BF16 R12, R4.reuse, R18, R12 ;  /* 0x00000012040c723c */ /* 0x048ff6000004180c */
[----:B------:R-:W-:Y:S11]  /*149e0*/  @!UPT UIADD3 URZ, URZ, URZ, URZ ;  /* 0x0000003f3f3ff290 */ /* 0x000ff6000fffe03f */
[----:B------:R-:W-:Y:S01]  /*149f0*/  @!UPT UIADD3 URZ, URZ, URZ, URZ ;  /* 0x0000003f3f3ff290 */ /* 0x000fe2000fffe03f */
[----:B------:R-:W-:Y:S01]  /*14a00*/  STL.64 [R1+0xb90], R12 ;  /* 0x000b900c01007387 */ /* 0x000fe20000100a00 */
[----:B------:R0:W-:Y:S03]  /*14a10*/  STL.64 [R1+0xb98], R14 ;  /* 0x000b980e01007387 */ /* 0x0001e60000100a00 */
[----:B0-----:R-:W4:Y:S01]  /*14a20*/  LDL.LU.64 R14, [R1+0x1738] ;  /* 0x00173800010e7983 */ /* 0x001f220000300a00 */
[----:B------:R-:W3:Y:S02]  /*14a30*/  LDL.LU R13, [R1+0x1730] ;  /* 0x00173000010d7983 */ /* 0x000ee40000300800 */
[----:B------:R-:W-:Y:S01]  /*14a40*/  STL.64 [R1+0x1618], R18 ;  /* 0x0016181201007387 */ /* 0x000fe20000100a00 */
[C---:B----4-:R-:W-:Y:S11]  /*14a50*/  HMMA.16816.F32.BF16 R20, R4.reuse, R14, R20 ;  /* 0x0000000e0414723c */ /* 0x050ff60000041814 */
[----:B------:R-:W-:Y:S11]  /*14a60*/  @!UPT UIADD3 URZ, URZ, URZ, URZ ;  /* 0x0000003f3f3ff290 */ /* 0x000ff6000fffe03f */
[----:B------:R-:W-:Y:S01]  /*14a70*/  @!UPT UIADD3 URZ, URZ, URZ, URZ ;  /* 0x0000003f3f3ff290 */ /* 0x000fe2000fffe03f */
[----:B------:R-:W-:Y:S01]  /*14a80*/  STL.64 [R1+0xb80], R20 ;  /* 0x000b801401007387 */ /* 0x000fe20000100a00 */
[----:B------:R0:W-:Y:S03]  /*14a90*/  STL.64 [R1+0xb88], R22 ;  /* 0x000b881601007387 */ /* 0x0001e60000100a00 */
[----:B0-----:R-:W2:Y:S01]  /*14aa0*/  LDL.LU.64 R22, [R1+0x1728] ;  /* 0x0017280001167983 */ /* 0x001ea20000300a00 */
[----:B------:R-:W2:Y:S02]  /*14ab0*/  LDL.LU.64 R20, [R1+0x1720] ;  /* 0x0017200001147983 */ /* 0x000ea40000300a00 */
[C---:B--2---:R-:W-:Y:S11]  /*14ac0*/  HMMA.16816.F32.BF16 R20, R4.reuse, R26, R20 ;  /* 0x0000001a0414723c */ /* 0x044ff60000041814 */
[----:B------:R-:W-:Y:S11]  /*14ad0*/  @!UPT UIADD3 URZ, URZ, URZ, URZ ;  /* 0x0000003f3f3ff290 */ /* 0x000ff6000fffe03f */
[----:B------:R-:W-:Y:S01]  /*14ae0*/  @!UPT UIADD3 URZ, URZ, URZ, URZ ;  /* 0x0000003f3f3ff290 */ /* 0x000fe2000fffe03f */
[----:B------:R-:W-:Y:S01]  /*14af0*/  STL.64 [R1+0xb70], R20 ;  /* 0x000b701401007387 */ /* 0x000fe20000100a00 */
[----:B------:R0:W-:Y:S03]  /*14b00*/  STL.64 [R1+0xb78], R22 ;  /* 0x000b781601007387 */ /* 0x0001e60000100a00 */
[----:B0-----:R-:W2:Y:S01]  /*14b10*/  LDL.LU.64 R22, [R1+0x1718] ;  /* 0x0017180001167983 */ /* 0x001ea20000300a00 */
[----:B------:R-:W-:Y:S02]  /*14b20*/  STL.64 [R1+0x1648], R26 ;  /* 0x0016481a01007387 */ /* 0x000fe40000100a00 */
[----:B------:R-:W-:Y:S01]  /*14b30*/  STL [R1+0x1640], R25 ;  /* 0x0016401901007387 */ /* 0x000fe20000100800 */
[----:B--2---:R-:W-:Y:S01]  /*14b40*/  HMMA.16816.F32.BF16 R4, R4, R22, R8 ;  /* 0x000000160404723c */ /* 0x004fe20000041808 */
[----:B------:R-:W2:Y:S01]  /*14b50*/  LDL.LU.64 R10, [R1+0x1710] ;  /* 0x00171000010a7983 */ /* 0x000ea20000300a00 */
[----:B------:R-:W4:Y:S02]  /*14b60*/  LDL.LU.64 R8, [R1+0x1708] ;  /* 0x0017080001087983 */ /* 0x000f240000300a00 */
[----:B------:R-:W-:-:S02]  /*14b70*/  IMAD.MOV.U32 R12, RZ, RZ, R22 ;  /* 0x000000ffff0c7224 */ /* 0x000fc400078e0016 */
[----:B------:R-:W-:Y:S11]  /*14b80*/  IMAD.MOV.U32 R3, RZ, RZ, R23 ;  /* 0x000000ffff037224 */ /* 0x000ff600078e0017 */
[----:B------:R-:W-:Y:S06]  /*14b90*/  @!UPT UIADD3 URZ, URZ, URZ, URZ ;  /* 0x0000003f3f3ff290 */ /* 0x000fec000fffe03f */
[----:B------:R-:W-:Y:S01]  /*14ba0*/  STL.64 [R1+0xb60], R4 ;  /* 0x000b600401007387 */ /* 0x000fe20000100a00 */
[----:B------:R-:W-:Y:S02]  /*14bb0*/  STL.64 [R1+0xb68], R6 ;  /* 0x000b680601007387 */ /* 0x000fe40000100a00 */
[----:B------:R-:W3:Y:S02]  /*14bc0*/  LDL.LU.64 R22, [R1+0x1700] ;  /* 0x0017000001167983 */ /* 0x000ee40000300a00 */
[----:B------:R-:W3:Y:S01]  /*14bd0*/  LDL.LU.64 R20, [R1+0x16f8] ;  /* 0x0016f80001147983 */ /* 0x000ee20000300a00 */
[----:B------:R2:W-:Y:S01]  /*14be0*/  STL.64 [R1+0x1658], R14 ;  /* 0x0016580e01007387 */ /* 0x0005e20000100a00 */
[----:B------:R-:W-:Y:S02]  /*14bf0*/  STL [R1+0x1650], R12 ;  /* 0x0016500c01007387 */ /* 0x000fe40000100800 */
[----:B--2---:R-:W-:Y:S02]  /*14c00*/  IMAD.MOV.U32 R15, RZ, RZ, R10 ;  /* 0x000000ffff0f7224 */ /* 0x004fe400078e000a */
[----:B----4-:R-:W-:-:S02]  /*14c10*/  IMAD.MOV.U32 R14, RZ, RZ, R9 ;  /* 0x000000ffff0e7224 */ /* 0x010fc400078e0009 */
[----:B------:R-:W2:Y:S01]  /*14c20*/  LDL.LU R9, [R1+0x16f0] ;  /* 0x0016f00001097983 */ /* 0x000ea20000300800 */
[----:B------:R-:W2:Y:S02]  /*14c30*/  LDL.LU R10, [R1+0x16ec] ;  /* 0x0016ec00010a7983 */ /* 0x000ea40000300800 */
[----:B------:R3:W-:Y:S02]  /*14c40*/  STL.64 [R1+0x1670], R14 ;  /* 0x0016700e01007387 */ /* 0x0007e40000100a00 */
[----:B---3--:R-:W-:Y:S02]  /*14c50*/  IMAD.MOV.U32 R14, RZ, RZ, R23 ;  /* 0x000000ffff0e7224 */ /* 0x008fe400078e0017 */
[----:B------:R-:W-:-:S05]  /*14c60*/  IMAD.MOV.U32 R15, RZ, RZ, R22 ;  /* 0x000000ffff0f7224 */ /* 0x000fca00078e0016 */
[----:B------:R0:W-:Y:S02]  /*14c70*/  STL.64 [R1+0x1688], R14 ;  /* 0x0016880e01007387 */ /* 0x0001e40000100a00 */
[----:B0-----:R-:W-:Y:S02]  /*14c80*/  IMAD.MOV.U32 R14, RZ, RZ, R21 ;  /* 0x000000ffff0e7224 */ /* 0x001fe400078e0015 */
[----:B------:R-:W-:-:S05]  /*14c90*/  IMAD.MOV.U32 R15, RZ, RZ, R13 ;  /* 0x000000ffff0f7224 */ /* 0x000fca00078e000d */
[----:B------:R0:W-:Y:S01]  /*14ca0*/  STL.64 [R1+0x16a0], R14 ;  /* 0x0016a00e01007387 */ /* 0x0001e20000100a00 */
[----:B------:R-:W3:Y:S02]  /*14cb0*/  LDL.LU R12, [R1+0x2d0] ;  /* 0x0002d000010c7983 */ /* 0x000ee40000300800 */
[----:B------:R-:W3:Y:S01]  /*14cc0*/  LDL.LU R13, [R1+0x2d4] ;  /* 0x0002d400010d7983 */ /* 0x000ee20000300800 */
[----:B0-----:R-:W4:Y:S01]  /*14cd0*/  LDL.LU R14, [R1+0x2d8] ;  /* 0x0002d800010e7983 */ /* 0x001f220000300800 */
[----:B------:R-:W4:Y:S02]  /*14ce0*/  LDL.LU R15, [R1+0x2dc] ;  /* 0x0002dc00010f7983 */ /* 0x000f240000300800 */
[----:B------:R-:W-:Y:S02]  /*14cf0*/  IMAD.MOV.U32 R22, RZ, RZ, R11 ;  /* 0x000000ffff167224 */ /* 0x000fe400078e000b */
[----:B------:R-:W-:Y:S01]  /*14d00*/  IMAD.MOV.U32 R23, RZ, RZ, R29 ;  /* 0x000000ffff177224 */ /* 0x000fe200078e001d */
[----:B----4-:R-:W-:Y:S01]  /*14d10*/  STL.64 [R1+0x16c0], R14 ;  /* 0x0016c00e01007387 */ /* 0x010fe20000100a00 */
[----:B---3--:R0:W-:Y:S02]  /*14d20*/  STL.64 [R1+0x16b8], R12 ;  /* 0x0016b80c01007387 */ /* 0x0081e40000100a00 */
[----:B------:R-:W2:Y:S02]  /*14d30*/  LDL.LU R11, [R1+0x16e8] ;  /* 0x0016e800010b7983 */ /* 0x000ea40000300800 */
[----:B------:R1:W-:Y:S01]  /*14d40*/  STL.64 [R1+0x16c8], R22 ;  /* 0x0016c81601007387 */ /* 0x0003e20000100a00 */
[----:B0-----:R-:W3:Y:S01]  /*14d50*/  LDL.LU R12, [R1+0x2e0] ;  /* 0x0002e000010c7983 */ /* 0x001ee20000300800 */
[----:B------:R-:W3:Y:S02]  /*14d60*/  LDL.LU R13, [R1+0x2e4] ;  /* 0x0002e400010d7983 */ /* 0x000ee40000300800 */
[----:B------:R-:W4:Y:S02]  /*14d70*/  LDL.LU R14, [R1+0x2e8] ;  /* 0x0002e800010e7983 */ /* 0x000f240000300800 */
[----:B------:R-:W4:Y:S02]  /*14d80*/  LDL.LU R15, [R1+0x2ec] ;  /* 0x0002ec00010f7983 */ /* 0x000f240000300800 */
[----:B-1----:R-:W-:-:S02]  /*14d90*/  IMAD.MOV.U32 R22, RZ, RZ, R24 ;  /* 0x000000ffff167224 */ /* 0x002fc400078e0018 */
[----:B------:R-:W-:Y:S01]  /*14da0*/  IMAD.MOV.U32 R23, RZ, RZ, R20 ;  /* 0x000000ffff177224 */ /* 0x000fe200078e0014 */
[----:B----4-:R-:W-:Y:S01]  /*14db0*/  STL.64 [R1+0x16d8], R14 ;  /* 0x0016d80e01007387 */ /* 0x010fe20000100a00 */
[----:B---3--:R-:W-:Y:S03]  /*14dc0*/  STL.64 [R1+0x16d0], R12 ;  /* 0x0016d00c01007387 */ /* 0x008fe60000100a00 */
[----:B------:R0:W-:Y:S02]  /*14dd0*/  STL.64 [R1+0x16e0], R22 ;  /* 0x0016e01601007387 */ /* 0x0001e40000100a00 */
[----:B------:R-:W2:Y:S01]  /*14de0*/  LDL.LU R20, [R1+0x550] ;  /* 0x0005500001147983 */ /* 0x000ea20000300800 */
[----:B------:R-:W2:Y:S04]  /*14df0*/  LDL.LU R21, [R1+0x554] ;  /* 0x0005540001157983 */ /* 0x000ea80000300800 */
[----:B0-----:R-:W2:Y:S01]  /*14e00*/  LDL.LU R22, [R1+0x558] ;  /* 0x0005580001167983 */ /* 0x001ea20000300800 */
[----:B------:R-:W2:Y:S02]  /*14e10*/  LDL.LU R23, [R1+0x55c] ;  /* 0x00055c0001177983 */ /* 0x000ea40000300800 */
[----:B------:R-:W3:Y:S02]  /*14e20*/  LDL.LU R12, [R1+0x2f0] ;  /* 0x0002f000010c7983 */ /* 0x000ee40000300800 */
[----:B------:R-:W3:Y:S01]  /*14e30*/  LDL.LU R13, [R1+0x2f4] ;  /* 0x0002f400010d7983 */ /* 0x000ee20000300800 */
[----:B------:R-:W3:Y:S01]  /*14e40*/  LDL.LU R14, [R1+0x2f8] ;  /* 0x0002f800010e7983 */ /* 0x000ee20000300800 */
[----:B------:R-:W3:Y:S02]  /*14e50*/  LDL.LU R15, [R1+0x2fc] ;  /* 0x0002fc00010f7983 */ /* 0x000ee40000300800 */
[----:B------:R-:W4:Y:S02]  /*14e60*/  LDL.LU R24, [R1+0x290] ;  /* 0x0002900001187983 */ /* 0x000f240000300800 */
[----:B------:R-:W4:Y:S01]  /*14e70*/  LDL.LU R25, [R1+0x294] ;  /* 0x0002940001197983 */ /* 0x000f220000300800 */
[----:B------:R-:W2:Y:S01]  /*14e80*/  LDL.LU R26, [R1+0x298] ;  /* 0x00029800011a7983 */ /* 0x000ea20000300800 */
[----:B------:R-:W2:Y:S03]  /*14e90*/  LDL.LU R27, [R1+0x29c] ;  /* 0x00029c00011b7983 */ /* 0x000ea60000300800 */
[----:B--2---:R-:W-:Y:S01]  /*14ea0*/  STL.64 [R1+0x1668], R26 ;  /* 0x0016681a01007387 */ /* 0x004fe20000100a00 */
[----:B----4-:R0:W-:Y:S03]  /*14eb0*/  STL.64 [R1+0x1660], R24 ;  /* 0x0016601801007387 */ /* 0x0101e60000100a00 */
        /* <DEDUP_REMOVED lines=8> */
[----:B------:R-:W4:Y:S02]  /*14f40*/  LDL.LU R26, [R1+0x2b8] ;  /* 0x0002b800011a7983 */ /* 0x000f240000300800 */
[----:B------:R-:W4:Y:S02]  /*14f50*/  LDL.LU R27, [R1+0x2bc] ;  /* 0x0002bc00011b7983 */ /* 0x000f240000300800 */
[----:B------:R-:W-:-:S02]  /*14f60*/  IMAD.MOV.U32 R6, RZ, RZ, R2 ;  /* 0x000000ffff067224 */ /* 0x000fc400078e0002 */
[----:B------:R-:W-:Y:S01]  /*14f70*/  IMAD.MOV.U32 R7, RZ, RZ, R0 ;  /* 0x000000ffff077224 */ /* 0x000fe200078e0000 */
[----:B----4-:R-:W-:Y:S01]  /*14f80*/  STL.64 [R1+0x1698], R26 ;  /* 0x0016981a01007387 */ /* 0x010fe20000100a00 */
[----:B--2---:R0:W-:Y:S03]  /*14f90*/  STL.64 [R1+0x1690], R24 ;  /* 0x0016901801007387 */ /* 0x0041e60000100a00 */
[----:B0-----:R-:W2:Y:S01]  /*14fa0*/  LDL.LU R24, [R1+0x2c0] ;  /* 0x0002c00001187983 */ /* 0x001ea20000300800 */
[----:B------:R-:W2:Y:S02]  /*14fb0*/  LDL.LU R25, [R1+0x2c4] ;  /* 0x0002c40001197983 */ /* 0x000ea40000300800 */
[----:B------:R-:W2:Y:S02]  /*14fc0*/  LDL.LU R26, [R1+0x2c8] ;  /* 0x0002c800011a7983 */ /* 0x000ea40000300800 */
[----:B------:R-:W2:Y:S01]  /*14fd0*/  LDL.LU R27, [R1+0x2cc] ;  /* 0x0002cc00011b7983 */ /* 0x000ea20000300800 */
[----:B------:R-:W4:Y:S01]  /*14fe0*/  LDL.64 R18, [R1+0xa8] ;  /* 0x0000a80001127983 */ /* 0x000f220000100a00 */
[----:B------:R0:W-:Y:S03]  /*14ff0*/  STL.64 [R1+0x1628], R6 ;  /* 0x0016280601007387 */ /* 0x0001e60000100a00 */
[----:B0-----:R-:W2:Y:S02]  /*15000*/  LDL.64 R6, [R1+0x118] ;  /* 0x0001180001067983 */ /* 0x001ea40000100a00 */
[C---:B--2---:R-:W-:Y:S11]  /*15010*/  HMMA.16816.F32.BF16 R20, R8.reuse, R6, R20 ;  /* 0x000000060814723c */ /* 0x044ff60000041814 */
[----:B------:R-:W-:Y:S11]  /*15020*/  @!UPT UIADD3 URZ, URZ, URZ, URZ ;  /* 0x0000003f3f3ff290 */ /* 0x000ff6000fffe03f */
[----:B------:R-:W-:Y:S01]  /*15030*/  @!UPT UIADD3 URZ, URZ, URZ, URZ ;  /* 0x0000003f3f3ff290 */ /* 0x000fe2000fffe03f */
[----:B------:R-:W-:Y:S01]  /*15040*/  STL.64 [R1+0x4e0], R20 ;  /* 0x0004e01401007387 */ /* 0x000fe20000100a00 */
[----:B------:R0:W-:Y:S03]  /*15050*/  STL.64 [R1+0x4e8], R22 ;  /* 0x0004e81601007387 */ /* 0x0001e60000100a00 */
[----:B0-----:R-:W3:Y:S02]  /*15060*/  LDL.LU.64 R22, [R1+0x16e0] ;  /* 0x0016e00001167983 */ /* 0x001ee40000300a00 */
[C---:B---3--:R-:W-:Y:S02]  /*15070*/  HMMA.16816.F32.BF16 R20, R8.reuse, R22, R12 ;  /* 0x000000160814723c */ /* 0x048fe4000004180c */
[----:B------:R-:W2:Y:S01]  /*15080*/  LDL.LU.64 R14, [R1+0x16d8] ;  /* 0x0016d800010e7983 */ /* 0x000ea20000300a00 */
[----:B------:R-:W2:Y:S11]  /*15090*/  LDL.LU.64 R12, [R1+0x16d0] ;  /* 0x0016d000010c7983 */ /* 0x000eb60000300a00 */
[----:B------:R-:W-:Y:S09]  /*150a0*/  @!UPT UIADD3 URZ, URZ, URZ, URZ ;  /* 0x0000003f3f3ff290 */ /* 0x000ff2000fffe03f */
[----:B------:R-:W-:Y:S01]  /*150b0*/  STL.64 [R1+0xab0], R20 ;  /* 0x000ab01401007387 */ /* 0x000fe20000100a00 */
[----:B------:R0:W-:Y:S03]  /*150c0*/  STL.64 [R1+0xab8], R22 ;  /* 0x000ab81601007387 */ /* 0x0001e60000100a00 */
[----:B0-----:R-:W2:Y:S02]  /*150d0*/  LDL.LU.64 R22, [R1+0x16c8] ;  /* 0x0016c80001167983 */ /* 0x001ea40000300a00 */
[C---:B--2---:R-:W-:Y:S02]  /*150e0*/  HMMA.16816.F32.BF16 R20, R8.reuse, R22, R12 ;  /* 0x000000160814723c */ /* 0x044fe4000004180c */
[----:B------:R-:W2:Y:S01]  /*150f0*/  LDL.LU.64 R14, [R1+0x16c0] ;  /* 0x0016c000010e7983 */ /* 0x000ea20000300a00 */
[----:B------:R-:W2:Y:S11]  /*15100*/  LDL.LU.64 R12, [R1+0x16b8] ;  /* 0x0016b800010c7983 */ /* 0x000eb60000300a00 */
[----:B------:R-:W-:Y:S09]  /*15110*/  @!UPT UIADD3 URZ, URZ, URZ, URZ ;  /* 0x0000003f3f3ff290 */ /* 0x000ff2000fffe03f */
[----:B------:R-:W-:Y:S01]  /*15120*/  STL.64 [R1+0xaf0], R20 ;  /* 0x000af01401007387 */ /* 0x000fe20000100a00 */
[----:B------:R0:W-:Y:S03]  /*15130*/  STL.64 [R1+0xaf8], R22 ;  /* 0x000af81601007387 */ /* 0x0001e60000100a00 */
[----:B0-----:R-:W2:Y:S01]  /*15140*/  LDL.LU.64 R22, [R1+0x16b0] ;  /* 0x0016b00001167983 */ /* 0x001ea20000300a00 */
[----:B------:R-:W3:Y:S01]  /*15150*/  LDL.LU R21, [R1+0x16a8] ;  /* 0x0016a80001157983 */ /* 0x000ee20000300800 */
[C---:B--2---:R-:W-:Y:S11]  /*15160*/  HMMA.16816.F32.BF16 R12, R8.reuse, R22, R12 ;  /* 0x00000016080c723c */ /* 0x044ff6000004180c */
[----:B------:R-:W-:Y:S11]  /*15170*/  @!UPT UIADD3 URZ, URZ, URZ, URZ ;  /* 0x0000003f3f3ff290 */ /* 0x000ff6000fffe03f */
[----:B------:R-:W-:Y:S01]  /*15180*/  @!UPT UIADD3 URZ, URZ, URZ, URZ ;  /* 0x0000003f3f3ff290 */ /* 0x000fe2000fffe03f */
[----:B------:R-:W-:Y:S01]  /*15190*/  STL.64 [R1+0xb30], R12 ;  /* 0x000b300c01007387 */ /* 0x000fe20000100a00 */
[----:B------:R0:W-:Y:S03]  /*151a0*/  STL.64 [R1+0xb38], R14 ;  /* 0x000b380e01007387 */ /* 0x0001e60000100a00 */
[----:B0-----:R-:W2:Y:S01]  /*151b0*/  LDL.LU.64 R14, [R1+0x16a0] ;  /* 0x0016a000010e7983 */ /* 0x001ea20000300a00 */
[----:B------:R-:W-:Y:S01]  /*151c0*/  STL.64 [R1+0x1598], R22 ;  /* 0x0015981601007387 */ /* 0x000fe20000100a00 */
[C---:B--2---:R-:W-:Y:S02]  /*151d0*/  HMMA.16816.F32.BF16 R12, R8.reuse, R14, R24 ;  /* 0x0000000e080c723c */ /* 0x044fe40000041818 */
        /* <DEDUP_REMOVED lines=14> */
[----:B------:R-:W4:Y:S01]  /*152c0*/  LDL.LU.64 R26, [R1+0x1668] ;  /* 0x00166800011a7983 */ /* 0x000f220000300a00 */
[----:B------:R-:W4:Y:S11]  /*152d0*/  LDL.LU.64 R24, [R1+0x1660] ;  /* 0x0016600001187983 */ /* 0x000f360000300a00 */
[----:B------:R-:W-:Y:S09]  /*152e0*/  @!UPT UIADD3 URZ, URZ, URZ, URZ ;  /* 0x0000003f3f3ff290 */ /* 0x000ff2000fffe03f */
[----:B------:R-:W-:Y:S01]  /*152f0*/  STL.64 [R1+0xa00], R12 ;  /* 0x000a000c01007387 */ /* 0x000fe20000100a00 */
[----:B------:R0:W-:Y:S03]  /*15300*/  STL.64 [R1+0xa08], R14 ;  /* 0x000a080e01007387 */ /* 0x0001e60000100a00 */
[----:B0-----:R-:W2:Y:S01]  /*15310*/  LDL.LU.64 R14, [R1+0x1658] ;  /* 0x00165800010e7983 */ /* 0x001ea20000300a00 */
[----:B------:R-:W2:Y:S02]  /*15320*/  LDL.LU R12, [R1+0x1650] ;  /* 0x00165000010c7983 */ /* 0x000ea40000300800 */
[----:B------:R-:W2:Y:S02]  /*15330*/  LDL.64 R22, [R1+0xf8] ;  /* 0x0000f80001167983 */ /* 0x000ea40000100a00 */
[----:B--2---:R0:W-:Y:S04]  /*15340*/  STL.64 [R1+0x15a0], R22 ;  /* 0x0015a01601007387 */ /* 0x0041e80000100a00 */
[----:B0-----:R-:W2:Y:S04]  /*15350*/  LDL.64 R22, [R1+0x108] ;  /* 0x0001080001167983 */ /* 0x001ea80000100a00 */
[----:B--2---:R-:W-:Y:S01]  /*15360*/  STL.64 [R1+0x15b8], R22 ;  /* 0x0015b81601007387 */ /* 0x004fe20000100a00 */
[----:B---3--:R0:W-:Y:S02]  /*15370*/  STL [R1+0x1620], R21 ;  /* 0x0016201501007387 */ /* 0x0081e40000100800 */
[----:B------:R-:W2:Y:S01]  /*15380*/  LDL.LU R20, [R1+0x1d0] ;  /* 0x0001d00001147983 */ /* 0x000ea20000300800 */
[----:B0-----:R-:W2:Y:S01]  /*15390*/  LDL.LU R21, [R1+0x1d4] ;  /* 0x0001d40001157983 */ /* 0x001ea20000300800 */
[----:B------:R-:W3:Y:S02]  /*153a0*/  LDL.LU R22, [R1+0x1d8] ;  /* 0x0001d80001167983 */ /* 0x000ee40000300800 */
[----:B------:R-:W3:Y:S01]  /*153b0*/  LDL.LU R23, [R1+0x1dc] ;  /* 0x0001dc0001177983 */ /* 0x000ee20000300800 */
[----:B----4-:R-:W-:Y:S01]  /*153c0*/  HMMA.16816.F32.BF16 R24, R8, R18, R24 ;  /* 0x000000120818723c */ /* 0x010fe20000041818 */
[----:B------:R-:W-:-:S02]  /*153d0*/  IMAD.MOV.U32 R2, RZ, RZ, R6 ;  /* 0x000000ffff027224 */ /* 0x000fc400078e0006 */
[----:B------:R-:W-:Y:S01]  /*153e0*/  IMAD.MOV.U32 R0, RZ, RZ, R7 ;  /* 0x000000ffff007224 */ /* 0x000fe200078e0007 */
[----:B---3--:R-:W-:Y:S01]  /*153f0*/  STL.64 [R1+0x1638], R22 ;  /* 0x0016381601007387 */ /* 0x008fe20000100a00 */
[----:B--2---:R0:W-:Y:S03]  /*15400*/  STL.64 [R1+0x1630], R20 ;  /* 0x0016301401007387 */ /* 0x0041e60000100a00 */
[----:B0-----:R-:W2:Y:S01]  /*15410*/  LDL.LU R20, [R1+0x280] ;  /* 0x0002800001147983 */ /* 0x001ea20000300800 */
[----:B------:R-:W2:Y:S02]  /*15420*/  LDL.LU R21, [R1+0x284] ;  /* 0x0002840001157983 */ /* 0x000ea40000300800 */
[----:B------:R-:W2:Y:S02]  /*15430*/  LDL.LU R22, [R1+0x288] ;  /* 0x0002880001167983 */ /* 0x000ea40000300800 */
[----:B------:R-:W2:Y:S10]  /*15440*/  LDL.LU R23, [R1+0x28c] ;  /* 0x00028c0001177983 */ /* 0x000eb40000300800 */
[----:B------:R-:W-:Y:S01]  /*15450*/  STL.64 [R1+0xa30], R24 ;  /* 0x000a301801007387 */ /* 0x000fe20000100a00 */
[----:B------:R0:W-:Y:S03]  /*15460*/  STL.64 [R1+0xa38], R26 ;  /* 0x000a381a01007387 */ /* 0x0001e60000100a00 */
[----:B0-----:R-:W3:Y:S01]  /*15470*/  LDL.LU.64 R26, [R1+0x1648] ;  /* 0x00164800011a7983 */ /* 0x001ee20000300a00 */
[----:B------:R-:W-:-:S02]  /*15480*/  IMAD.MOV.U32 R6, RZ, RZ, R17 ;  /* 0x000000ffff067224 */ /* 0x000fc400078e0011 */
[----:B------:R-:W-:Y:S02]  /*15490*/  IMAD.MOV.U32 R7, RZ, RZ, R16 ;  /* 0x000000ffff077224 */ /* 0x000fe400078e0010 */
[----:B------:R-:W4:Y:S02]  /*154a0*/  LDL.LU R25, [R1+0x1640] ;  /* 0x0016400001197983 */ /* 0x000f240000300800 */
[----:B------:R-:W-:Y:S01]  /*154b0*/  IMAD.MOV.U32 R13, RZ, RZ, R19 ;  /* 0x000000ffff0d7224 */ /* 0x000fe200078e0013 */
[----:B------:R-:W4:Y:S01]  /*154c0*/  LDL.LU R16, [R1+0x1b0] ;  /* 0x0001b00001107983 */ /* 0x000f220000300800 */
[----:B------:R-:W-:Y:S02]  /*154d0*/  IMAD.MOV.U32 R24, RZ, RZ, R18 ;  /* 0x000000ffff187224 */ /* 0x000fe400078e0012 */
[----:B------:R-:W4:Y:S02]  /*154e0*/  LDL.LU R17, [R1+0x1b4] ;  /* 0x0001b40001117983 */ /* 0x000f240000300800 */
[----:B------:R-:W4:Y:S01]  /*154f0*/  LDL.LU R18, [R1+0x1b8] ;  /* 0x0001b80001127983 */ /* 0x000f220000300800 */
[----:B------:R-:W4:Y:S01]  /*15500*/  LDL.LU R19, [R1+0x1bc] ;  /* 0x0001bc0001137983 */ /* 0x000f220000300800 */
[----:B------:R0:W-:Y:S02]  /*15510*/  STL.64 [R1+0x1610], R14 ;  /* 0x0016100e01007387 */ /* 0x0001e40000100a00 */
[----:B------:R-:W-:Y:S01]  /*15520*/  STL [R1+0x1608], R13 ;  /* 0x0016080d01007387 */ /* 0x000fe20000100800 */
[----:B0-----:R-:W4:Y:S01]  /*15530*/  LDL.64 R14, [R1+0x68] ;  /* 0x00006800010e7983 */ /* 0x001f220000100a00 */
[C---:B--2---:R-:W-:Y:S03]  /*15540*/  HMMA.16816.F32.BF16 R4, R8.reuse, R6, R20 ;  /* 0x000000060804723c */ /* 0x044fe60000041814 */
[----:B---3--:R-:W-:Y:S01]  /*15550*/  STL.64 [R1+0x15f0], R26 ;  /* 0x0015f01a01007387 */ /* 0x008fe20000100a00 */
[----:B------:R-:W-:Y:S02]  /*15560*/  STL [R1+0x15e8], R24 ;  /* 0x0015e81801007387 */ /* 0x000fe40000100800 */
[----:B------:R-:W2:Y:S02]  /*15570*/  LDL.LU.64 R22, [R1+0x1638] ;  /* 0x0016380001167983 */ /* 0x000ea40000300a00 */
[----:B------:R-:W2:Y:S11]  /*15580*/  LDL.LU.64 R20, [R1+0x1630] ;  /* 0x0016300001147983 */ /* 0x000eb60000300a00 */
[----:B------:R-:W-:Y:S04]  /*15590*/  @!UPT UIADD3 URZ, URZ, URZ, URZ ;  /* 0x0000003f3f3ff290 */ /* 0x000fe8000fffe03f */
[----:B------:R-:W-:Y:S01]  /*155a0*/  STL.64 [R1+0xa50], R4 ;  /* 0x000a500401007387 */ /* 0x000fe20000100a00 */
[----:B------:R0:W-:Y:S03]  /*155b0*/  STL.64 [R1+0xa58], R6 ;  /* 0x000a580601007387 */ /* 0x0001e60000100a00 */
[----:B0-----:R-:W2:Y:S02]  /*155c0*/  LDL.LU.64 R6, [R1+0x1628] ;  /* 0x0016280001067983 */ /* 0x001ea40000300a00 */
[----:B--2---:R-:W-:Y:S02]  /*155d0*/  HMMA.16816.F32.BF16 R4, R8, R6, R20 ;  /* 0x000000060804723c */ /* 0x004fe40000041814 */
[----:B------:R-:W2:Y:S11]  /*155e0*/  LDL.LU R21, [R1+0x1620] ;  /* 0x0016200001157983 */ /* 0x000eb60000300800 */
[----:B------:R-:W-:Y:S10]  /*155f0*/  @!UPT UIADD3 URZ, URZ, URZ, URZ ;  /* 0x0000003f3f3ff290 */ /* 0x000ff4000fffe03f */
[----:B------:R-:W-:Y:S01]  /*15600*/  STL.64 [R1+0xa60], R4 ;  /* 0x000a600401007387 */ /* 0x000fe20000100a00 */
[----:B------:R0:W-:Y:S02]  /*15610*/  STL.64 [R1+0xa68], R6 ;  /* 0x000a680601007387 */ /* 0x0001e40000100a00 */
[----:B0-----:R-:W-:Y:S02]  /*15620*/  IMAD.MOV.U32 R6, RZ, RZ, R12 ;  /* 0x000000ffff067224 */ /* 0x001fe400078e000c */
[----:B------:R-:W-:-:S05]  /*15630*/  IMAD.MOV.U32 R7, RZ, RZ, R3 ;  /* 0x000000ffff077224 */ /* 0x000fca00078e0003 */
[----:B------:R0:W-:Y:S01]  /*15640*/  STL.64 [R1+0x15e0], R6 ;  /* 0x0015e00601007387 */ /* 0x0001e20000100a00 */
[----:B------:R-:W3:Y:S02]  /*15650*/  LDL.LU R4, [R1+0x1c0] ;  /* 0x0001c00001047983 */ /* 0x000ee40000300800 */
[----:B------:R-:W3:Y:S01]  /*15660*/  LDL.LU R5, [R1+0x1c4] ;  /* 0x0001c40001057983 */ /* 0x000ee20000300800 */
[----:B0-----:R-:W3:Y:S01]  /*15670*/  LDL.LU R6, [R1+0x1c8] ;  /* 0x0001c80001067983 */ /* 0x001ee20000300800 */
[----:B------:R-:W3:Y:S02]  /*15680*/  LDL.LU R7, [R1+0x1cc] ;  /* 0x0001cc0001077983 */ /* 0x000ee40000300800 */
[----:B------:R-:W-:Y:S02]  /*15690*/  IMAD.MOV.U32 R26, RZ, RZ, R28 ;  /* 0x000000ffff1a7224 */ /* 0x000fe400078e001c */
[----:B----4-:R-:W-:-:S07]  /*156a0*/  IMAD.MOV.U32 R27, RZ, RZ, R25 ;  /* 0x000000ffff1b7224 */ /* 0x010fce00078e0019 */
[C---:B---3--:R-:W-:Y:S11]  /*156b0*/  HMMA.16816.F32.BF16 R4, R8.reuse, R26, R4 ;  /* 0x0000001a0804723c */ /* 0x048ff60000041804 */
[----:B------:R-:W-:Y:S11]  /*156c0*/  @!UPT UIADD3 URZ, URZ, URZ, URZ ;  /* 0x0000003f3f3ff290 */ /* 0x000ff6000fffe03f */
[----:B------:R-:W-:Y:S01]  /*156d0*/  @!UPT UIADD3 URZ, URZ, URZ, URZ ;  /* 0x0000003f3f3ff290 */ /* 0x000fe2000fffe03f */
[----:B------:R0:W-:Y:S01]  /*156e0*/  STL.64 [R1+0xa70], R4 ;  /* 0x000a700401007387 */ /* 0x0001e20000100a00 */
[----:B------:R1:W-:Y:S03]  /*156f0*/  STL.64 [R1+0xa78], R6 ;  /* 0x000a780601007387 */ /* 0x0003e60000100a00 */
[----:B0-----:R-:W3:Y:S01]  /*15700*/  LDL.LU R4, [R1+0x150] ;  /* 0x0001500001047983 */ /* 0x001ee20000300800 */
[----:B------:R-:W3:Y:S02]  /*15710*/  LDL.LU R5, [R1+0x154] ;  /* 0x0001540001057983 */ /* 0x000ee40000300800 */
[----:B-1----:R-:W4:Y:S02]  /*15720*/  LDL.LU R6, [R1+0x158] ;  /* 0x0001580001067983 */ /* 0x002f240000300800 */
[----:B------:R-:W4:Y:S01]  /*15730*/  LDL.LU R7, [R1+0x15c] ;  /* 0x00015c0001077983 */ /* 0x000f220000300800 */
[----:B------:R-:W-:Y:S01]  /*15740*/  HMMA.16816.F32.BF16 R16, R8, R14, R16 ;  /* 0x0000000e0810723c */ /* 0x000fe20000041810 */
[----:B------:R-:W-:-:S02]  /*15750*/  IMAD.MOV.U32 R22, RZ, RZ, R2 ;  /* 0x000000ffff167224 */ /* 0x000fc400078e0002 */
[----:B------:R-:W-:Y:S01]  /*15760*/  IMAD.MOV.U32 R23, RZ, RZ, R0 ;  /* 0x000000ffff177224 */ /* 0x000fe200078e0000 */
[----:B----4-:R-:W-:Y:S01]  /*15770*/  STL.64 [R1+0x1600], R6 ;  /* 0x0016000601007387 */ /* 0x010fe20000100a00 */
[----:B---3--:R0:W-:Y:S03]  /*15780*/  STL.64 [R1+0x15f8], R4 ;  /* 0x0015f80401007387 */ /* 0x0081e60000100a00 */
[----:B0-----:R-:W3:Y:S01]  /*15790*/  LDL.LU R4, [R1+0x1a0] ;  /* 0x0001a00001047983 */ /* 0x001ee20000300800 */
[----:B------:R-:W3:Y:S02]  /*157a0*/  LDL.LU R5, [R1+0x1a4] ;  /* 0x0001a40001057983 */ /* 0x000ee40000300800 */
[----:B------:R-:W3:Y:S02]  /*157b0*/  LDL.LU R6, [R1+0x1a8] ;  /* 0x0001a80001067983 */ /* 0x000ee40000300800 */
[----:B------:R-:W3:Y:S01]  /*157c0*/  LDL.LU R7, [R1+0x1ac] ;  /* 0x0001ac0001077983 */ /* 0x000ee20000300800 */
[----:B------:R-:W4:Y:S01]  /*157d0*/  LDL.LU R24, [R1+0x160] ;  /* 0x0001600001187983 */ /* 0x000f220000300800 */
[----:B------:R-:W4:Y:S02]  /*157e0*/  LDL.LU R25, [R1+0x164] ;  /* 0x0001640001197983 */ /* 0x000f240000300800 */
[----:B------:R-:W4:Y:S02]  /*157f0*/  LDL.LU R26, [R1+0x168] ;  /* 0x00016800011a7983 */ /* 0x000f240000300800 */
[----:B------:R-:W4:Y:S01]  /*15800*/  LDL.LU R27, [R1+0x16c] ;  /* 0x00016c00011b7983 */ /* 0x000f220000300800 */
[----:B------:R-:W-:Y:S01]  /*15810*/  STL.64 [R1+0x15d8], R22 ;  /* 0x0015d81601007387 */ /* 0x000fe20000100a00 */
[----:B--2---:R0:W-:Y:S02]  /*15820*/  STL [R1+0x15d0], R21 ;  /* 0x0015d01501007387 */ /* 0x0041e40000100800 */
[----:B------:R-:W2:Y:S01]  /*15830*/  LDL.LU R20, [R1+0x10] ;  /* 0x0000100001147983 */ /* 0x000ea20000300800 */
[----:B0-----:R-:W2:Y:S01]  /*15840*/  LDL.LU R21, [R1+0x14] ;  /* 0x0000140001157983 */ /* 0x001ea20000300800 */
[----:B------:R-:W2:Y:S02]  /*15850*/  LDL.LU R22, [R1+0x18] ;  /* 0x0000180001167983 */ /* 0x000ea40000300800 */
[----:B------:R-:W2:Y:S02]  /*15860*/  LDL.LU R23, [R1+0x1c] ;  /* 0x00001c0001177983 */ /* 0x000ea40000300800 */
[----:B------:R-:W-:Y:S01]  /*15870*/  STL.64 [R1+0xa80], R16 ;  /* 0x000a801001007387 */ /* 0x000fe20000100a00 */
[----:B------:R0:W-:Y:S04]  /*15880*/  STL.64 [R1+0xa88], R18 ;  /* 0x000a881201007387 */ /* 0x0001e80000100a00 */
[----:B0-----:R-:W3:Y:S01]  /*15890*/  LDL.LU.64 R18, [R1+0x1618] ;  /* 0x0016180001127983 */ /* 0x001ee20000300a00 */
[----:B------:R-:W-:-:S02]  /*158a0*/  IMAD.MOV.U32 R16, RZ, RZ, R14 ;  /* 0x000000ffff107224 */ /* 0x000fc400078e000e */
[----:B------:R-:W-:Y:S02]  /*158b0*/  IMAD.MOV.U32 R12, RZ, RZ, R15 ;  /* 0x000000ffff0c7224 */ /* 0x000fe400078e000f */
[----:B------:R-:W4:Y:S01]  /*158c0*/  LDL.LU.64 R14, [R1+0x1610] ;  /* 0x00161000010e7983 */ /* 0x000f220000300a00 */
[----:B------:R-:W2:Y:S01]  /*158d0*/  LDL.LU R13, [R1+0x1608] ;  /* 0x00160800010d7983 */ /* 0x000ea20000300800 */
[C---:B---3--:R-:W-:Y:S11]  /*158e0*/  HMMA.16816.F32.BF16 R4, R8.reuse, R18, R4 ;  /* 0x000000120804723c */ /* 0x048ff60000041804 */
[----:B------:R-:W-:Y:S11]  /*158f0*/  @!UPT UIADD3 URZ, URZ, URZ, URZ ;  /* 0x0000003f3f3ff290 */ /* 0x000ff6000fffe03f */
[----:B------:R-:W-:Y:S01]  /*15900*/  @!UPT UIADD3 URZ, URZ, URZ, URZ ;  /* 0x0000003f3f3ff290 */ /* 0x000fe2000fffe03f */
[----:B------:R-:W-:Y:S01]  /*15910*/  STL.64 [R1+0xaa0], R4 ;  /* 0x000aa00401007387 */ /* 0x000fe20000100a00 */
[----:B------:R0:W-:Y:S03]  /*15920*/  STL.64 [R1+0xaa8], R6 ;  /* 0x000aa80601007387 */ /* 0x0001e60000100a00 */
[----:B0-----:R-:W3:Y:S01]  /*15930*/  LDL.LU.64 R6, [R1+0x1600] ;  /* 0x0016000001067983 */ /* 0x001ee20000300a00 */
[----:B------:R-:W3:Y:S02]  /*15940*/  LDL.LU.64 R4, [R1+0x15f8] ;  /* 0x0015f80001047983 */ /* 0x000ee40000300a00 */
[----:B------:R0:W-:Y:S02]  /*15950*/  STL.64 [R1+0x1548], R18 ;  /* 0x0015481201007387 */ /* 0x0001e40000100a00 */
[----:B0-----:R-:W2:Y:S04]  /*15960*/  LDL.64 R18, [R1+0xd8] ;  /* 0x0000d80001127983 */ /* 0x001ea80000100a00 */
[----:B--2---:R-:W-:Y:S01]  /*15970*/  STL.64 [R1+0x1590], R18 ;  /* 0x0015901201007387 */ /* 0x004fe20000100a00 */
[----:B------:R0:W-:Y:S03]  /*15980*/  STL [R1+0x1588], R16 ;  /* 0x0015881001007387 */ /* 0x0001e60000100800 */
[----:B0-----:R-:W2:Y:S01]  /*15990*/  LDL.LU R16, [R1+0x4b0] ;  /* 0x0004b00001107983 */ /* 0x001ea20000300800 */
[----:B------:R-:W2:Y:S02]  /*159a0*/  LDL.LU R17, [R1+0x4b4] ;  /* 0x0004b40001117983 */ /* 0x000ea40000300800 */
[----:B------:R-:W2:Y:S02]  /*159b0*/  LDL.LU R18, [R1+0x4b8] ;  /* 0x0004b80001127983 */ /* 0x000ea40000300800 */
[----:B------:R-:W2:Y:S01]  /*159c0*/  LDL.LU R19, [R1+0x4bc] ;  /* 0x0004bc0001137983 */ /* 0x000ea20000300800 */
[C---:B----4-:R-:W-:Y:S01]  /*159d0*/  HMMA.16816.F32.BF16 R24, R8.reuse, R14, R24 ;  /* 0x0000000e0818723c */ /* 0x050fe20000041818 */
        /* <DEDUP_REMOVED lines=11> */
[----:B------:R-:W2:Y:S02]  /*15a90*/  LDL.LU R19, [R1+0x6ec] ;  /* 0x0006ec0001137983 */ /* 0x000ea40000300800 */
[----:B------:R-:W-:Y:S01]  /*15aa0*/  STL.64 [R1+0xb50], R24 ;  /* 0x000b501801007387 */ /* 0x000fe20000100a00 */
[----:B------:R0:W-:Y:S03]  /*15ab0*/  STL.64 [R1+0xb58], R26 ;  /* 0x000b581a01007387 */ /* 0x0001e60000100a00 */
[----:B0-----:R-:W3:Y:S01]  /*15ac0*/  LDL.LU.64 R26, [R1+0x15f0] ;  /* 0x0015f000011a7983 */ /* 0x001ee20000300a00 */
[----:B------:R-:W4:Y:S01]  /*15ad0*/  LDL.LU R24, [R1+0x15e8] ;  /* 0x0015e80001187983 */ /* 0x000f220000300800 */
[C---:B---3--:R-:W-:Y:S11]  /*15ae0*/  HMMA.16816.F32.BF16 R4, R8.reuse, R26, R4 ;  /* 0x0000001a0804723c */ /* 0x048ff60000041804 */
[----:B------:R-:W-:Y:S11]  /*15af0*/  @!UPT UIADD3 URZ, URZ, URZ, URZ ;  /* 0x0000003f3f3ff290 */ /* 0x000ff6000fffe03f */
[----:B------:R-:W-:Y:S01]  /*15b00*/  @!UPT UIADD3 URZ, URZ, URZ, URZ ;  /* 0x0000003f3f3ff290 */ /* 0x000fe2000fffe03f */
[----:B------:R-:W-:Y:S01]  /*15b10*/  STL.64 [R1+0xb40], R4 ;  /* 0x000b400401007387 */ /* 0x000fe20000100a00 */
[----:B------:R0:W-:Y:S03]  /*15b20*/  STL.64 [R1+0xb48], R6 ;  /* 0x000b480601007387 */ /* 0x0001e60000100a00 */
[----:B0-----:R-:W3:Y:S01]  /*15b30*/  LDL.LU.64 R6, [R1+0x15e0] ;  /* 0x0015e00001067983 */ /* 0x001ee20000300a00 */
[----:B------:R-:W-:Y:S01]  /*15b40*/  STL.64 [R1+0x14e0], R26 ;  /* 0x0014e01a01007387 */ /* 0x000fe20000100a00 */
[----:B---3--:R-:W-:Y:S02]  /*15b50*/  HMMA.16816.F32.BF16 R8, R8, R6, R20 ;  /* 0x000000060808723c */ /* 0x008fe40000041814 */
[----:B------:R-:W2:Y:S01]  /*15b60*/  LDL.LU.64 R22, [R1+0x15d8] ;  /* 0x0015d80001167983 */ /* 0x000ea20000300a00 */
[----:B------:R-:W3:Y:S11]  /*15b70*/  LDL.LU R21, [R1+0x15d0] ;  /* 0x0015d00001157983 */ /* 0x000ef60000300800 */
[----:B------:R-:W-:Y:S09]  /*15b80*/  @!UPT UIADD3 URZ, URZ, URZ, URZ ;  /* 0x0000003f3f3ff290 */ /* 0x000ff2000fffe03f */
[----:B------:R-:W-:Y:S01]  /*15b90*/  STL.64 [R1+0xb20], R8 ;  /* 0x000b200801007387 */ /* 0x000fe20000100a00 */
[----:B------:R-:W-:Y:S03]  /*15ba0*/  STL.64 [R1+0xb28], R10 ;  /* 0x000b280a01007387 */ /* 0x000fe60000100a00 */
[----:B---3--:R-:W2:Y:S04]  /*15bb0*/  LDSM.16.MT88.4 R4, [R21+0xa100] ;  /* 0x00a100001504783b */ /* 0x008ea80000004200 */
[----:B------:R2:W0:Y:S02]  /*15bc0*/  LDSM.16.MT88.4 R8, [R21+0xa180] ;  /* 0x00a180001508783b */ /* 0x0004240000004200 */
[C---:B--2---:R-:W-:Y:S02]  /*15bd0*/  HMMA.16816.F32.BF16 R20, R4.reuse, R22, R16 ;  /* 0x000000160414723c */ /* 0x044fe40000041810 */
[----:B0-----:R-:W-:Y:S01]  /*15be0*/  STL.64 [R1+0x14c0], R10 ;  /* 0x0014c00a01007387 */ /* 0x001fe20000100a00 */
[----:B------:R0:W-:Y:S03]  /*15bf0*/  STL.64 [R1+0x14b8], R8 ;  /* 0x0014b80801007387 */ /* 0x0001e60000100a00 */
[----:B0-----:R-:W2:Y:S01]  /*15c00*/  LDL.LU R8, [R1+0x500] ;  /* 0x0005000001087983 */ /* 0x001ea20000300800 */
[----:B------:R-:W2:Y:S02]  /*15c10*/  LDL.LU R9, [R1+0x504] ;  /* 0x0005040001097983 */ /* 0x000ea40000300800 */
[----:B------:R-:W2:Y:S02]  /*15c20*/  LDL.LU R10, [R1+0x508] ;  /* 0x00050800010a7983 */ /* 0x000ea40000300800 */
[----:B------:R-:W2:Y:S01]  /*15c30*/  LDL.LU R11, [R1+0x50c] ;  /* 0x00050c00010b7983 */ /* 0x000ea20000300800 */
[----:B------:R-:W3:Y:S01]  /*15c40*/  LDL.LU.64 R18, [R1+0x15c8] ;  /* 0x0015c80001127983 */ /* 0x000ee20000300a00 */
[----:B------:R-:W3:Y:S10]  /*15c50*/  LDL.LU.64 R16, [R1+0x15c0] ;  /* 0x0015c00001107983 */ /* 0x000ef40000300a00 */
[----:B------:R-:W-:Y:S01]  /*15c60*/  STL.64 [R1+0x360], R20 ;  /* 0x0003601401007387 */ /* 0x000fe20000100a00 */
[----:B------:R0:W-:Y:S03]  /*15c70*/  STL.64 [R1+0x368], R22 ;  /* 0x0003681601007387 */ /* 0x0001e60000100a00 */
[----:B0-----:R-:W3:Y:S02]  /*15c80*/  LDL.LU.64 R22, [R1+0x15b8] ;  /* 0x0015b80001167983 */ /* 0x001ee40000300a00 */
[----:B---3--:R-:W-:Y:S01]  /*15c90*/  HMMA.16816.F32.BF16 R16, R4, R22, R16 ;  /* 0x000000160410723c */ /* 0x008fe20000041810 */
[----:B------:R-:W-:-:S02]  /*15ca0*/  IMAD.MOV.U32 R2, RZ, RZ, R22 ;  /* 0x000000ffff027224 */ /* 0x000fc400078e0016 */
[----:B------:R-:W-:Y:S11]  /*15cb0*/  IMAD.MOV.U32 R0, RZ, RZ, R23 ;  /* 0x000000ffff007224 */ /* 0x000ff600078e0017 */
[----:B------:R-:W-:Y:S09]  /*15cc0*/  @!UPT UIADD3 URZ, URZ, URZ, URZ ;  /* 0x0000003f3f3ff290 */ /* 0x000ff2000fffe03f */
[----:B------:R-:W-:Y:S01]  /*15cd0*/  STL.64 [R1+0x5c0], R16 ;  /* 0x0005c01001007387 */ /* 0x000fe20000100a00 */
[----:B------:R0:W-:Y:S03]  /*15ce0*/  STL.64 [R1+0x5c8], R18 ;  /* 0x0005c81201007387 */ /* 0x0001e60000100a00 */
[----:B0-----:R-:W3:Y:S01]  /*15cf0*/  LDL.LU.64 R18, [R1+0x15b0] ;  /* 0x0015b00001127983 */ /* 0x001ee20000300a00 */
[----:B------:R-:W3:Y:S02]  /*15d00*/  LDL.LU.64 R16, [R1+0x15a8] ;  /* 0x0015a80001107983 */ /* 0x000ee40000300a00 */
[----:B------:R-:W2:Y:S02]  /*15d10*/  LDL.LU.64 R22, [R1+0x15a0] ;  /* 0x0015a00001167983 */ /* 0x000ea40000300a00 */
[C---:B--2---:R-:W-:Y:S01]  /*15d20*/  HMMA.16816.F32.BF16 R8, R4.reuse, R22, R8 ;  /* 0x000000160408723c */ /* 0x044fe20000041808 */
[----:B------:R-:W-:Y:S11]  /*15d30*/  IMAD.MOV.U32 R3, RZ, RZ, R23 ;  /* 0x000000ffff037224 */ /* 0x000ff600078e0017 */
[----:B------:R-:W-:Y:S11]  /*15d40*/  @!UPT UIADD3 URZ, URZ, URZ, URZ ;  /* 0x0000003f3f3ff290 */ /* 0x000ff6000fffe03f */
[----:B------:R0:W-:Y:S01]  /*15d50*/  STL.64 [R1+0x500], R8 ;  /* 0x0005000801007387 */ /* 0x0001e20000100a00 */
[----:B------:R1:W-:Y:S02]  /*15d60*/  STL.64 [R1+0x508], R10 ;  /* 0x0005080a01007387 */ /* 0x0003e40000100a00 */
[----:B0-----:R-:W-:Y:S02]  /*15d70*/  IMAD.MOV.U32 R8, RZ, RZ, R22 ;  /* 0x000000ffff087224 */ /* 0x001fe400078e0016 */
[----:B------:R-:W3:Y:S01]  /*15d80*/  LDL.LU.64 R22, [R1+0x1598] ;  /* 0x0015980001167983 */ /* 0x000ee20000300a00 */
[----:B------:R-:W2:Y:S01]  /*15d90*/  LDL R29, [R1+0x12c] ;  /* 0x00012c00011d7983 */ /* 0x000ea20000100800 */
[----:B---3--:R-:W-:Y:S01]  /*15da0*/  HMMA.16816.F32.BF16 R16, R4, R22, R16 ;  /* 0x000000160410723c */ /* 0x008fe20000041810 */
[----:B-1----:R-:W-:Y:S02]  /*15db0*/  IMAD.MOV.U32 R10, RZ, RZ, R22 ;  /* 0x000000ffff0a7224 */ /* 0x002fe400078e0016 */
[----:B------:R-:W-:Y:S11]  /*15dc0*/  IMAD.MOV.U32 R9, RZ, RZ, R23 ;  /* 0x000000ffff097224 */ /* 0x000ff600078e0017 */
[----:B------:R-:W-:Y:S09]  /*15dd0*/  @!UPT UIADD3 URZ, URZ, URZ, URZ ;  /* 0x0000003f3f3ff290 */ /* 0x000ff2000fffe03f */
[----:B------:R-:W-:Y:S01]  /*15de0*/  STL.64 [R1+0x4b0], R16 ;  /* 0x0004b01001007387 */ /* 0x000fe20000100a00 */
[----:B------:R0:W-:Y:S03]  /*15df0*/  STL.64 [R1+0x4b8], R18 ;  /* 0x0004b81201007387 */ /* 0x0001e60000100a00 */
[----:B0-----:R-:W3:Y:S01]  /*15e00*/  LDL.LU.64 R18, [R1+0x1590] ;  /* 0x0015900001127983 */ /* 0x001ee20000300a00 */
[----:B------:R-:W2:Y:S02]  /*15e10*/  LDL.LU R16, [R1+0x1588] ;  /* 0x0015880001107983 */ /* 0x000ea40000300800 */
[----:B------:R-:W2:Y:S02]  /*15e20*/  LDL.LU R20, [R1+0x370] ;  /* 0x0003700001147983 */ /* 0x000ea40000300800 */
[----:B------:R-:W2:Y:S01]  /*15e30*/  LDL.LU R21, [R1+0x374] ;  /* 0x0003740001157983 */ /* 0x000ea20000300800 */
[----:B------:R-:W2:Y:S01]  /*15e40*/  LDL.LU R22, [R1+0x378] ;  /* 0x0003780001167983 */ /* 0x000ea20000300800 */
[----:B------:R-:W2:Y:S03]  /*15e50*/  LDL.LU R23, [R1+0x37c] ;  /* 0x00037c0001177983 */ /* 0x000ea60000300800 */
[----:B--2---:R0:W-:Y:S01]  /*15e60*/  STL.64 [R1+0x13a0], R22 ;  /* 0x0013a01601007387 */ /* 0x0041e20000100a00 */
[----:B------:R1:W-:Y:S02]  /*15e70*/  STL.64 [R1+0x1398], R20 ;  /* 0x0013981401007387 */ /* 0x0003e40000100a00 */
[----:B0-----:R-:W-:-:S02]  /*15e80*/  IMAD.MOV.U32 R22, RZ, RZ, R16 ;  /* 0x000000ffff167224 */ /* 0x001fc400078e0010 */
[----:B------:R-:W-:-:S05]  /*15e90*/  IMAD.MOV.U32 R23, RZ, RZ, R12 ;  /* 0x000000ffff177224 */ /* 0x000fca00078e000c */
[----:B------:R0:W-:Y:S01]  /*15ea0*/  STL.64 [R1+0x1580], R22 ;  /* 0x0015801601007387 */ /* 0x0001e20000100a00 */
[----:B-1----:R-:W2:Y:S02]  /*15eb0*/  LDL.LU R20, [R1+0x4a0] ;  /* 0x0004a00001147983 */ /* 0x002ea40000300800 */
[----:B------:R-:W2:Y:S01]  /*15ec0*/  LDL.LU R21, [R1+0x4a4] ;  /* 0x0004a40001157983 */ /* 0x000ea20000300800 */
[----:B0-----:R-:W2:Y:S01]  /*15ed0*/  LDL.LU R22, [R1+0x4a8] ;  /* 0x0004a80001167983 */ /* 0x001ea20000300800 */
[----:B------:R-:W2:Y:S02]  /*15ee0*/  LDL.LU R23, [R1+0x4ac] ;  /* 0x0004ac0001177983 */ /* 0x000ea40000300800 */
[----:B---3--:R-:W-:Y:S02]  /*15ef0*/  IMAD.MOV.U32 R12, RZ, RZ, R18 ;  /* 0x000000ffff0c7224 */ /* 0x008fe400078e0012 */
[----:B------:R-:W-:Y:S01]  /*15f00*/  IMAD.MOV.U32 R11, RZ, RZ, R19 ;  /* 0x000000ffff0b7224 */ /* 0x000fe200078e0013 */
[----:B--2---:R-:W-:Y:S11]  /*15f10*/  HMMA.16816.F32.BF16 R20, R4, R18, R20 ;  /* 0x000000120414723c */ /* 0x004ff60000041814 */
[----:B------:R-:W-:Y:S11]  /*15f20*/  @!UPT UIADD3 URZ, URZ, URZ, URZ ;  /* 0x0000003f3f3ff290 */ /* 0x000ff6000fffe03f */
[----:B------:R-:W-:Y:S01]  /*15f30*/  @!UPT UIADD3 URZ, URZ, URZ, URZ ;  /* 0x0000003f3f3ff290 */ /* 0x000fe2000fffe03f */
[----:B------:R-:W-:Y:S01]  /*15f40*/  STL.64 [R1+0x4a0], R20 ;  /* 0x0004a01401007387 */ /* 0x000fe20000100a00 */
[----:B------:R-:W-:Y:S02]  /*15f50*/  STL.64 [R1+0x4a8], R22 ;  /* 0x0004a81601007387 */ /* 0x000fe40000100a00 */
[----:B------:R-:W-:Y:S02]  /*15f60*/  STL.64 [R1+0x1578], R14 ;  /* 0x0015780e01007387 */ /* 0x000fe40000100a00 */
[----:B------:R-:W-:Y:S01]  /*15f70*/  STL [R1+0x1570], R12 ;  /* 0x0015700c01007387 */ /* 0x000fe20000100800 */
[----:B------:R-:W-:Y:S01]  /*15f80*/  STL.64 [R1+0x14f0], R10 ;  /* 0x0014f00a01007387 */ /* 0x000fe20000100a00 */
[----:B------:R0:W-:Y:S03]  /*15f90*/  STL.64 [R1+0x14e8], R8 ;  /* 0x0014e80801007387 */ /* 0x0001e60000100a00 */
[----:B0-----:R-:W2:Y:S01]  /*15fa0*/  LDL.LU R8, [R1+0x3b0] ;  /* 0x0003b00001087983 */ /* 0x001ea20000300800 */
[----:B------:R-:W2:Y:S02]  /*15fb0*/  LDL.LU R9, [R1+0x3b4] ;  /* 0x0003b40001097983 */ /* 0x000ea40000300800 */
[----:B------:R-:W3:Y:S02]  /*15fc0*/  LDL.LU R10, [R1+0x3b8] ;  /* 0x0003b800010a7983 */ /* 0x000ee40000300800 */
[----:B------:R-:W3:Y:S01]  /*15fd0*/  LDL.LU R11, [R1+0x3bc] ;  /* 0x0003bc00010b7983 */ /* 0x000ee20000300800 */
[----:B------:R-:W2:Y:S01]  /*15fe0*/  LDL.LU R20, [R1+0x490] ;  /* 0x0004900001147983 */ /* 0x000ea20000300800 */
[----:B------:R-:W2:Y:S02]  /*15ff0*/  LDL.LU R21, [R1+0x494] ;  /* 0x0004940001157983 */ /* 0x000ea40000300800 */
[----:B------:R-:W2:Y:S02]  /*16000*/  LDL.LU R22, [R1+0x498] ;  /* 0x0004980001167983 */ /* 0x000ea40000300800 */
[----:B------:R-:W2:Y:S01]  /*16010*/  LDL.LU R23, [R1+0x49c] ;  /* 0x00049c0001177983 */ /* 0x000ea20000300800 */
[----:B------:R-:W2:Y:S01]  /*16020*/  LDL.64 R14, [R1+0xc8] ;  /* 0x0000c800010e7983 */ /* 0x000ea20000100a00 */
[----:B------:R-:W2:Y:S02]  /*16030*/  LDL.LU R16, [R1+0x460] ;  /* 0x0004600001107983 */ /* 0x000ea40000300800 */
[----:B------:R-:W2:Y:S02]  /*16040*/  LDL.LU R17, [R1+0x464] ;  /* 0x0004640001117983 */ /* 0x000ea40000300800 */
[----:B------:R-:W2:Y:S01]  /*16050*/  LDL.LU R18, [R1+0x468] ;  /* 0x0004680001127983 */ /* 0x000ea20000300800 */
[----:B------:R-:W2:Y:S04]  /*16060*/  LDL.LU R19, [R1+0x46c] ;  /* 0x00046c0001137983 */ /* 0x000ea80000300800 */
[----:B--2---:R4:W-:Y:S01]  /*16070*/  STL.64 [R1+0x1558], R18 ;  /* 0x0015581201007387 */ /* 0x0049e20000100a00 */
[----:B------:R-:W-:Y:S02]  /*16080*/  STL.64 [R1+0x1550], R16 ;  /* 0x0015501001007387 */ /* 0x000fe40000100a00 */
[----:B----4-:R-:W-:-:S02]  /*16090*/  IMAD.MOV.U32 R18, RZ, RZ, R24 ;  /* 0x000000ffff127224 */ /* 0x010fc400078e0018 */
[----:B------:R-:W-:Y:S01]  /*160a0*/  IMAD.MOV.U32 R19, RZ, RZ, R13 ;  /* 0x000000ffff137224 */ /* 0x000fe200078e000d */
[----:B------:R-:W2:Y:S01]  /*160b0*/  LDL.LU R24, [R1+0x480] ;  /* 0x0004800001187983 */ /* 0x000ea20000300800 */
[----:B------:R-:W2:Y:S02]  /*160c0*/  LDL.LU R25, [R1+0x484] ;  /* 0x0004840001197983 */ /* 0x000ea40000300800 */
[----:B------:R-:W2:Y:S02]  /*160d0*/  LDL.LU R26, [R1+0x488] ;  /* 0x00048800011a7983 */ /* 0x000ea40000300800 */
[----:B------:R-:W2:Y:S01]  /*160e0*/  LDL.LU R27, [R1+0x48c] ;  /* 0x00048c00011b7983 */ /* 0x000ea20000300800 */
[----:B------:R0:W-:Y:S04]  /*160f0*/  STL.64 [R1+0x1568], R18 ;  /* 0x0015681201007387 */ /* 0x0001e80000100a00 */
[----:B0-----:R-:W2:Y:S01]  /*16100*/  LDL.64 R18, [R1+0xb8] ;  /* 0x0000b80001127983 */ /* 0x001ea20000100a00 */
[----:B---3--:R-:W-:Y:S02]  /*16110*/  STL.64 [R1+0x1500], R10 ;  /* 0x0015000a01007387 */ /* 0x008fe40000100a00 */
[----:B------:R0:W-:Y:S02]  /*16120*/  STL.64 [R1+0x14f8], R8 ;  /* 0x0014f80801007387 */ /* 0x0001e40000100a00 */
[----:B0-----:R-:W3:Y:S01]  /*16130*/  LDL.LU R8, [R1+0x3c0] ;  /* 0x0003c00001087983 */ /* 0x001ee20000300800 */
[----:B------:R-:W3:Y:S02]  /*16140*/  LDL.LU R9, [R1+0x3c4] ;  /* 0x0003c40001097983 */ /* 0x000ee40000300800 */
[----:B------:R-:W4:Y:S02]  /*16150*/  LDL.LU R10, [R1+0x3c8] ;  /* 0x0003c800010a7983 */ /* 0x000f240000300800 */
[----:B------:R-:W4:Y:S02]  /*16160*/  LDL.LU R11, [R1+0x3cc] ;  /* 0x0003cc00010b7983 */ /* 0x000f240000300800 */
[----:B----4-:R0:W-:Y:S01]  /*16170*/  STL.64 [R1+0x1510], R10 ;  /* 0x0015100a01007387 */ /* 0x0101e20000100a00 */
[----:B---3--:R-:W-:Y:S03]  /*16180*/  STL.64 [R1+0x1508], R8 ;  /* 0x0015080801007387 */ /* 0x008fe60000100a00 */
[----:B0-----:R-:W3:Y:S04]  /*16190*/  LDL.64 R10, [R1+0x78] ;  /* 0x00007800010a7983 */ /* 0x001ee80000100a00 */
[----:B---3--:R0:W-:Y:S04]  /*161a0*/  STL.64 [R1+0x1528], R10 ;  /* 0x0015280a01007387 */ /* 0x0081e80000100a00 */
[----:B0-----:R-:W3:Y:S01]  /*161b0*/  LDL.64 R10, [R1+0x88] ;  /* 0x00008800010a7983 */ /* 0x001ee20000100a00 */
[----:B------:R-:W-:Y:S03]  /*161c0*/  HMMA.16816.F32.BF16 R20, R4, R14, R20 ;  /* 0x0000000e0414723c */ /* 0x000fe60000041814 */
[----:B---3--:R0:W-:Y:S04]  /*161d0*/  STL.64 [R1+0x1540], R10 ;  /* 0x0015400a01007387 */ /* 0x0081e80000100a00 */
[----:B0-----:R-:W3:Y:S01]  /*161e0*/  LDL.64 R10, [R1+0x98] ;  /* 0x00009800010a7983 */ /* 0x001ee20000100a00 */
[----:B------:R-:W-:-:S03]  /*161f0*/  IMAD.MOV.U32 R13, RZ, RZ, R15 ;  /* 0x000000ffff0d7224 */ /* 0x000fc600078e000f */
[----:B---3--:R0:W-:Y:S01]  /*16200*/  STL.64 [R1+0x1560], R10 ;  /* 0x0015600a01007387 */ /* 0x0081e20000100a00 */
[----:B------:R-:W3:Y:S02]  /*16210*/  LDL.LU R8, [R1+0x470] ;  /* 0x0004700001087983 */ /* 0x000ee40000300800 */
[----:B------:R-:W3:Y:S01]  /*16220*/  LDL.LU R9, [R1+0x474] ;  /* 0x0004740001097983 */ /* 0x000ee20000300800 */
[----:B0-----:R-:W3:Y:S01]  /*16230*/  LDL.LU R10, [R1+0x478] ;  /* 0x00047800010a7983 */ /* 0x001ee20000300800 */
[----:B------:R-:W3:Y:S07]  /*16240*/  LDL.LU R11, [R1+0x47c] ;  /* 0x00047c00010b7983 */ /* 0x000eee0000300800 */
[----:B------:R0:W-:Y:S02]  /*16250*/  STL.64 [R1+0x490], R20 ;  /* 0x0004901401007387 */ /* 0x0001e40000100a00 */
[----:B------:R1:W-:Y:S02]  /*16260*/  STL.64 [R1+0x498], R22 ;  /* 0x0004981601007387 */ /* 0x0003e40000100a00 */
[----:B0-----:R-:W-:Y:S01]  /*16270*/  IMAD.MOV.U32 R20, RZ, RZ, R14 ;  /* 0x000000ffff147224 */ /* 0x001fe200078e000e */
[----:B-1----:R-:W4:Y:S01]  /*16280*/  LDL.LU.64 R22, [R1+0x1580] ;  /* 0x0015800001167983 */ /* 0x002f220000300a00 */
[----:B------:R-:W3:Y:S02]  /*16290*/  LDL.LU.64 R14, [R1+0x1578] ;  /* 0x00157800010e7983 */ /* 0x000ee40000300a00 */
[----:B------:R-:W4:Y:S01]  /*162a0*/  LDL.LU R12, [R1+0x1570] ;  /* 0x00157000010c7983 */ /* 0x000f220000300800 */
[----:B--2---:R-:W-:Y:S01]  /*162b0*/  HMMA.16816.F32.BF16 R24, R4, R18, R24 ;  /* 0x000000120418723c */ /* 0x004fe20000041818 */
[----:B---3--:R-:W-:Y:S01]  /*162c0*/  STL.64 [R1+0x1520], R14 ;  /* 0x0015200e01007387 */ /* 0x008fe20000100a00 */
[----:B----4-:R0:W-:Y:S03]  /*162d0*/  STL.64 [R1+0x1518], R12 ;  /* 0x0015180c01007387 */ /* 0x0101e60000100a00 */
[----:B0-----:R-:W2:Y:S01]  /*162e0*/  LDL.LU R12, [R1+0x3d0] ;  /* 0x0003d000010c7983 */ /* 0x001ea20000300800 */
[----:B------:R-:W2:Y:S02]  /*162f0*/  LDL.LU R13, [R1+0x3d4] ;  /* 0x0003d400010d7983 */ /* 0x000ea40000300800 */
[----:B------:R-:W3:Y:S02]  /*16300*/  LDL.LU R14, [R1+0x3d8] ;  /* 0x0003d800010e7983 */ /* 0x000ee40000300800 */
[----:B------:R-:W3:Y:S02]  /*16310*/  LDL.LU R15, [R1+0x3dc] ;  /* 0x0003dc00010f7983 */ /* 0x000ee40000300800 */
[----:B------:R-:W-:Y:S01]  /*16320*/  IMAD.MOV.U32 R21, RZ, RZ, R19 ;  /* 0x000000ffff157224 */ /* 0x000fe200078e0013 */
[----:B---3--:R-:W-:Y:S01]  /*16330*/  STL.64 [R1+0x1538], R14 ;  /* 0x0015380e01007387 */ /* 0x008fe20000100a00 */
[----:B--2---:R0:W-:Y:S03]  /*16340*/  STL.64 [R1+0x1530], R12 ;  /* 0x0015300c01007387 */ /* 0x0041e60000100a00 */
[----:B0-----:R-:W2:Y:S01]  /*16350*/  LDL.LU R12, [R1+0x3e0] ;  /* 0x0003e000010c7983 */ /* 0x001ea20000300800 */
[----:B------:R-:W2:Y:S02]  /*16360*/  LDL.LU R13, [R1+0x3e4] ;  /* 0x0003e400010d7983 */ /* 0x000ea40000300800 */
[----:B------:R-:W2:Y:S02]  /*16370*/  LDL.LU R14, [R1+0x3e8] ;  /* 0x0003e800010e7983 */ /* 0x000ea40000300800 */
[----:B------:R-:W2:Y:S01]  /*16380*/  LDL.LU R15, [R1+0x3ec] ;  /* 0x0003ec00010f7983 */ /* 0x000ea20000300800 */
[----:B------:R0:W-:Y:S01]  /*16390*/  STL.64 [R1+0x480], R24 ;  /* 0x0004801801007387 */ /* 0x0001e20000100a00 */
[----:B------:R-:W-:Y:S02]  /*163a0*/  STL.64 [R1+0x488], R26 ;  /* 0x0004881a01007387 */ /* 0x000fe40000100a00 */
[----:B0-----:R-:W-:-:S02]  /*163b0*/  IMAD.MOV.U32 R24, RZ, RZ, R18 ;  /* 0x000000ffff187224 */ /* 0x001fc400078e0012 */
[----:B------:R-:W3:Y:S02]  /*163c0*/  LDL.LU.64 R18, [R1+0x1568] ;  /* 0x0015680001127983 */ /* 0x000ee40000300a00 */
[C---:B---3--:R-:W-:Y:S02]  /*163d0*/  HMMA.16816.F32.BF16 R16, R4.reuse, R18, R8 ;  /* 0x000000120410723c */ /* 0x048fe40000041808 */
[----:B------:R-:W3:Y:S11]  /*163e0*/  LDL.LU.64 R10, [R1+0x1560] ;  /* 0x00156000010a7983 */ /* 0x000ef60000300a00 */
[----:B------:R-:W-:Y:S10]  /*163f0*/  @!UPT UIADD3 URZ, URZ, URZ, URZ ;  /* 0x0000003f3f3ff290 */ /* 0x000ff4000fffe03f */
[----:B------:R-:W-:Y:S01]  /*16400*/  STL.64 [R1+0x470], R16 ;  /* 0x0004701001007387 */ /* 0x000fe20000100a00 */
[----:B------:R0:W-:Y:S03]  /*16410*/  STL.64 [R1+0x478], R18 ;  /* 0x0004781201007387 */ /* 0x0001e60000100a00 */
[----:B0-----:R-:W3:Y:S01]  /*16420*/  LDL.LU.64 R18, [R1+0x1558] ;  /* 0x0015580001127983 */ /* 0x001ee20000300a00 */
[----:B------:R-:W3:Y:S02]  /*16430*/  LDL.LU.64 R16, [R1+0x1550] ;  /* 0x0015500001107983 */ /* 0x000ee40000300a00 */
        /* <DEDUP_REMOVED lines=8> */
[----:B------:R-:W2:Y:S02]  /*164c0*/  LDL.LU.64 R10, [R1+0x1540] ;  /* 0x00154000010a7983 */ /* 0x000ea40000300a00 */
[----:B--2---:R-:W-:Y:S01]  /*164d0*/  HMMA.16816.F32.BF16 R12, R4, R10, R12 ;  /* 0x0000000a040c723c */ /* 0x004fe2000004180c */
[----:B------:R-:W-:-:S02]  /*164e0*/  IMAD.MOV.U32 R26, RZ, RZ, R10 ;  /* 0x000000ffff1a7224 */ /* 0x000fc400078e000a */
[----:B------:R-:W-:Y:S11]  /*164f0*/  IMAD.MOV.U32 R25, RZ, RZ, R11 ;  /* 0x000000ffff197224 */ /* 0x000ff600078e000b */
[----:B------:R-:W-:Y:S09]  /*16500*/  @!UPT UIADD3 URZ, URZ, URZ, URZ ;  /* 0x0000003f3f3ff290 */ /* 0x000ff2000fffe03f */
[----:B------:R-:W-:Y:S01]  /*16510*/  STL.64 [R1+0x930], R12 ;  /* 0x0009300c01007387 */ /* 0x000fe20000100a00 */
[----:B------:R0:W-:Y:S03]  /*16520*/  STL.64 [R1+0x938], R14 ;  /* 0x0009380e01007387 */ /* 0x0001e60000100a00 */
[----:B0-----:R-:W2:Y:S01]  /*16530*/  LDL.LU.64 R14, [R1+0x1538] ;  /* 0x00153800010e7983 */ /* 0x001ea20000300a00 */
[----:B------:R-:W2:Y:S02]  /*16540*/  LDL.LU.64 R12, [R1+0x1530] ;  /* 0x00153000010c7983 */ /* 0x000ea40000300a00 */
        /* <DEDUP_REMOVED lines=8> */
[----:B------:R-:W4:Y:S02]  /*165d0*/  LDL.LU.64 R12, [R1+0x1518] ;  /* 0x00151800010c7983 */ /* 0x000f240000300a00 */
[----:B------:R-:W2:Y:S02]  /*165e0*/  LDL.LU.64 R10, [R1+0x1510] ;  /* 0x00151000010a7983 */ /* 0x000ea40000300a00 */
[----:B------:R-:W2:Y:S02]  /*165f0*/  LDL.LU.64 R8, [R1+0x1508] ;  /* 0x0015080001087983 */ /* 0x000ea40000300a00 */
[----:B--2---:R-:W-:Y:S11]  /*16600*/  HMMA.16816.F32.BF16 R8, R4, R22, R8 ;  /* 0x000000160408723c */ /* 0x004ff60000041808 */
[----:B------:R-:W-:Y:S11]  /*16610*/  @!UPT UIADD3 URZ, URZ, URZ, URZ ;  /* 0x0000003f3f3ff290 */ /* 0x000ff6000fffe03f */
[----:B------:R-:W-:Y:S01]  /*16620*/  @!UPT UIADD3 URZ, URZ, URZ, URZ ;  /* 0x0000003f3f3ff290 */ /* 0x000fe2000fffe03f */
[----:B------:R-:W-:Y:S01]  /*16630*/  STL.64 [R1+0x9f0], R8 ;  /* 0x0009f00801007387 */ /* 0x000fe20000100a00 */
[----:B------:R0:W-:Y:S03]  /*16640*/  STL.64 [R1+0x9f8], R10 ;  /* 0x0009f80a01007387 */ /* 0x0001e60000100a00 */
[----:B0-----:R-:W3:Y:S01]  /*16650*/  LDL.LU.64 R10, [R1+0x1500] ;  /* 0x00150000010a7983 */ /* 0x001ee20000300a00 */
[----:B------:R-:W3:Y:S02]  /*16660*/  LDL.LU.64 R8, [R1+0x14f8] ;  /* 0x0014f80001087983 */ /* 0x000ee40000300a00 */
[----:B------:R0:W-:Y:S02]  /*16670*/  STL.64 [R1+0x13b0], R22 ;  /* 0x0013b01601007387 */ /* 0x0001e40000100a00 */
[----:B0-----:R-:W-:Y:S02]  /*16680*/  IMAD.MOV.U32 R22, RZ, RZ, R28 ;  /* 0x000000ffff167224 */ /* 0x001fe400078e001c */
[----:B------:R-:W-:-:S05]  /*16690*/  IMAD.MOV.U32 R23, RZ, RZ, R27 ;  /* 0x000000ffff177224 */ /* 0x000fca00078e001b */
[----:B------:R0:W-:Y:S02]  /*166a0*/  STL.64 [R1+0x13c8], R22 ;  /* 0x0013c81601007387 */ /* 0x0001e40000100a00 */
[----:B0-----:R-:W-:Y:S02]  /*166b0*/  IMAD.MOV.U32 R22, RZ, RZ, R26 ;  /* 0x000000ffff167224 */ /* 0x001fe400078e001a */
[----:B------:R-:W-:-:S05]  /*166c0*/  IMAD.MOV.U32 R23, RZ, RZ, R25 ;  /* 0x000000ffff177224 */ /* 0x000fca00078e0019 */
[----:B------:R0:W-:Y:S02]  /*166d0*/  STL.64 [R1+0x13e0], R22 ;  /* 0x0013e01601007387 */ /* 0x0001e40000100a00 */
[----:B0-----:R-:W-:Y:S02]  /*166e0*/  IMAD.MOV.U32 R22, RZ, RZ, R17 ;  /* 0x000000ffff167224 */ /* 0x001fe400078e0011 */
[----:B------:R-:W-:Y:S01]  /*166f0*/  IMAD.MOV.U32 R23, RZ, RZ, R16 ;  /* 0x000000ffff177224 */ /* 0x000fe200078e0010 */
[----:B---3--:R-:W-:Y:S11]  /*16700*/  HMMA.16816.F32.BF16 R8, R4, R18, R8 ;  /* 0x000000120408723c */ /* 0x008ff60000041808 */
[----:B------:R-:W-:Y:S11]  /*16710*/  @!UPT UIADD3 URZ, URZ, URZ, URZ ;  /* 0x0000003f3f3ff290 */ /* 0x000ff6000fffe03f */
[----:B------:R-:W-:Y:S01]  /*16720*/  @!UPT UIADD3 URZ, URZ, URZ, URZ ;  /* 0x0000003f3f3ff290 */ /* 0x000fe2000fffe03f */
[----:B------:R-:W-:Y:S01]  /*16730*/  STL.64 [R1+0xa40], R8 ;  /* 0x000a400801007387 */ /* 0x000fe20000100a00 */
[----:B------:R0:W-:Y:S03]  /*16740*/  STL.64 [R1+0xa48], R10 ;  /* 0x000a480a01007387 */ /* 0x0001e60000100a00 */
[----:B0-----:R-:W2:Y:S01]  /*16750*/  LDL.LU.64 R10, [R1+0x14f0] ;  /* 0x0014f000010a7983 */ /* 0x001ea20000300a00 */
[----:B------:R-:W3:Y:S02]  /*16760*/  LDL.LU.64 R8, [R1+0x14e8] ;  /* 0x0014e80001087983 */ /* 0x000ee40000300a00 */
[----:B------:R-:W-:Y:S02]  /*16770*/  STL.64 [R1+0x13f8], R22 ;  /* 0x0013f81601007387 */ /* 0x000fe40000100a00 */
[----:B------:R0:W-:Y:S01]  /*16780*/  STL.64 [R1+0x13a8], R18 ;  /* 0x0013a81201007387 */ /* 0x0001e20000100a00 */
[----:B------:R-:W2:Y:S01]  /*16790*/  LDL.LU R16, [R1+0x380] ;  /* 0x0003800001107983 */ /* 0x000ea20000300800 */
[----:B------:R-:W2:Y:S03]  /*167a0*/  LDL.LU R17, [R1+0x384] ;  /* 0x0003840001117983 */ /* 0x000ea60000300800 */
[----:B0-----:R-:W2:Y:S01]  /*167b0*/  LDL.LU R18, [R1+0x388] ;  /* 0x0003880001127983 */ /* 0x001ea20000300800 */
[----:B------:R-:W2:Y:S02]  /*167c0*/  LDL.LU R19, [R1+0x38c] ;  /* 0x00038c0001137983 */ /* 0x000ea40000300800 */
[----:B------:R-:W2:Y:S02]  /*167d0*/  LDL.64 R22, [R1+0xa8] ;  /* 0x0000a80001167983 */ /* 0x000ea40000100a00 */
[----:B--2---:R-:W-:Y:S01]  /*167e0*/  STL.64 [R1+0x1410], R22 ;  /* 0x0014101601007387 */ /* 0x004fe20000100a00 */
[----:B------:R-:W-:Y:S02]  /*167f0*/  STL.64 [R1+0x13c0], R18 ;  /* 0x0013c01201007387 */ /* 0x000fe40000100a00 */
[----:B------:R0:W-:Y:S02]  /*16800*/  STL.64 [R1+0x13b8], R16 ;  /* 0x0013b81001007387 */ /* 0x0001e40000100a00 */
[----:B0-----:R-:W2:Y:S01]  /*16810*/  LDL.LU R16, [R1+0x390] ;  /* 0x0003900001107983 */ /* 0x001ea20000300800 */
[----:B------:R-:W2:Y:S02]  /*16820*/  LDL.LU R17, [R1+0x394] ;  /* 0x0003940001117983 */ /* 0x000ea40000300800 */
[----:B------:R-:W2:Y:S02]  /*16830*/  LDL.LU R18, [R1+0x398] ;  /* 0x0003980001127983 */ /* 0x000ea40000300800 */
[----:B------:R-:W2:Y:S02]  /*16840*/  LDL.LU R19, [R1+0x39c] ;  /* 0x00039c0001137983 */ /* 0x000ea40000300800 */
[----:B------:R-:W-:-:S02]  /*16850*/  IMAD.MOV.U32 R22, RZ, RZ, R24 ;  /* 0x000000ffff167224 */ /* 0x000fc400078e0018 */
[----:B------:R-:W-:-:S05]  /*16860*/  IMAD.MOV.U32 R23, RZ, RZ, R21 ;  /* 0x000000ffff177224 */ /* 0x000fca00078e0015 */
[----:B------:R-:W-:Y:S04]  /*16870*/  STL.64 [R1+0x1428], R22 ;  /* 0x0014281601007387 */ /* 0x000fe80000100a00 */
[----:B--2---:R-:W-:Y:S01]  /*16880*/  STL.64 [R1+0x13d8], R18 ;  /* 0x0013d81201007387 */ /* 0x004fe20000100a00 */
[----:B------:R0:W-:Y:S03]  /*16890*/  STL.64 [R1+0x13d0], R16 ;  /* 0x0013d01001007387 */ /* 0x0001e60000100a00 */
[----:B0-----:R-:W2:Y:S01]  /*168a0*/  LDL.LU R16, [R1+0x3a0] ;  /* 0x0003a00001107983 */ /* 0x001ea20000300800 */
[----:B------:R-:W2:Y:S02]  /*168b0*/  LDL.LU R17, [R1+0x3a4] ;  /* 0x0003a40001117983 */ /* 0x000ea40000300800 */
[----:B------:R-:W2:Y:S02]  /*168c0*/  LDL.LU R18, [R1+0x3a8] ;  /* 0x0003a80001127983 */ /* 0x000ea40000300800 */
[----:B------:R-:W2:Y:S02]  /*168d0*/  LDL.LU R19, [R1+0x3ac] ;  /* 0x0003ac0001137983 */ /* 0x000ea40000300800 */
[----:B------:R-:W-:-:S02]  /*168e0*/  IMAD.MOV.U32 R22, RZ, RZ, R20 ;  /* 0x000000ffff167224 */ /* 0x000fc400078e0014 */
[----:B----4-:R-:W-:-:S05]  /*168f0*/  IMAD.MOV.U32 R23, RZ, RZ, R13 ;  /* 0x000000ffff177224 */ /* 0x010fca00078e000d */
[----:B------:R0:W-:Y:S02]  /*16900*/  STL.64 [R1+0x1440], R22 ;  /* 0x0014401601007387 */ /* 0x0001e40000100a00 */
[----:B0-----:R-:W-:Y:S02]  /*16910*/  IMAD.MOV.U32 R22, RZ, RZ, R12 ;  /* 0x000000ffff167224 */ /* 0x001fe400078e000c */
[----:B------:R-:W-:-:S05]  /*16920*/  IMAD.MOV.U32 R23, RZ, RZ, R11 ;  /* 0x000000ffff177224 */ /* 0x000fca00078e000b */
[----:B------:R-:W-:Y:S04]  /*16930*/  STL.64 [R1+0x1458], R22 ;  /* 0x0014581601007387 */ /* 0x000fe80000100a00 */
[----:B--2---:R-:W-:Y:S01]  /*16940*/  STL.64 [R1+0x13f0], R18 ;  /* 0x0013f01201007387 */ /* 0x004fe20000100a00 */
[----:B------:R0:W-:Y:S03]  /*16950*/  STL.64 [R1+0x13e8], R16 ;  /* 0x0013e81001007387 */ /* 0x0001e60000100a00 */
[----:B0-----:R-:W2:Y:S01]  /*16960*/  LDL.LU R16, [R1+0x400] ;  /* 0x0004000001107983 */ /* 0x001ea20000300800 */
[----:B------:R-:W2:Y:S02]  /*16970*/  LDL.LU R17, [R1+0x404] ;  /* 0x0004040001117983 */ /* 0x000ea40000300800 */
[----:B------:R-:W4:Y:S02]  /*16980*/  LDL.LU R18, [R1+0x408] ;  /* 0x0004080001127983 */ /* 0x000f240000300800 */
[----:B------:R-:W4:Y:S02]  /*16990*/  LDL.LU R19, [R1+0x40c] ;  /* 0x00040c0001137983 */ /* 0x000f240000300800 */
[----:B------:R-:W-:-:S02]  /*169a0*/  IMAD.MOV.U32 R22, RZ, RZ, R10 ;  /* 0x000000ffff167224 */ /* 0x000fc400078e000a */
[----:B---3--:R-:W-:-:S05]  /*169b0*/  IMAD.MOV.U32 R23, RZ, RZ, R9 ;  /* 0x000000ffff177224 */ /* 0x008fca00078e0009 */
[----:B------:R-:W-:Y:S04]  /*169c0*/  STL.64 [R1+0x1470], R22 ;  /* 0x0014701601007387 */ /* 0x000fe80000100a00 */
[----:B----4-:R-:W-:Y:S01]  /*169d0*/  STL.64 [R1+0x1408], R18 ;  /* 0x0014081201007387 */ /* 0x010fe20000100a00 */
[----:B--2---:R0:W-:Y:S03]  /*169e0*/  STL.64 [R1+0x1400], R16 ;  /* 0x0014001001007387 */ /* 0x0041e60000100a00 */
[----:B0-----:R-:W2:Y:S01]  /*169f0*/  LDL.LU R16, [R1+0x410] ;  /* 0x0004100001107983 */ /* 0x001ea20000300800 */
[----:B------:R-:W2:Y:S02]  /*16a00*/  LDL.LU R17, [R1+0x414] ;  /* 0x0004140001117983 */ /* 0x000ea40000300800 */
[----:B------:R-:W3:Y:S02]  /*16a10*/  LDL.LU R18, [R1+0x418] ;  /* 0x0004180001127983 */ /* 0x000ee40000300800 */
[----:B------:R-:W3:Y:S02]  /*16a20*/  LDL.LU R19, [R1+0x41c] ;  /* 0x00041c0001137983 */ /* 0x000ee40000300800 */
[----:B------:R-:W-:-:S02]  /*16a30*/  IMAD.MOV.U32 R22, RZ, RZ, R8 ;  /* 0x000000ffff167224 */ /* 0x000fc400078e0008 */
[----:B------:R-:W-:-:S05]  /*16a40*/  IMAD.MOV.U32 R23, RZ, RZ, R3 ;  /* 0x000000ffff177224 */ /* 0x000fca00078e0003 */
[----:B------:R0:W-:Y:S02]  /*16a50*/  STL.64 [R1+0x1488], R22 ;  /* 0x0014881601007387 */ /* 0x0001e40000100a00 */
[----:B0-----:R-:W-:Y:S02]  /*16a60*/  IMAD.MOV.U32 R22, RZ, RZ, R2 ;  /* 0x000000ffff167224 */ /* 0x001fe400078e0002 */
[----:B------:R-:W-:Y:S01]  /*16a70*/  IMAD.MOV.U32 R23, RZ, RZ, R0 ;  /* 0x000000ffff177224 */ /* 0x000fe200078e0000 */
[----:B---3--:R-:W-:Y:S01]  /*16a80*/  STL.64 [R1+0x1420], R18 ;  /* 0x0014201201007387 */ /* 0x008fe20000100a00 */
[----:B--2---:R0:W-:Y:S03]  /*16a90*/  STL.64 [R1+0x1418], R16 ;  /* 0x0014181001007387 */ /* 0x0041e60000100a00 */
[----:B0-----:R-:W2:Y:S01]  /*16aa0*/  LDL.LU R16, [R1+0x420] ;  /* 0x0004200001107983 */ /* 0x001ea20000300800 */
[----:B------:R-:W2:Y:S02]  /*16ab0*/  LDL.LU R17, [R1+0x424] ;  /* 0x0004240001117983 */ /* 0x000ea40000300800 */
[----:B------:R-:W3:Y:S02]  /*16ac0*/  LDL.LU R18, [R1+0x428] ;  /* 0x0004280001127983 */ /* 0x000ee40000300800 */
[----:B------:R-:W3:Y:S01]  /*16ad0*/  LDL.LU R19, [R1+0x42c] ;  /* 0x00042c0001137983 */ /* 0x000ee20000300800 */
[----:B------:R0:W-:Y:S04]  /*16ae0*/  STL.64 [R1+0x14a0], R22 ;  /* 0x0014a01601007387 */ /* 0x0001e80000100a00 */
[----:B0-----:R-:W4:Y:S04]  /*16af0*/  LDL.64 R22, [R1+0x118] ;  /* 0x0001180001167983 */ /* 0x001f280000100a00 */
[----:B----4-:R-:W-:Y:S01]  /*16b00*/  STL.64 [R1+0x14c8], R22 ;  /* 0x0014c81601007387 */ /* 0x010fe20000100a00 */
[----:B---3--:R-:W-:Y:S02]  /*16b10*/  STL.64 [R1+0x1438], R18 ;  /* 0x0014381201007387 */ /* 0x008fe40000100a00 */
[----:B--2---:R0:W-:Y:S02]  /*16b20*/  STL.64 [R1+0x1430], R16 ;  /* 0x0014301001007387 */ /* 0x0041e40000100a00 */
[----:B0-----:R-:W2:Y:S01]  /*16b30*/  LDL.LU R16, [R1+0x430] ;  /* 0x0004300001107983 */ /* 0x001ea20000300800 */
[----:B------:R-:W2:Y:S02]  /*16b40*/  LDL.LU R17, [R1+0x434] ;  /* 0x0004340001117983 */ /* 0x000ea40000300800 */
[----:B------:R-:W3:Y:S02]  /*16b50*/  LDL.LU R18, [R1+0x438] ;  /* 0x0004380001127983 */ /* 0x000ee40000300800 */
[----:B------:R-:W3:Y:S01]  /*16b60*/  LDL.LU R19, [R1+0x43c] ;  /* 0x00043c0001137983 */ /* 0x000ee20000300800 */
[----:B------:R-:W4:Y:S01]  /*16b70*/  LDL.LU R20, [R1] ;  /* 0x0000000001147983 */ /* 0x000f220000300800 */
[----:B------:R-:W4:Y:S02]  /*16b80*/  LDL.LU R21, [R1+0x4] ;  /* 0x0000040001157983 */ /* 0x000f240000300800 */
[----:B------:R-:W2:Y:S02]  /*16b90*/  LDL.LU R22, [R1+0x8] ;  /* 0x0000080001167983 */ /* 0x000ea40000300800 */
[----:B------:R-:W2:Y:S02]  /*16ba0*/  LDL.LU R23, [R1+0xc] ;  /* 0x00000c0001177983 */ /* 0x000ea40000300800 */
[----:B--2---:R-:W-:Y:S01]  /*16bb0*/  STL.64 [R1+0x14d8], R22 ;  /* 0x0014d81601007387 */ /* 0x004fe20000100a00 */
[----:B----4-:R0:W-:Y:S03]  /*16bc0*/  STL.64 [R1+0x14d0], R20 ;  /* 0x0014d01401007387 */ /* 0x0101e60000100a00 */
[----:B0-----:R-:W2:Y:S01]  /*16bd0*/  LDL.LU R20, [R1+0x130] ;  /* 0x0001300001147983 */ /* 0x001ea20000300800 */
[----:B------:R-:W2:Y:S02]  /*16be0*/  LDL.LU R21, [R1+0x134] ;  /* 0x0001340001157983 */ /* 0x000ea40000300800 */
[----:B------:R-:W2:Y:S02]  /*16bf0*/  LDL.LU R22, [R1+0x138] ;  /* 0x0001380001167983 */ /* 0x000ea40000300800 */
[----:B------:R-:W2:Y:S01]  /*16c00*/  LDL.LU R23, [R1+0x13c] ;  /* 0x00013c0001177983 */ /* 0x000ea20000300800 */
[----:B------:R-:W4:Y:S01]  /*16c10*/  LDL.LU R24, [R1+0x140] ;  /* 0x0001400001187983 */ /* 0x000f220000300800 */
[----:B------:R-:W4:Y:S02]  /*16c20*/  LDL.LU R25, [R1+0x144] ;  /* 0x0001440001197983 */ /* 0x000f240000300800 */
[----:B------:R-:W4:Y:S02]  /*16c30*/  LDL.LU R26, [R1+0x148] ;  /* 0x00014800011a7983 */ /* 0x000f240000300800 */
[----:B------:R-:W4:Y:S01]  /*16c40*/  LDL.LU R27, [R1+0x14c] ;  /* 0x00014c00011b7983 */ /* 0x000f220000300800 */
[----:B------:R-:W2:Y:S01]  /*16c50*/  LDL.64 R10, [R1+0x28] ;  /* 0x00002800010a7983 */ /* 0x000ea20000100a00 */
[----:B---3--:R-:W-:Y:S02]  /*16c60*/  STL.64 [R1+0x1450], R18 ;  /* 0x0014501201007387 */ /* 0x008fe40000100a00 */
[----:B------:R0:W-:Y:S02]  /*16c70*/  STL.64 [R1+0x1448], R16 ;  /* 0x0014481001007387 */ /* 0x0001e40000100a00 */
[----:B0-----:R-:W3:Y:S01]  /*16c80*/  LDL.LU R16, [R1+0x440] ;  /* 0x0004400001107983 */ /* 0x001ee20000300800 */
[----:B------:R-:W3:Y:S02]  /*16c90*/  LDL.LU R17, [R1+0x444] ;  /* 0x0004440001117983 */ /* 0x000ee40000300800 */
[----:B------:R-:W2:Y:S02]  /*16ca0*/  LDL.LU R18, [R1+0x448] ;  /* 0x0004480001127983 */ /* 0x000ea40000300800 */
[----:B------:R-:W2:Y:S02]  /*16cb0*/  LDL.LU R19, [R1+0x44c] ;  /* 0x00044c0001137983 */ /* 0x000ea40000300800 */
[----:B--2---:R-:W-:Y:S01]  /*16cc0*/  STL.64 [R1+0x1468], R18 ;  /* 0x0014681201007387 */ /* 0x004fe20000100a00 */
[----:B---3--:R0:W-:Y:S03]  /*16cd0*/  STL.64 [R1+0x1460], R16 ;  /* 0x0014601001007387 */ /* 0x0081e60000100a00 */
[----:B0-----:R-:W2:Y:S01]  /*16ce0*/  LDL.LU R16, [R1+0x450] ;  /* 0x0004500001107983 */ /* 0x001ea20000300800 */
[----:B------:R-:W2:Y:S02]  /*16cf0*/  LDL.LU R17, [R1+0x454] ;  /* 0x0004540001117983 */ /* 0x000ea40000300800 */
[----:B------:R-:W3:Y:S02]  /*16d00*/  LDL.LU R18, [R1+0x458] ;  /* 0x0004580001127983 */ /* 0x000ee40000300800 */
[----:B------:R-:W3:Y:S02]  /*16d10*/  LDL.LU R19, [R1+0x45c] ;  /* 0x00045c0001137983 */ /* 0x000ee40000300800 */
[----:B---3--:R-:W-:Y:S01]  /*16d20*/  STL.64 [R1+0x1480], R18 ;  /* 0x0014801201007387 */ /* 0x008fe20000100a00 */
[----:B--2---:R0:W-:Y:S03]  /*16d30*/  STL.64 [R1+0x1478], R16 ;  /* 0x0014781001007387 */ /* 0x0041e60000100a00 */
[----:B0-----:R-:W2:Y:S01]  /*16d40*/  LDL.LU R16, [R1+0x4f0] ;  /* 0x0004f00001107983 */ /* 0x001ea20000300800 */
[----:B------:R-:W2:Y:S02]  /*16d50*/  LDL.LU R17, [R1+0x4f4] ;  /* 0x0004f40001117983 */ /* 0x000ea40000300800 */
[----:B------:R-:W3:Y:S02]  /*16d60*/  LDL.LU R18, [R1+0x4f8] ;  /* 0x0004f80001127983 */ /* 0x000ee40000300800 */
[----:B------:R-:W3:Y:S01]  /*16d70*/  LDL.LU R19, [R1+0x4fc] ;  /* 0x0004fc0001137983 */ /* 0x000ee20000300800 */
[C---:B----4-:R-:W-:Y:S01]  /*16d80*/  HMMA.16816.F32.BF16 R24, R4.reuse, R14, R24 ;  /* 0x0000000e0418723c */ /* 0x050fe20000041818 */
[----:B---3--:R-:W-:Y:S01]  /*16d90*/  STL.64 [R1+0x1498], R18 ;  /* 0x0014981201007387 */ /* 0x008fe20000100a00 */
[----:B--2---:R0:W-:Y:S03]  /*16da0*/  STL.64 [R1+0x1490], R16 ;  /* 0x0014901001007387 */ /* 0x0041e60000100a00 */
        /* <DEDUP_REMOVED lines=8> */
[----:B------:R-:W2:Y:S02]  /*16e30*/  LDL.LU R18, [R1+0x698] ;  /* 0x0006980001127983 */ /* 0x000ea40000300800 */
[----:B------:R-:W2:Y:S02]  /*16e40*/  LDL.LU R19, [R1+0x69c] ;  /* 0x00069c0001137983 */ /* 0x000ea40000300800 */
[----:B------:R-:W-:Y:S01]  /*16e50*/  STL.64 [R1+0xb10], R24 ;  /* 0x000b101801007387 */ /* 0x000fe20000100a00 */
[----:B------:R0:W-:Y:S03]  /*16e60*/  STL.64 [R1+0xb18], R26 ;  /* 0x000b181a01007387 */ /* 0x0001e60000100a00 */
[----:B0-----:R-:W3:Y:S02]  /*16e70*/  LDL.LU.64 R26, [R1+0x14e0] ;  /* 0x0014e000011a7983 */ /* 0x001ee40000300a00 */
[C---:B---3--:R-:W-:Y:S11]  /*16e80*/  HMMA.16816.F32.BF16 R20, R4.reuse, R26, R20 ;  /* 0x0000001a0414723c */ /* 0x048ff60000041814 */
[----:B------:R-:W-:Y:S11]  /*16e90*/  @!UPT UIADD3 URZ, URZ, URZ, URZ ;  /* 0x0000003f3f3ff290 */ /* 0x000ff6000fffe03f */
[----:B------:R-:W-:Y:S01]  /*16ea0*/  @!UPT UIADD3 URZ, URZ, URZ, URZ ;  /* 0x0000003f3f3ff290 */ /* 0x000fe2000fffe03f */
[----:B------:R-:W-:Y:S01]  /*16eb0*/  STL.64 [R1+0xb00], R20 ;  /* 0x000b001401007387 */ /* 0x000fe20000100a00 */
[----:B------:R0:W-:Y:S03]  /*16ec0*/  STL.64 [R1+0xb08], R22 ;  /* 0x000b081601007387 */ /* 0x0001e60000100a00 */
[----:B0-----:R-:W3:Y:S01]  /*16ed0*/  LDL.LU.64 R22, [R1+0x14d8] ;  /* 0x0014d80001167983 */ /* 0x001ee20000300a00 */
[----:B------:R-:W3:Y:S02]  /*16ee0*/  LDL.LU.64 R20, [R1+0x14d0] ;  /* 0x0014d00001147983 */ /* 0x000ee40000300a00 */
[----:B------:R-:W-:Y:S02]  /*16ef0*/  IMAD.MOV.U32 R2, RZ, RZ, R10 ;  /* 0x000000ffff027224 */ /* 0x000fe400078e000a */
[----:B------:R-:W-:Y:S01]  /*16f00*/  IMAD.MOV.U32 R0, RZ, RZ, R11 ;  /* 0x000000ffff007224 */ /* 0x000fe200078e000b */
[----:B---3--:R-:W-:Y:S01]  /*16f10*/  HMMA.16816.F32.BF16 R4, R4, R10, R20 ;  /* 0x0000000a0404723c */ /* 0x008fe20000041814 */
[----:B------:R-:W2:Y:S11]  /*16f20*/  LDL.LU.64 R22, [R1+0x14c8] ;  /* 0x0014c80001167983 */ /* 0x000eb60000300a00 */
[----:B------:R-:W-:Y:S11]  /*16f30*/  @!UPT UIADD3 URZ, URZ, URZ, URZ ;  /* 0x0000003f3f3ff290 */ /* 0x000ff6000fffe03f */
[----:B------:R-:W-:Y:S01]  /*16f40*/  STL.64 [R1+0xae0], R4 ;  /* 0x000ae00401007387 */ /* 0x000fe20000100a00 */
[----:B------:R0:W-:Y:S02]  /*16f50*/  STL.64 [R1+0xae8], R6 ;  /* 0x000ae80601007387 */ /* 0x0001e40000100a00 */
[----:B------:R-:W2:Y:S02]  /*16f60*/  LDL.LU.64 R10, [R1+0x14c0] ;  /* 0x0014c000010a7983 */ /* 0x000ea40000300a00 */
[----:B------:R-:W2:Y:S02]  /*16f70*/  LDL.LU.64 R8, [R1+0x14b8] ;  /* 0x0014b80001087983 */ /* 0x000ea40000300a00 */
[----:B0-----:R-:W-:Y:S02]  /*16f80*/  IMAD.MOV.U32 R6, RZ, RZ, R2 ;  /* 0x000000ffff067224 */ /* 0x001fe400078e0002 */
[----:B------:R-:W-:Y:S01]  /*16f90*/  IMAD.MOV.U32 R7, RZ, RZ, R0 ;  /* 0x000000ffff077224 */ /* 0x000fe200078e0000 */
        /* <DEDUP_REMOVED lines=9> */
[C---:B--2---:R-:W-:Y:S01]  /*17030*/  HMMA.16816.F32.BF16 R20, R8.reuse, R22, R16 ;  /* 0x000000160814723c */ /* 0x044fe20000041810 */
[----:B------:R-:W2:Y:S01]  /*17040*/  LDL.LU.64 R18, [R1+0x1498] ;  /* 0x0014980001127983 */ /* 0x000ea20000300a00 */
[----:B------:R-:W2:Y:S11]  /*17050*/  LDL.LU.64 R16, [R1+0x1490] ;  /* 0x0014900001107983 */ /* 0x000eb60000300a00 */
[----:B------:R-:W-:Y:S10]  /*17060*/  @!UPT UIADD3 URZ, URZ, URZ, URZ ;  /* 0x0000003f3f3ff290 */ /* 0x000ff4000fffe03f */
        /* <DEDUP_REMOVED lines=38> */
[C---:B--2---:R-:W-:Y:S01]  /*172d0*/  HMMA.16816.F32.BF16 R16, R8.reuse, R22, R16 ;  /* 0x000000160810723c */ /* 0x044fe20000041810 */
[----:B------:R-:W-:Y:S02]  /*172e0*/  IMAD.MOV.U32 R4, RZ, RZ, R22 ;  /* 0x000000ffff047224 */ /* 0x000fe400078e0016 */
        /* <DEDUP_REMOVED lines=29> */
[----:B------:R-:W2:Y:S11]  /*174c0*/  LDL.LU.64 R18, [R1+0x13a8] ;  /* 0x0013a80001127983 */ /* 0x000eb60000300a00 */
[----:B------:R-:W-:Y:S10]  /*174d0*/  @!UPT UIADD3 URZ, URZ, URZ, URZ ;  /* 0x0000003f3f3ff290 */ /* 0x000ff4000fffe03f */
[----:B------:R-:W-:Y:S01]  /*174e0*/  STL.64 [R1+0x920], R20 ;  /* 0x0009201401007387 */ /* 0x000fe20000100a00 */
[----:B------:R0:W-:Y:S03]  /*174f0*/  STL.64 [R1+0x928], R22 ;  /* 0x0009281601007387 */ /* 0x0001e60000100a00 */
[----:B0-----:R-:W2:Y:S01]  /*17500*/  LDL.LU.64 R22, [R1+0x13a0] ;  /* 0x0013a00001167983 */ /* 0x001ea20000300a00 */
[----:B------:R-:W2:Y:S02]  /*17510*/  LDL.LU.64 R20, [R1+0x1398] ;  /* 0x0013980001147983 */ /* 0x000ea40000300a00 */
[C---:B--2---:R-:W-:Y:S01]  /*17520*/  HMMA.16816.F32.BF16 R16, R8.reuse, R18, R20 ;  /* 0x000000120810723c */ /* 0x044fe20000041814 */
[----:B------:R-:W2:Y:S01]  /*17530*/  LDL.LU.64 R22, [R1+0x1390] ;  /* 0x0013900001167983 */ /* 0x000ea20000300a00 */
[----:B------:R-:W2:Y:S11]  /*17540*/  LDL.LU.64 R20, [R1+0x1388] ;  /* 0x0013880001147983 */ /* 0x000eb60000300a00 */
[----:B------:R-:W-:Y:S10]  /*17550*/  @!UPT UIADD3 URZ, URZ, URZ, URZ ;  /* 0x0000003f3f3ff290 */ /* 0x000ff4000fffe03f */
[----:B------:R-:W-:Y:S01]  /*17560*/  STL.64 [R1+0x970], R16 ;  /* 0x0009701001007387 */ /* 0x000fe20000100a00 */
[----:B------:R0:W-:Y:S03]  /*17570*/  STL.64 [R1+0x978], R18 ;  /* 0x0009781201007387 */ /* 0x0001e60000100a00 */
[----:B0-----:R-:W3:Y:S01]  /*17580*/  LDL.LU.64 R18, [R1+0x1380] ;  /* 0x0013800001127983 */ /* 0x001ee20000300a00 */
[----:B------:R-:W3:Y:S02]  /*17590*/  LDL.LU.64 R16, [R1+0x1378] ;  /* 0x0013780001107983 */ /* 0x000ee40000300a00 */
[C---:B---3--:R-:W-:Y:S01]  /*175a0*/  HMMA.16816.F32.BF16 R16, R8.reuse, R14, R16 ;  /* 0x0000000e0810723c */ /* 0x048fe20000041810 */
[----:B------:R-:W3:Y:S01]  /*175b0*/  LDL.LU.64 R14, [R1+0x1370] ;  /* 0x00137000010e7983 */ /* 0x000ee20000300a00 */
[----:B------:R-:W3:Y:S11]  /*175c0*/  LDL.LU.64 R12, [R1+0x1368] ;  /* 0x00136800010c7983 */ /* 0x000ef60000300a00 */
[----:B------:R-:W-:Y:S10]  /*175d0*/  @!UPT UIADD3 URZ, URZ, URZ, URZ ;  /* 0x0000003f3f3ff290 */ /* 0x000ff4000fffe03f */
[----:B------:R-:W-:Y:S01]  /*175e0*/  STL.64 [R1+0xad0], R16 ;  /* 0x000ad01001007387 */ /* 0x000fe20000100a00 */
[----:B------:R0:W-:Y:S02]  /*175f0*/  STL.64 [R1+0xad8], R18 ;  /* 0x000ad81201007387 */ /* 0x0001e40000100a00 */
[----:B0-----:R-:W-:Y:S02]  /*17600*/  IMAD.MOV.U32 R18, RZ, RZ, R4 ;  /* 0x000000ffff127224 */ /* 0x001fe400078e0004 */
[C---:B--2---:R-:W-:Y:S08]  /*17610*/  HMMA.16816.F32.BF16 R4, R8.reuse, R6, R20 ;  /* 0x000000060804723c */ /* 0x044ff00000041814 */
[----:B---3--:R-:W-:Y:S01]  /*17620*/  HMMA.16816.F32.BF16 R12, R8, R26, R12 ;  /* 0x0000001a080c723c */ /* 0x008fe2000004180c */
[----:B------:R-:W0:Y:S11]  /*17630*/  LDSM.16.MT88.4 R8, [R29+0xa080] ;  /* 0x00a080001d08783b */ /* 0x000e360000004200 */
[----:B------:R-:W-:Y:S11]  /*17640*/  @!UPT UIADD3 URZ, URZ, URZ, URZ ;  /* 0x0000003f3f3ff290 */ /* 0x000ff6000fffe03f */
[----:B------:R-:W-:Y:S01]  /*17650*/  STL.64 [R1+0xac0], R12 ;  /* 0x000ac00c01007387 */ /* 0x000fe20000100a00 */
[----:B------:R1:W-:Y:S03]  /*17660*/  STL.64 [R1+0xac8], R14 ;  /* 0x000ac80e01007387 */ /* 0x0003e60000100a00 */
[----:B-1----:R-:W2:Y:S01]  /*17670*/  LDL.64 R14, [R1+0x108] ;  /* 0x00010800010e7983 */ /* 0x002ea20000100a00 */
[----:B------:R1:W-:Y:S02]  /*17680*/  STL.64 [R1+0x12b8], R26 ;  /* 0x0012b81a01007387 */ /* 0x0003e40000100a00 */
[----:B------:R-:W2:Y:S02]  /*17690*/  LDL.LU R24, [R1+0x780] ;  /* 0x0007800001187983 */ /* 0x000ea40000300800 */
[----:B------:R-:W2:Y:S01]  /*176a0*/  LDL.LU R25, [R1+0x784] ;  /* 0x0007840001197983 */ /* 0x000ea20000300800 */
[----:B-1----:R-:W2:Y:S01]  /*176b0*/  LDL.LU R26, [R1+0x788] ;  /* 0x00078800011a7983 */ /* 0x002ea20000300800 */
[----:B------:R-:W2:Y:S02]  /*176c0*/  LDL.LU R27, [R1+0x78c] ;  /* 0x00078c00011b7983 */ /* 0x000ea40000300800 */
[----:B------:R-:W3:Y:S02]  /*176d0*/  LDL.LU.64 R22, [R1+0xe8] ;  /* 0x0000e80001167983 */ /* 0x000ee40000300a00 */
[----:B---3--:R-:W-:Y:S01]  /*176e0*/  STL.64 [R1+0x1360], R22 ;  /* 0x0013601601007387 */ /* 0x008fe20000100a00 */
[----:B------:R-:W-:Y:S02]  /*176f0*/  STL.64 [R1+0xa90], R4 ;  /* 0x000a900401007387 */ /* 0x000fe40000100a00 */
[----:B------:R-:W-:Y:S02]  /*17700*/  STL.64 [R1+0xa98], R6 ;  /* 0x000a980601007387 */ /* 0x000fe40000100a00 */
[----:B0-----:R-:W-:Y:S01]  /*17710*/  STL.64 [R1+0x1288], R10 ;  /* 0x0012880a01007387 */ /* 0x001fe20000100a00 */
[----:B------:R0:W-:Y:S04]  /*17720*/  STL.64 [R1+0x1280], R8 ;  /* 0x0012800801007387 */ /* 0x0001e80000100a00 */
[----:B------:R-:W1:Y:S04]  /*17730*/  LDSM.16.MT88.4 R4, [R29+0xa000] ;  /* 0x00a000001d04783b */ /* 0x000e680000004200 */
[----:B0-----:R-:W1:Y:S01]  /*17740*/  LDL.LU R8, [R1+0x7b0] ;  /* 0x0007b00001087983 */ /* 0x001e620000300800 */
[----:B------:R-:W1:Y:S02]  /*17750*/  LDL.LU R9, [R1+0x7b4] ;  /* 0x0007b40001097983 */ /* 0x000e640000300800 */
[----:B------:R-:W1:Y:S02]  /*17760*/  LDL.LU R10, [R1+0x7b8] ;  /* 0x0007b800010a7983 */ /* 0x000e640000300800 */
[----:B------:R-:W1:Y:S02]  /*17770*/  LDL.LU R11, [R1+0x7bc] ;  /* 0x0007bc00010b7983 */ /* 0x000e640000300800 */
[----:B------:R-:W-:-:S02]  /*17780*/  IMAD.MOV.U32 R22, RZ, RZ, R2 ;  /* 0x000000ffff167224 */ /* 0x000fc400078e0002 */
[----:B------:R-:W-:-:S07]  /*17790*/  IMAD.MOV.U32 R23, RZ, RZ, R0 ;  /* 0x000000ffff177224 */ /* 0x000fce00078e0000 */
[C---:B-1----:R-:W-:Y:S08]  /*177a0*/  HMMA.16816.F32.BF16 R20, R4.reuse, R22, R8 ;  /* 0x000000160414723c */ /* 0x042ff00000041808 */
[----:B--2---:R-:W-:Y:S11]  /*177b0*/  HMMA.16816.F32.BF16 R8, R4, R14, R24 ;  /* 0x0000000e0408723c */ /* 0x004ff60000041818 */
[----:B------:R-:W-:Y:S04]  /*177c0*/  @!UPT UIADD3 URZ, URZ, URZ, URZ ;  /* 0x0000003f3f3ff290 */ /* 0x000fe8000fffe03f */
[----:B------:R-:W-:Y:S01]  /*177d0*/  STL.64 [R1+0x2c0], R20 ;  /* 0x0002c01401007387 */ /* 0x000fe20000100a00 */
[----:B------:R-:W-:Y:S07]  /*177e0*/  STL.64 [R1+0x2c8], R22 ;  /* 0x0002c81601007387 */ /* 0x000fee0000100a00 */
[----:B------:R0:W-:Y:S02]  /*177f0*/  STL.64 [R1+0x2d0], R8 ;  /* 0x0002d00801007387 */ /* 0x0001e40000100a00 */
[----:B------:R1:W-:Y:S01]  /*17800*/  STL.64 [R1+0x2d8], R10 ;  /* 0x0002d80a01007387 */ /* 0x0003e20000100a00 */
[----:B0-----:R-:W2:Y:S01]  /*17810*/  LDL.LU R8, [R1+0x590] ;  /* 0x0005900001087983 */ /* 0x001ea20000300800 */
[----:B------:R-:W2:Y:S02]  /*17820*/  LDL.LU R9, [R1+0x594] ;  /* 0x0005940001097983 */ /* 0x000ea40000300800 */
[----:B-1----:R-:W3:Y:S02]  /*17830*/  LDL.LU R10, [R1+0x598] ;  /* 0x00059800010a7983 */ /* 0x002ee40000300800 */
[----:B------:R-:W3:Y:S01]  /*17840*/  LDL.LU R11, [R1+0x59c] ;  /* 0x00059c00010b7983 */ /* 0x000ee20000300800 */
[----:B------:R-:W4:Y:S01]  /*17850*/  LDL.LU R12, [R1+0x700] ;  /* 0x00070000010c7983 */ /* 0x000f220000300800 */
[----:B------:R-:W-:-:S02]  /*17860*/  IMAD.MOV.U32 R2, RZ, RZ, R14 ;  /* 0x000000ffff027224 */ /* 0x000fc400078e000e */
[----:B------:R-:W4:Y:S02]  /*17870*/  LDL.LU R13, [R1+0x704] ;  /* 0x00070400010d7983 */ /* 0x000f240000300800 */
[----:B------:R-:W-:Y:S01]  /*17880*/  IMAD.MOV.U32 R0, RZ, RZ, R15 ;  /* 0x000000ffff007224 */ /* 0x000fe200078e000f */
[----:B------:R-:W4:Y:S01]  /*17890*/  LDL.LU R14, [R1+0x708] ;  /* 0x00070800010e7983 */ /* 0x000f220000300800 */
[----:B------:R-:W4:Y:S02]  /*178a0*/  LDL.LU R15, [R1+0x70c] ;  /* 0x00070c00010f7983 */ /* 0x000f240000300800 */
[----:B------:R-:W4:Y:S01]  /*178b0*/  LDL.64 R22, [R1+0xf8] ;  /* 0x0000f80001167983 */ /* 0x000f220000100a00 */
        /* <DEDUP_REMOVED lines=11> */
[----:B------:R-:W3:Y:S02]  /*17970*/  LDL.LU R11, [R1+0x64c] ;  /* 0x00064c00010b7983 */ /* 0x000ee40000300800 */
[----:B---3--:R0:W-:Y:S01]  /*17980*/  STL.64 [R1+0x1328], R10 ;  /* 0x0013280a01007387 */ /* 0x0081e20000100a00 */
[----:B--2---:R1:W-:Y:S03]  /*17990*/  STL.64 [R1+0x1320], R8 ;  /* 0x0013200801007387 */ /* 0x0043e60000100a00 */
[----:B0-----:R-:W2:Y:S04]  /*179a0*/  LDL.64 R10, [R1+0xb8] ;  /* 0x0000b800010a7983 */ /* 0x001ea80000100a00 */
[----:B--2---:R0:W-:Y:S01]  /*179b0*/  STL.64 [R1+0x1338], R10 ;  /* 0x0013380a01007387 */ /* 0x0041e20000100a00 */
[----:B-1----:R-:W2:Y:S02]  /*179c0*/  LDL.LU R8, [R1+0x660] ;  /* 0x0006600001087983 */ /* 0x002ea40000300800 */
[----:B------:R-:W2:Y:S01]  /*179d0*/  LDL.LU R9, [R1+0x664] ;  /* 0x0006640001097983 */ /* 0x000ea20000300800 */
[----:B0-----:R-:W3:Y:S01]  /*179e0*/  LDL.LU R10, [R1+0x668] ;  /* 0x00066800010a7983 */ /* 0x001ee20000300800 */
[----:B------:R-:W3:Y:S03]  /*179f0*/  LDL.LU R11, [R1+0x66c] ;  /* 0x00066c00010b7983 */ /* 0x000ee60000300800 */
[----:B---3--:R0:W-:Y:S01]  /*17a00*/  STL.64 [R1+0x1348], R10 ;  /* 0x0013480a01007387 */ /* 0x0081e20000100a00 */
[----:B--2---:R-:W-:Y:S02]  /*17a10*/  STL.64 [R1+0x1340], R8 ;  /* 0x0013400801007387 */ /* 0x004fe40000100a00 */
[----:B------:R-:W2:Y:S01]  /*17a20*/  LDL.64 R26, [R1+0x88] ;  /* 0x00008800011a7983 */ /* 0x000ea20000100a00 */
[----:B0-----:R-:W3:Y:S01]  /*17a30*/  LDL.64 R10, [R1+0xd8] ;  /* 0x0000d800010a7983 */ /* 0x001ee20000100a00 */
[----:B----4-:R-:W-:Y:S03]  /*17a40*/  HMMA.16816.F32.BF16 R12, R4, R22, R12 ;  /* 0x00000016040c723c */ /* 0x010fe6000004180c */
[----:B--2---:R0:W-:Y:S01]  /*17a50*/  STL.64 [R1+0x1330], R26 ;  /* 0x0013301a01007387 */ /* 0x0041e20000100a00 */
[----:B------:R-:W2:Y:S02]  /*17a60*/  LDL.LU R24, [R1+0x650] ;  /* 0x0006500001187983 */ /* 0x000ea40000300800 */
[----:B------:R-:W2:Y:S01]  /*17a70*/  LDL.LU R25, [R1+0x654] ;  /* 0x0006540001197983 */ /* 0x000ea20000300800 */
[----:B0-----:R-:W4:Y:S01]  /*17a80*/  LDL.LU R26, [R1+0x658] ;  /* 0x00065800011a7983 */ /* 0x001f220000300800 */
        /* <DEDUP_REMOVED lines=9> */
[----:B------:R-:W4:Y:S01]  /*17b20*/  LDL.LU.64 R22, [R1+0x1360] ;  /* 0x0013600001167983 */ /* 0x000f220000300a00 */
[----:B------:R-:W-:Y:S02]  /*17b30*/  STL.64 [R1+0x2e0], R12 ;  /* 0x0002e00c01007387 */ /* 0x000fe40000100a00 */
[----:B------:R0:W-:Y:S02]  /*17b40*/  STL.64 [R1+0x2e8], R14 ;  /* 0x0002e80e01007387 */ /* 0x0001e40000100a00 */
[----:B0-----:R-:W-:-:S05]  /*17b50*/  IMAD.MOV.U32 R14, RZ, RZ, R12 ;  /* 0x000000ffff0e7224 */ /* 0x001fca00078e000c */
[----:B------:R0:W-:Y:S01]  /*17b60*/  STL [R1+0xf94], R14 ;  /* 0x000f940e01007387 */ /* 0x0001e20000100800 */
[----:B------:R-:W4:Y:S02]  /*17b70*/  LDL.LU R12, [R1+0x680] ;  /* 0x00068000010c7983 */ /* 0x000f240000300800 */
[----:B------:R-:W4:Y:S01]  /*17b80*/  LDL.LU R13, [R1+0x684] ;  /* 0x00068400010d7983 */ /* 0x000f220000300800 */
[----:B0-----:R-:W4:Y:S01]  /*17b90*/  LDL.LU R14, [R1+0x688] ;  /* 0x00068800010e7983 */ /* 0x001f220000300800 */
[----:B------:R-:W4:Y:S02]  /*17ba0*/  LDL.LU R15, [R1+0x68c] ;  /* 0x00068c00010f7983 */ /* 0x000f240000300800 */
[----:B---3--:R-:W-:Y:S01]  /*17bb0*/  IMAD.MOV.U32 R20, RZ, RZ, R10 ;  /* 0x000000ffff147224 */ /* 0x008fe200078e000a */
[C---:B--2---:R-:W-:Y:S08]  /*17bc0*/  HMMA.16816.F32.BF16 R24, R4.reuse, R10, R24 ;  /* 0x0000000a0418723c */ /* 0x044ff00000041818 */
[----:B----4-:R-:W-:Y:S11]  /*17bd0*/  HMMA.16816.F32.BF16 R12, R4, R22, R12 ;  /* 0x00000016040c723c */ /* 0x010ff6000004180c */
[----:B------:R-:W-:Y:S11]  /*17be0*/  @!UPT UIADD3 URZ, URZ, URZ, URZ ;  /* 0x0000003f3f3ff290 */ /* 0x000ff6000fffe03f */
[----:B------:R-:W-:Y:S01]  /*17bf0*/  @!UPT UIADD3 URZ, URZ, URZ, URZ ;  /* 0x0000003f3f3ff290 */ /* 0x000fe2000fffe03f */
[----:B------:R-:W-:Y:S01]  /*17c00*/  STL.64 [R1+0x340], R12 ;  /* 0x0003400c01007387 */ /* 0x000fe20000100a00 */
[----:B------:R0:W-:Y:S02]  /*17c10*/  STL.64 [R1+0x348], R14 ;  /* 0x0003480e01007387 */ /* 0x0001e40000100a00 */
[----:B0-----:R-:W-:-:S05]  /*17c20*/  IMAD.MOV.U32 R15, RZ, RZ, R12 ;  /* 0x000000ffff0f7224 */ /* 0x001fca00078e000c */
[----:B------:R0:W-:Y:S01]  /*17c30*/  STL [R1+0xf98], R15 ;  /* 0x000f980f01007387 */ /* 0x0001e20000100800 */
[----:B------:R-:W-:-:S03]  /*17c40*/  IMAD.MOV.U32 R13, RZ, RZ, R11 ;  /* 0x000000ffff0d7224 */ /* 0x000fc600078e000b */
[----:B0-----:R-:W2:Y:S01]  /*17c50*/  LDL.LU.64 R14, [R1+0xc8] ;  /* 0x0000c800010e7983 */ /* 0x001ea20000300a00 */
[----:B------:R-:W-:Y:S02]  /*17c60*/  STL.64 [R1+0x320], R24 ;  /* 0x0003201801007387 */ /* 0x000fe40000100a00 */
[----:B------:R0:W-:Y:S02]  /*17c70*/  STL.64 [R1+0x328], R26 ;  /* 0x0003281a01007387 */ /* 0x0001e40000100a00 */
[----:B0-----:R-:W3:Y:S01]  /*17c80*/  LDL.LU.64 R26, [R1+0x1358] ;  /* 0x00135800011a7983 */ /* 0x001ee20000300a00 */
[----:B------:R-:W3:Y:S02]  /*17c90*/  LDL.LU.64 R24, [R1+0x1350] ;  /* 0x0013500001187983 */ /* 0x000ee40000300a00 */
[----:B------:R-:W2:Y:S02]  /*17ca0*/  LDL.LU.64 R10, [R1+0x1348] ;  /* 0x00134800010a7983 */ /* 0x000ea40000300a00 */
[----:B------:R-:W2:Y:S01]  /*17cb0*/  LDL.LU.64 R8, [R1+0x1340] ;  /* 0x0013400001087983 */ /* 0x000ea20000300a00 */
[----:B------:R0:W-:Y:S01]  /*17cc0*/  STL.64 [R1+0x12e0], R22 ;  /* 0x0012e01601007387 */ /* 0x0001e20000100a00 */
[----:B------:R-:W-:Y:S03]  /*17cd0*/  STL [R1+0x12d8], R20 ;  /* 0x0012d81401007387 */ /* 0x000fe60000100800 */
[----:B0-----:R-:W4:Y:S01]  /*17ce0*/  LDL.64 R22, [R1+0x98] ;  /* 0x0000980001167983 */ /* 0x001f220000100a00 */
[C---:B--2---:R-:W-:Y:S11]  /*17cf0*/  HMMA.16816.F32.BF16 R8, R4.reuse, R14, R8 ;  /* 0x0000000e0408723c */ /* 0x044ff60000041808 */
[----:B------:R-:W-:Y:S11]  /*17d00*/  @!UPT UIADD3 URZ, URZ, URZ, URZ ;  /* 0x0000003f3f3ff290 */ /* 0x000ff6000fffe03f */
[----:B------:R-:W-:Y:S01]  /*17d10*/  @!UPT UIADD3 URZ, URZ, URZ, URZ ;  /* 0x0000003f3f3ff290 */ /* 0x000fe2000fffe03f */
[----:B------:R-:W-:Y:S01]  /*17d20*/  STL.64 [R1+0x3a0], R8 ;  /* 0x0003a00801007387 */ /* 0x000fe20000100a00 */
[----:B------:R0:W-:Y:S03]  /*17d30*/  STL.64 [R1+0x3a8], R10 ;  /* 0x0003a80a01007387 */ /* 0x0001e60000100a00 */
[----:B0-----:R-:W3:Y:S01]  /*17d40*/  LDL.LU.64 R10, [R1+0x1338] ;  /* 0x00133800010a7983 */ /* 0x001ee20000300a00 */
[----:B------:R0:W-:Y:S01]  /*17d50*/  STL.64 [R1+0x1220], R14 ;  /* 0x0012200e01007387 */ /* 0x0001e20000100a00 */
[----:B---3--:R-:W-:Y:S01]  /*17d60*/  HMMA.16816.F32.BF16 R24, R4, R10, R24 ;  /* 0x0000000a0418723c */ /* 0x008fe20000041818 */
[----:B0-----:R-:W-:Y:S02]  /*17d70*/  IMAD.MOV.U32 R15, RZ, RZ, R10 ;  /* 0x000000ffff0f7224 */ /* 0x001fe400078e000a */
[----:B------:R-:W-:Y:S11]  /*17d80*/  IMAD.MOV.U32 R14, RZ, RZ, R11 ;  /* 0x000000ffff0e7224 */ /* 0x000ff600078e000b */
[----:B------:R-:W-:Y:S09]  /*17d90*/  @!UPT UIADD3 URZ, URZ, URZ, URZ ;  /* 0x0000003f3f3ff290 */ /* 0x000ff2000fffe03f */
[----:B------:R-:W-:Y:S01]  /*17da0*/  STL.64 [R1+0x3c0], R24 ;  /* 0x0003c01801007387 */ /* 0x000fe20000100a00 */
[----:B------:R0:W-:Y:S03]  /*17db0*/  STL.64 [R1+0x3c8], R26 ;  /* 0x0003c81a01007387 */ /* 0x0001e60000100a00 */
[----:B0-----:R-:W2:Y:S01]  /*17dc0*/  LDL.LU.64 R26, [R1+0x1330] ;  /* 0x00133000011a7983 */ /* 0x001ea20000300a00 */
[----:B------:R-:W3:Y:S02]  /*17dd0*/  LDL.LU.64 R10, [R1+0x1328] ;  /* 0x00132800010a7983 */ /* 0x000ee40000300a00 */
[----:B------:R-:W3:Y:S02]  /*17de0*/  LDL.LU.64 R8, [R1+0x1320] ;  /* 0x0013200001087983 */ /* 0x000ee40000300a00 */
[----:B------:R-:W-:-:S07]  /*17df0*/  IMAD.MOV.U32 R19, RZ, RZ, R3 ;  /* 0x000000ffff137224 */ /* 0x000fce00078e0003 */
[C---:B---3--:R-:W-:Y:S11]  /*17e00*/  HMMA.16816.F32.BF16 R8, R4.reuse, R18, R8 ;  /* 0x000000120408723c */ /* 0x048ff60000041808 */
[----:B------:R-:W-:Y:S11]  /*17e10*/  @!UPT UIADD3 URZ, URZ, URZ, URZ ;  /* 0x0000003f3f3ff290 */ /* 0x000ff6000fffe03f */
[----:B------:R-:W-:Y:S01]  /*17e20*/  @!UPT UIADD3 URZ, URZ, URZ, URZ ;  /* 0x0000003f3f3ff290 */ /* 0x000fe2000fffe03f */
[----:B------:R-:W-:Y:S01]  /*17e30*/  STL.64 [R1+0x3e0], R8 ;  /* 0x0003e00801007387 */ /* 0x000fe20000100a00 */
[----:B------:R0:W-:Y:S03]  /*17e40*/  STL.64 [R1+0x3e8], R10 ;  /* 0x0003e80a01007387 */ /* 0x0001e60000100a00 */
[----:B0-----:R-:W4:Y:S01]  /*17e50*/  LDL.LU.64 R10, [R1+0x1318] ;  /* 0x00131800010a7983 */ /* 0x001f220000300a00 */
[----:B------:R-:W4:Y:S02]  /*17e60*/  LDL.LU.64 R8, [R1+0x1310] ;  /* 0x0013100001087983 */ /* 0x000f240000300a00 */
[----:B------:R-:W-:Y:S01]  /*17e70*/  STL.64 [R1+0x1208], R18 ;  /* 0x0012081201007387 */ /* 0x000fe20000100a00 */
[----:B----4-:R-:W-:Y:S11]  /*17e80*/  HMMA.16816.F32.BF16 R8, R4, R22, R8 ;  /* 0x000000160408723c */ /* 0x010ff60000041808 */
[----:B------:R-:W-:Y:S11]  /*17e90*/  @!UPT UIADD3 URZ, URZ, URZ, URZ ;  /* 0x0000003f3f3ff290 */ /* 0x000ff6000fffe03f */
[----:B------:R-:W-:Y:S01]  /*17ea0*/  @!UPT UIADD3 URZ, URZ, URZ, URZ ;  /* 0x0000003f3f3ff290 */ /* 0x000fe2000fffe03f */
[----:B------:R-:W-:Y:S01]  /*17eb0*/  STL.64 [R1+0x400], R8 ;  /* 0x0004000801007387 */ /* 0x000fe20000100a00 */
[----:B------:R0:W-:Y:S03]  /*17ec0*/  STL.64 [R1+0x408], R10 ;  /* 0x0004080a01007387 */ /* 0x0001e60000100a00 */
[----:B0-----:R-:W3:Y:S01]  /*17ed0*/  LDL.LU.64 R10, [R1+0x1308] ;  /* 0x00130800010a7983 */ /* 0x001ee20000300a00 */
[----:B------:R-:W3:Y:S02]  /*17ee0*/  LDL.LU.64 R8, [R1+0x1300] ;  /* 0x0013000001087983 */ /* 0x000ee40000300a00 */
[----:B------:R-:W-:Y:S02]  /*17ef0*/  IMAD.MOV.U32 R12, RZ, RZ, R22 ;  /* 0x000000ffff0c7224 */ /* 0x000fe400078e0016 */
[----:B------:R0:W-:Y:S03]  /*17f00*/  STL.64 [R1+0x1240], R14 ;  /* 0x0012400e01007387 */ /* 0x0001e60000100a00 */
[----:B------:R-:W-:Y:S01]  /*17f10*/  STL.64 [R1+0x1238], R12 ;  /* 0x0012380c01007387 */ /* 0x000fe20000100a00 */
[----:B0-----:R-:W-:-:S02]  /*17f20*/  IMAD.MOV.U32 R14, RZ, RZ, R17 ;  /* 0x000000ffff0e7224 */ /* 0x001fc400078e0011 */
[----:B------:R-:W-:Y:S02]  /*17f30*/  IMAD.MOV.U32 R15, RZ, RZ, R16 ;  /* 0x000000ffff0f7224 */ /* 0x000fe400078e0010 */
[----:B--2---:R-:W-:-:S03]  /*17f40*/  IMAD.MOV.U32 R17, RZ, RZ, R26 ;  /* 0x000000ffff117224 */ /* 0x004fc600078e001a */
[----:B------:R0:W-:Y:S01]  /*17f50*/  STL.64 [R1+0x1258], R14 ;  /* 0x0012580e01007387 */ /* 0x0001e20000100a00 */
[----:B------:R-:W-:Y:S02]  /*17f60*/  IMAD.MOV.U32 R16, RZ, RZ, R27 ;  /* 0x000000ffff107224 */ /* 0x000fe400078e001b */
[----:B0-----:R-:W-:Y:S02]  /*17f70*/  IMAD.MOV.U32 R14, RZ, RZ, R2 ;  /* 0x000000ffff0e7224 */ /* 0x001fe400078e0002 */
[----:B------:R-:W-:-:S05]  /*17f80*/  IMAD.MOV.U32 R15, RZ, RZ, R0 ;  /* 0x000000ffff0f7224 */ /* 0x000fca00078e0000 */
[----:B------:R0:W-:Y:S01]  /*17f90*/  STL.64 [R1+0x1290], R14 ;  /* 0x0012900e01007387 */ /* 0x0001e20000100a00 */
[C---:B---3--:R-:W-:Y:S11]  /*17fa0*/  HMMA.16816.F32.BF16 R8, R4.reuse, R26, R8 ;  /* 0x0000001a0408723c */ /* 0x048ff60000041808 */
[----:B------:R-:W-:Y:S11]  /*17fb0*/  @!UPT UIADD3 URZ, URZ, URZ, URZ ;  /* 0x0000003f3f3ff290 */ /* 0x000ff6000fffe03f */
[----:B------:R-:W-:Y:S01]  /*17fc0*/  @!UPT UIADD3 URZ, URZ, URZ, URZ ;  /* 0x0000003f3f3ff290 */ /* 0x000fe2000fffe03f */
[----:B------:R-:W-:Y:S01]  /*17fd0*/  STL.64 [R1+0x590], R8 ;  /* 0x0005900801007387 */ /* 0x000fe20000100a00 */
[----:B------:R-:W-:Y:S02]  /*17fe0*/  STL.64 [R1+0x598], R10 ;  /* 0x0005980a01007387 */ /* 0x000fe40000100a00 */
[----:B------:R1:W-:Y:S02]  /*17ff0*/  STL.64 [R1+0x12f8], R16 ;  /* 0x0012f81001007387 */ /* 0x0003e40000100a00 */
[----:B------:R-:W2:Y:S01]  /*18000*/  LDL.LU R12, [R1+0x3f0] ;  /* 0x0003f000010c7983 */ /* 0x000ea20000300800 */
[----:B------:R-:W2:Y:S01]  /*18010*/  LDL.LU R13, [R1+0x3f4] ;  /* 0x0003f400010d7983 */ /* 0x000ea20000300800 */
[----:B0-----:R-:W3:Y:S02]  /*18020*/  LDL.LU R14, [R1+0x3f8] ;  /* 0x0003f800010e7983 */ /* 0x001ee40000300800 */
[----:B------:R-:W3:Y:S01]  /*18030*/  LDL.LU R15, [R1+0x3fc] ;  /* 0x0003fc00010f7983 */ /* 0x000ee20000300800 */
[----:B-1----:R-:W4:Y:S01]  /*18040*/  LDL.LU R16, [R1+0x580] ;  /* 0x0005800001107983 */ /* 0x002f220000300800 */
[----:B------:R-:W4:Y:S02]  /*18050*/  LDL.LU R17, [R1+0x584] ;  /* 0x0005840001117983 */ /* 0x000f240000300800 */
[----:B------:R-:W4:Y:S02]  /*18060*/  LDL.LU R18, [R1+0x588] ;  /* 0x0005880001127983 */ /* 0x000f240000300800 */
[----:B------:R-:W4:Y:S02]  /*18070*/  LDL.LU R19, [R1+0x58c] ;  /* 0x00058c0001137983 */ /* 0x000f240000300800 */
[----:B------:R-:W-:Y:S01]  /*18080*/  IMAD.MOV.U32 R3, RZ, RZ, R23 ;  /* 0x000000ffff037224 */ /* 0x000fe200078e0017 */
[----:B---3--:R-:W-:Y:S01]  /*18090*/  STL.64 [R1+0x12a0], R14 ;  /* 0x0012a00e01007387 */ /* 0x008fe20000100a00 */
[----:B--2---:R0:W-:Y:S03]  /*180a0*/  STL.64 [R1+0x1298], R12 ;  /* 0x0012980c01007387 */ /* 0x0041e60000100a00 */
        /* <DEDUP_REMOVED lines=8> */
[----:B------:R-:W2:Y:S04]  /*18130*/  LDL.64 R22, [R1+0x68] ;  /* 0x0000680001167983 */ /* 0x000ea80000100a00 */
[----:B--2---:R0:W-:Y:S04]  /*18140*/  STL.64 [R1+0x12f0], R22 ;  /* 0x0012f01601007387 */ /* 0x0041e80000100a00 */
[----:B0-----:R-:W4:Y:S01]  /*18150*/  LDL.64 R22, [R1+0x78] ;  /* 0x0000780001167983 */ /* 0x001f220000100a00 */
[----:B------:R0:W-:Y:S02]  /*18160*/  STL.64 [R1+0x12c8], R26 ;  /* 0x0012c81a01007387 */ /* 0x0001e40000100a00 */
[----:B------:R1:W-:Y:S01]  /*18170*/  STL.64 [R1+0x12c0], R24 ;  /* 0x0012c01801007387 */ /* 0x0003e20000100a00 */
[----:B0-----:R-:W2:Y:S04]  /*18180*/  LDL.64 R26, [R1+0x58] ;  /* 0x00005800011a7983 */ /* 0x001ea80000100a00 */
[----:B--2---:R0:W-:Y:S01]  /*18190*/  STL.64 [R1+0x12e8], R26 ;  /* 0x0012e81a01007387 */ /* 0x0041e20000100a00 */
[----:B-1----:R-:W2:Y:S02]  /*181a0*/  LDL.LU R24, [R1+0x570] ;  /* 0x0005700001187983 */ /* 0x002ea40000300800 */
[----:B------:R-:W2:Y:S01]  /*181b0*/  LDL.LU R25, [R1+0x574] ;  /* 0x0005740001197983 */ /* 0x000ea20000300800 */
[----:B0-----:R-:W2:Y:S01]  /*181c0*/  LDL.LU R26, [R1+0x578] ;  /* 0x00057800011a7983 */ /* 0x001ea20000300800 */
[----:B------:R-:W2:Y:S02]  /*181d0*/  LDL.LU R27, [R1+0x57c] ;  /* 0x00057c00011b7983 */ /* 0x000ea40000300800 */
[----:B---3--:R0:W-:Y:S02]  /*181e0*/  STL.64 [R1+0x12b0], R14 ;  /* 0x0012b00e01007387 */ /* 0x0081e40000100a00 */
[----:B------:R1:W-:Y:S01]  /*181f0*/  STL.64 [R1+0x12a8], R12 ;  /* 0x0012a80c01007387 */ /* 0x0003e20000100a00 */
[----:B0-----:R-:W3:Y:S01]  /*18200*/  LDL.64 R14, [R1+0x48] ;  /* 0x00004800010e7983 */ /* 0x001ee20000100a00 */
[C---:B----4-:R-:W-:Y:S03]  /*18210*/  HMMA.16816.F32.BF16 R16, R4.reuse, R22, R16 ;  /* 0x000000160410723c */ /* 0x050fe60000041810 */
[----:B---3--:R0:W-:Y:S01]  /*18220*/  STL.64 [R1+0x12d0], R14 ;  /* 0x0012d00e01007387 */ /* 0x0081e20000100a00 */
[----:B-1----:R-:W3:Y:S02]  /*18230*/  LDL.LU R12, [R1+0x560] ;  /* 0x00056000010c7983 */ /* 0x002ee40000300800 */
[----:B------:R-:W3:Y:S01]  /*18240*/  LDL.LU R13, [R1+0x564] ;  /* 0x00056400010d7983 */ /* 0x000ee20000300800 */
[----:B0-----:R-:W3:Y:S01]  /*18250*/  LDL.LU R14, [R1+0x568] ;  /* 0x00056800010e7983 */ /* 0x001ee20000300800 */
[----:B------:R-:W3:Y:S02]  /*18260*/  LDL.LU R15, [R1+0x56c] ;  /* 0x00056c00010f7983 */ /* 0x000ee40000300800 */
[----:B------:R-:W4:Y:S11]  /*18270*/  LDL.64 R10, [R1+0x28] ;  /* 0x00002800010a7983 */ /* 0x000f360000100a00 */
[----:B------:R-:W-:Y:S02]  /*18280*/  @!UPT UIADD3 URZ, URZ, URZ, URZ ;  /* 0x0000003f3f3ff290 */ /* 0x000fe4000fffe03f */
[----:B------:R0:W-:Y:S01]  /*18290*/  STL.64 [R1+0x580], R16 ;  /* 0x0005801001007387 */ /* 0x0001e20000100a00 */
[----:B------:R1:W-:Y:S04]  /*182a0*/  STL.64 [R1+0x588], R18 ;  /* 0x0005881201007387 */ /* 0x0003e80000100a00 */
[----:B0-----:R-:W2:Y:S01]  /*182b0*/  LDL.LU.64 R16, [R1+0x12f8] ;  /* 0x0012f80001107983 */ /* 0x001ea20000300a00 */
[----:B-1----:R-:W-:Y:S02]  /*182c0*/  IMAD.MOV.U32 R19, RZ, RZ, R22 ;  /* 0x000000ffff137224 */ /* 0x002fe400078e0016 */
[----:B------:R-:W-:Y:S02]  /*182d0*/  IMAD.MOV.U32 R18, RZ, RZ, R23 ;  /* 0x000000ffff127224 */ /* 0x000fe400078e0017 */
[----:B------:R-:W3:Y:S03]  /*182e0*/  LDL.LU.64 R22, [R1+0x12f0] ;  /* 0x0012f00001167983 */ /* 0x000ee60000300a00 */
[----:B------:R-:W-:Y:S01]  /*182f0*/  STL.64 [R1+0x1250], R18 ;  /* 0x0012501201007387 */ /* 0x000fe20000100a00 */
[----:B--2---:R0:W-:Y:S04]  /*18300*/  STL.64 [R1+0x1248], R16 ;  /* 0x0012481001007387 */ /* 0x0041e80000100a00 */
[----:B0-----:R-:W2:Y:S01]  /*18310*/  LDL.LU R16, [R1+0x6f0] ;  /* 0x0006f00001107983 */ /* 0x001ea20000300800 */
[----:B------:R-:W2:Y:S02]  /*18320*/  LDL.LU R17, [R1+0x6f4] ;  /* 0x0006f40001117983 */ /* 0x000ea40000300800 */
[----:B------:R-:W2:Y:S02]  /*18330*/  LDL.LU R18, [R1+0x6f8] ;  /* 0x0006f80001127983 */ /* 0x000ea40000300800 */
[----:B------:R-:W2:Y:S01]  /*18340*/  LDL.LU R19, [R1+0x6fc] ;  /* 0x0006fc0001137983 */ /* 0x000ea20000300800 */
[----:B---3--:R-:W-:Y:S01]  /*18350*/  HMMA.16816.F32.BF16 R24, R4, R22, R24 ;  /* 0x000000160418723c */ /* 0x008fe20000041818 */
[----:B--2---:R-:W-:Y:S01]  /*18360*/  STL.64 [R1+0x1268], R18 ;  /* 0x0012681201007387 */ /* 0x004fe20000100a00 */
[----:B------:R0:W-:Y:S03]  /*18370*/  STL.64 [R1+0x1260], R16 ;  /* 0x0012601001007387 */ /* 0x0001e60000100a00 */
        /* <DEDUP_REMOVED lines=13> */
[----:B------:R-:W-:-:S02]  /*18450*/  IMAD.MOV.U32 R28, RZ, RZ, R22 ;  /* 0x000000ffff1c7224 */ /* 0x000fc400078e0016 */
[----:B------:R-:W-:Y:S02]  /*18460*/  IMAD.MOV.U32 R21, RZ, RZ, R23 ;  /* 0x000000ffff157224 */ /* 0x000fe400078e0017 */
[----:B------:R-:W2:Y:S01]  /*18470*/  LDL.LU.64 R22, [R1+0x12e0] ;  /* 0x0012e00001167983 */ /* 0x000ea20000300a00 */
[----:B------:R-:W2:Y:S01]  /*18480*/  LDL.LU R20, [R1+0x12d8] ;  /* 0x0012d80001147983 */ /* 0x000ea20000300800 */
[C---:B---3--:R-:W-:Y:S01]  /*18490*/  HMMA.16816.F32.BF16 R12, R4.reuse, R26, R12 ;  /* 0x0000001a040c723c */ /* 0x048fe2000004180c */
[----:B------:R-:W-:Y:S02]  /*184a0*/  IMAD.MOV.U32 R2, RZ, RZ, R26 ;  /* 0x000000ffff027224 */ /* 0x000fe400078e001a */
[----:B------:R-:W-:Y:S11]  /*184b0*/  IMAD.MOV.U32 R0, RZ, RZ, R27 ;  /* 0x000000ffff007224 */ /* 0x000ff600078e001b */
[----:B------:R-:W-:Y:S09]  /*184c0*/  @!UPT UIADD3 URZ, URZ, URZ, URZ ;  /* 0x0000003f3f3ff290 */ /* 0x000ff2000fffe03f */
[----:B------:R-:W-:Y:S01]  /*184d0*/  STL.64 [R1+0x560], R12 ;  /* 0x0005600c01007387 */ /* 0x000fe20000100a00 */
[----:B------:R0:W-:Y:S03]  /*184e0*/  STL.64 [R1+0x568], R14 ;  /* 0x0005680e01007387 */ /* 0x0001e60000100a00 */
[----:B0-----:R-:W3:Y:S01]  /*184f0*/  LDL.LU.64 R14, [R1+0x12d0] ;  /* 0x0012d000010e7983 */ /* 0x001ee20000300a00 */
[----:B------:R-:W3:Y:S02]  /*18500*/  LDL.LU.64 R26, [R1+0x12c8] ;  /* 0x0012c800011a7983 */ /* 0x000ee40000300a00 */
        /* <DEDUP_REMOVED lines=9> */
[----:B------:R-:W3:Y:S02]  /*185a0*/  LDL.LU.64 R14, [R1+0x12b0] ;  /* 0x0012b000010e7983 */ /* 0x000ee40000300a00 */
[----:B------:R-:W3:Y:S02]  /*185b0*/  LDL.LU.64 R12, [R1+0x12a8] ;  /* 0x0012a800010c7983 */ /* 0x000ee40000300a00 */
        /* <DEDUP_REMOVED lines=8> */
[----:B----4-:R-:W-:Y:S01]  /*18640*/  HMMA.16816.F32.BF16 R4, R4, R10, R12 ;  /* 0x0000000a0404723c */ /* 0x010fe2000004180c */
[----:B------:R-:W3:Y:S06]  /*18650*/  LDL.LU.64 R14, [R1+0x1290] ;  /* 0x00129000010e7983 */ /* 0x000eec0000300a00 */
[----:B------:R-:W-:-:S02]  /*18660*/  IMAD.MOV.U32 R13, RZ, RZ, R10 ;  /* 0x000000ffff0d7224 */ /* 0x000fc400078e000a */
[----:B------:R-:W-:Y:S11]  /*18670*/  IMAD.MOV.U32 R12, RZ, RZ, R11 ;  /* 0x000000ffff0c7224 */ /* 0x000ff600078e000b */
[----:B------:R-:W-:Y:S03]  /*18680*/  @!UPT UIADD3 URZ, URZ, URZ, URZ ;  /* 0x0000003f3f3ff290 */ /* 0x000fe6000fffe03f */
[----:B------:R-:W-:Y:S01]  /*18690*/  STL.64 [R1+0x940], R4 ;  /* 0x0009400401007387 */ /* 0x000fe20000100a00 */
[----:B------:R0:W-:Y:S02]  /*186a0*/  STL.64 [R1+0x948], R6 ;  /* 0x0009480601007387 */ /* 0x0001e40000100a00 */
[----:B------:R-:W2:Y:S02]  /*186b0*/  LDL.LU.64 R10, [R1+0x1288] ;  /* 0x00128800010a7983 */ /* 0x000ea40000300a00 */
[----:B------:R-:W2:Y:S01]  /*186c0*/  LDL.LU.64 R8, [R1+0x1280] ;  /* 0x0012800001087983 */ /* 0x000ea20000300a00 */
[----:B0-----:R-:W2:Y:S04]  /*186d0*/  LDL R6, [R1+0x118] ;  /* 0x0001180001067983 */ /* 0x001ea80000100800 */
[----:B------:R-:W2:Y:S02]  /*186e0*/  LDL R7, [R1+0x11c] ;  /* 0x00011c0001077983 */ /* 0x000ea40000100800 */
[----:B--2---:R-:W-:Y:S02]  /*186f0*/  HMMA.16816.F32.BF16 R4, R8, R6, R16 ;  /* 0x000000060804723c */ /* 0x004fe40000041810 */
[----:B------:R-:W3:Y:S01]  /*18700*/  LDL.LU.64 R18, [R1+0x1278] ;  /* 0x0012780001127983 */ /* 0x000ee20000300a00 */
[----:B------:R-:W3:Y:S11]  /*18710*/  LDL.LU.64 R16, [R1+0x1270] ;  /* 0x0012700001107983 */ /* 0x000ef60000300a00 */
[----:B------:R-:W-:Y:S09]  /*18720*/  @!UPT UIADD3 URZ, URZ, URZ, URZ ;  /* 0x0000003f3f3ff290 */ /* 0x000ff2000fffe03f */
[----:B------:R-:W-:Y:S01]  /*18730*/  STL.64 [R1+0x230], R4 ;  /* 0x0002300401007387 */ /* 0x000fe20000100a00 */
[----:B------:R0:W-:Y:S02]  /*18740*/  STL.64 [R1+0x238], R6 ;  /* 0x0002380601007387 */ /* 0x0001e40000100a00 */
[----:B0-----:R-:W-:Y:S02]  /*18750*/  IMAD.MOV.U32 R6, RZ, RZ, R13 ;  /* 0x000000ffff067224 */ /* 0x001fe400078e000d */
[----:B------:R-:W-:-:S05]  /*18760*/  IMAD.MOV.U32 R7, RZ, RZ, R12 ;  /* 0x000000ffff077224 */ /* 0x000fca00078e000c */
[----:B------:R0:W-:Y:S01]  /*18770*/  STL.64 [R1+0x1178], R6 ;  /* 0x0011780601007387 */ /* 0x0001e20000100a00 */
[----:B------:R-:W2:Y:S02]  /*18780*/  LDL.LU R4, [R1+0x620] ;  /* 0x0006200001047983 */ /* 0x000ea40000300800 */
[----:B------:R-:W2:Y:S01]  /*18790*/  LDL.LU R5, [R1+0x624] ;  /* 0x0006240001057983 */ /* 0x000ea20000300800 */
[----:B0-----:R-:W2:Y:S01]  /*187a0*/  LDL.LU R6, [R1+0x628] ;  /* 0x0006280001067983 */ /* 0x001ea20000300800 */
[----:B------:R-:W2:Y:S01]  /*187b0*/  LDL.LU R7, [R1+0x62c] ;  /* 0x00062c0001077983 */ /* 0x000ea20000300800 */
[C---:B---3--:R-:W-:Y:S02]  /*187c0*/  HMMA.16816.F32.BF16 R12, R8.reuse, R14, R16 ;  /* 0x0000000e080c723c */ /* 0x048fe40000041810 */
[----:B------:R-:W3:Y:S01]  /*187d0*/  LDL.LU.64 R18, [R1+0x1268] ;  /* 0x0012680001127983 */ /* 0x000ee20000300a00 */
[----:B------:R-:W3:Y:S11]  /*187e0*/  LDL.LU.64 R16, [R1+0x1260] ;  /* 0x0012600001107983 */ /* 0x000ef60000300a00 */
[----:B------:R-:W-:Y:S09]  /*187f0*/  @!UPT UIADD3 URZ, URZ, URZ, URZ ;  /* 0x0000003f3f3ff290 */ /* 0x000ff2000fffe03f */
[----:B------:R-:W-:Y:S01]  /*18800*/  STL.64 [R1+0x280], R12 ;  /* 0x0002800c01007387 */ /* 0x000fe20000100a00 */
[----:B------:R0:W-:Y:S03]  /*18810*/  STL.64 [R1+0x288], R14 ;  /* 0x0002880e01007387 */ /* 0x0001e60000100a00 */
[----:B0-----:R-:W3:Y:S01]  /*18820*/  LDL.LU.64 R14, [R1+0x1258] ;  /* 0x00125800010e7983 */ /* 0x001ee20000300a00 */
[C---:B--2---:R-:W-:Y:S08]  /*18830*/  HMMA.16816.F32.BF16 R4, R8.reuse, R22, R4 ;  /* 0x000000160804723c */ /* 0x044ff00000041804 */
[----:B---3--:R-:W-:Y:S01]  /*18840*/  HMMA.16816.F32.BF16 R12, R8, R14, R16 ;  /* 0x0000000e080c723c */ /* 0x008fe20000041810 */
[----:B------:R-:W2:Y:S01]  /*18850*/  LDL.LU.64 R18, [R1+0x1250] ;  /* 0x0012500001127983 */ /* 0x000ea20000300a00 */
[----:B------:R-:W3:Y:S11]  /*18860*/  LDL.LU.64 R16, [R1+0x1248] ;  /* 0x0012480001107983 */ /* 0x000ef60000300a00 */
[----:B------:R-:W-:Y:S10]  /*18870*/  @!UPT UIADD3 URZ, URZ, URZ, URZ ;  /* 0x0000003f3f3ff290 */ /* 0x000ff4000fffe03f */
[----:B------:R-:W-:Y:S01]  /*18880*/  STL.64 [R1+0x290], R12 ;  /* 0x0002900c01007387 */ /* 0x000fe20000100a00 */
[----:B------:R0:W-:Y:S03]  /*18890*/  STL.64 [R1+0x298], R14 ;  /* 0x0002980e01007387 */ /* 0x0001e60000100a00 */
[----:B0-----:R-:W4:Y:S01]  /*188a0*/  LDL.LU.64 R14, [R1+0x1240] ;  /* 0x00124000010e7983 */ /* 0x001f220000300a00 */
[----:B------:R-:W2:Y:S02]  /*188b0*/  LDL.LU.64 R12, [R1+0x1238] ;  /* 0x00123800010c7983 */ /* 0x000ea40000300a00 */
[----:B------:R0:W-:Y:S02]  /*188c0*/  STL.64 [R1+0x2b0], R4 ;  /* 0x0002b00401007387 */ /* 0x0001e40000100a00 */
[----:B------:R1:W-:Y:S01]  /*188d0*/  STL.64 [R1+0x2b8], R6 ;  /* 0x0002b80601007387 */ /* 0x0003e20000100a00 */
[----:B0-----:R-:W2:Y:S01]  /*188e0*/  LDL.LU R4, [R1+0x260] ;  /* 0x0002600001047983 */ /* 0x001ea20000300800 */
[----:B------:R-:W2:Y:S02]  /*188f0*/  LDL.LU R5, [R1+0x264] ;  /* 0x0002640001057983 */ /* 0x000ea40000300800 */
[----:B-1----:R-:W2:Y:S02]  /*18900*/  LDL.LU R6, [R1+0x268] ;  /* 0x0002680001067983 */ /* 0x002ea40000300800 */
[----:B------:R-:W2:Y:S02]  /*18910*/  LDL.LU R7, [R1+0x26c] ;  /* 0x00026c0001077983 */ /* 0x000ea40000300800 */
[----:B------:R-:W-:-:S02]  /*18920*/  IMAD.MOV.U32 R26, RZ, RZ, R25 ;  /* 0x000000ffff1a7224 */ /* 0x000fc400078e0019 */
[----:B------:R-:W-:Y:S01]  /*18930*/  IMAD.MOV.U32 R27, RZ, RZ, R24 ;  /* 0x000000ffff1b7224 */ /* 0x000fe200078e0018 */
[----:B--2---:R-:W-:Y:S01]  /*18940*/  STL.64 [R1+0x1190], R6 ;  /* 0x0011900601007387 */ /* 0x004fe20000100a00 */
[----:B------:R-:W-:Y:S03]  /*18950*/  STL.64 [R1+0x1188], R4 ;  /* 0x0011880401007387 */ /* 0x000fe60000100a00 */
[----:B------:R0:W-:Y:S02]  /*18960*/  STL.64 [R1+0x1198], R26 ;  /* 0x0011981a01007387 */ /* 0x0001e40000100a00 */
[----:B------:R-:W2:Y:S01]  /*18970*/  LDL.LU R24, [R1+0x510] ;  /* 0x0005100001187983 */ /* 0x000ea20000300800 */
[----:B------:R-:W2:Y:S04]  /*18980*/  LDL.LU R25, [R1+0x514] ;  /* 0x0005140001197983 */ /* 0x000ea80000300800 */
[----:B0-----:R-:W2:Y:S01]  /*18990*/  LDL.LU R26, [R1+0x518] ;  /* 0x00051800011a7983 */ /* 0x001ea20000300800 */
[----:B------:R-:W2:Y:S03]  /*189a0*/  LDL.LU R27, [R1+0x51c] ;  /* 0x00051c00011b7983 */ /* 0x000ea60000300800 */
[----:B--2---:R0:W-:Y:S01]  /*189b0*/  STL.64 [R1+0x11a8], R26 ;  /* 0x0011a81a01007387 */ /* 0x0041e20000100a00 */
[----:B------:R-:W-:Y:S02]  /*189c0*/  STL.64 [R1+0x11a0], R24 ;  /* 0x0011a01801007387 */ /* 0x000fe40000100a00 */
[----:B0-----:R-:W-:-:S02]  /*189d0*/  IMAD.MOV.U32 R26, RZ, RZ, R28 ;  /* 0x000000ffff1a7224 */ /* 0x001fc400078e001c */
[----:B------:R-:W-:-:S05]  /*189e0*/  IMAD.MOV.U32 R27, RZ, RZ, R21 ;  /* 0x000000ffff1b7224 */ /* 0x000fca00078e0015 */
[----:B------:R0:W-:Y:S01]  /*189f0*/  STL.64 [R1+0x11c0], R26 ;  /* 0x0011c01a01007387 */ /* 0x0001e20000100a00 */
[----:B------:R-:W2:Y:S02]  /*18a00*/  LDL.LU R4, [R1+0x270] ;  /* 0x0002700001047983 */ /* 0x000ea40000300800 */
[----:B------:R-:W2:Y:S02]  /*18a10*/  LDL.LU R5, [R1+0x274] ;  /* 0x0002740001057983 */ /* 0x000ea40000300800 */
[----:B------:R-:W2:Y:S01]  /*18a20*/  LDL.LU R6, [R1+0x278] ;  /* 0x0002780001067983 */ /* 0x000ea20000300800 */
[----:B------:R-:W2:Y:S01]  /*18a30*/  LDL.LU R7, [R1+0x27c] ;  /* 0x00027c0001077983 */ /* 0x000ea20000300800 */
[----:B0-----:R-:W-:Y:S02]  /*18a40*/  IMAD.MOV.U32 R26, RZ, RZ, R19 ;  /* 0x000000ffff1a7224 */ /* 0x001fe400078e0013 */
[----:B------:R-:W-:Y:S02]  /*18a50*/  IMAD.MOV.U32 R27, RZ, RZ, R18 ;  /* 0x000000ffff1b7224 */ /* 0x000fe400078e0012 */
[----:B----4-:R-:W-:-:S02]  /*18a60*/  IMAD.MOV.U32 R18, RZ, RZ, R15 ;  /* 0x000000ffff127224 */ /* 0x010fc400078e000f */
[----:B------:R-:W-:Y:S01]  /*18a70*/  IMAD.MOV.U32 R19, RZ, RZ, R14 ;  /* 0x000000ffff137224 */ /* 0x000fe200078e000e */
[----:B------:R3:W-:Y:S02]  /*18a80*/  STL.64 [R1+0x11d8], R26 ;  /* 0x0011d81a01007387 */ /* 0x0007e40000100a00 */
[----:B---3--:R-:W-:Y:S02]  /*18a90*/  IMAD.MOV.U32 R27, RZ, RZ, R16 ;  /* 0x000000ffff1b7224 */ /* 0x008fe400078e0010 */
[----:B------:R-:W-:Y:S01]  /*18aa0*/  IMAD.MOV.U32 R26, RZ, RZ, R17 ;  /* 0x000000ffff1a7224 */ /* 0x000fe200078e0011 */
[----:B--2---:R-:W-:Y:S01]  /*18ab0*/  STL.64 [R1+0x11b8], R6 ;  /* 0x0011b80601007387 */ /* 0x004fe20000100a00 */
[----:B------:R0:W-:Y:S03]  /*18ac0*/  STL.64 [R1+0x11b0], R4 ;  /* 0x0011b00401007387 */ /* 0x0001e60000100a00 */
[----:B0-----:R-:W2:Y:S01]  /*18ad0*/  LDL.LU R4, [R1+0x520] ;  /* 0x0005200001047983 */ /* 0x001ea20000300800 */
[----:B------:R-:W2:Y:S02]  /*18ae0*/  LDL.LU R5, [R1+0x524] ;  /* 0x0005240001057983 */ /* 0x000ea40000300800 */
[----:B------:R-:W3:Y:S02]  /*18af0*/  LDL.LU R6, [R1+0x528] ;  /* 0x0005280001067983 */ /* 0x000ee40000300800 */
[----:B------:R-:W3:Y:S01]  /*18b00*/  LDL.LU R7, [R1+0x52c] ;  /* 0x00052c0001077983 */ /* 0x000ee20000300800 */
[----:B------:R0:W-:Y:S01]  /*18b10*/  STL.64 [R1+0x1218], R18 ;  /* 0x0012181201007387 */ /* 0x0001e20000100a00 */
[----:B------:R-:W4:Y:S02]  /*18b20*/  LDL.LU R16, [R1+0x600] ;  /* 0x0006000001107983 */ /* 0x000f240000300800 */
[----:B------:R-:W4:Y:S01]  /*18b30*/  LDL.LU R17, [R1+0x604] ;  /* 0x0006040001117983 */ /* 0x000f220000300800 */
[----:B0-----:R-:W2:Y:S01]  /*18b40*/  LDL.LU R18, [R1+0x608] ;  /* 0x0006080001127983 */ /* 0x001ea20000300800 */
[----:B------:R-:W2:Y:S03]  /*18b50*/  LDL.LU R19, [R1+0x60c] ;  /* 0x00060c0001137983 */ /* 0x000ea60000300800 */
[----:B--2---:R-:W-:Y:S01]  /*18b60*/  STL.64 [R1+0x1230], R18 ;  /* 0x0012301201007387 */ /* 0x004fe20000100a00 */
[----:B----4-:R0:W-:Y:S03]  /*18b70*/  STL.64 [R1+0x1228], R16 ;  /* 0x0012281001007387 */ /* 0x0101e60000100a00 */
[----:B0-----:R-:W2:Y:S01]  /*18b80*/  LDL.LU R16, [R1+0x610] ;  /* 0x0006100001107983 */ /* 0x001ea20000300800 */
[----:B------:R-:W2:Y:S02]  /*18b90*/  LDL.LU R17, [R1+0x614] ;  /* 0x0006140001117983 */ /* 0x000ea40000300800 */
[----:B------:R-:W2:Y:S02]  /*18ba0*/  LDL.LU R18, [R1+0x618] ;  /* 0x0006180001127983 */ /* 0x000ea40000300800 */
[----:B------:R-:W2:Y:S01]  /*18bb0*/  LDL.LU R19, [R1+0x61c] ;  /* 0x00061c0001137983 */ /* 0x000ea20000300800 */
[----:B------:R0:W-:Y:S02]  /*18bc0*/  STL.64 [R1+0x11f0], R26 ;  /* 0x0011f01a01007387 */ /* 0x0001e40000100a00 */
[----:B0-----:R-:W-:-:S02]  /*18bd0*/  IMAD.MOV.U32 R26, RZ, RZ, R12 ;  /* 0x000000ffff1a7224 */ /* 0x001fc400078e000c */
[----:B------:R-:W-:-:S05]  /*18be0*/  IMAD.MOV.U32 R27, RZ, RZ, R3 ;  /* 0x000000ffff1b7224 */ /* 0x000fca00078e0003 */
[----:B------:R0:W-:Y:S01]  /*18bf0*/  STL.64 [R1+0x1210], R26 ;  /* 0x0012101a01007387 */ /* 0x0001e20000100a00 */
[----:B------:R-:W4:Y:S02]  /*18c00*/  LDL.LU R24, [R1+0x5f0] ;  /* 0x0005f00001187983 */ /* 0x000f240000300800 */
[----:B------:R-:W4:Y:S01]  /*18c10*/  LDL.LU R25, [R1+0x5f4] ;  /* 0x0005f40001197983 */ /* 0x000f220000300800 */
[----:B0-----:R-:W4:Y:S01]  /*18c20*/  LDL.LU R26, [R1+0x5f8] ;  /* 0x0005f800011a7983 */ /* 0x001f220000300800 */
[----:B------:R-:W4:Y:S02]  /*18c30*/  LDL.LU R27, [R1+0x5fc] ;  /* 0x0005fc00011b7983 */ /* 0x000f240000300800 */
[----:B---3--:R-:W-:Y:S02]  /*18c40*/  STL.64 [R1+0x11d0], R6 ;  /* 0x0011d00601007387 */ /* 0x008fe40000100a00 */
[----:B------:R0:W-:Y:S02]  /*18c50*/  STL.64 [R1+0x11c8], R4 ;  /* 0x0011c80401007387 */ /* 0x0001e40000100a00 */
[----:B0-----:R-:W3:Y:S01]  /*18c60*/  LDL.LU R4, [R1+0x530] ;  /* 0x0005300001047983 */ /* 0x001ee20000300800 */
[----:B------:R-:W3:Y:S02]  /*18c70*/  LDL.LU R5, [R1+0x534] ;  /* 0x0005340001057983 */ /* 0x000ee40000300800 */
[----:B------:R-:W2:Y:S02]  /*18c80*/  LDL.LU R6, [R1+0x538] ;  /* 0x0005380001067983 */ /* 0x000ea40000300800 */
[----:B------:R-:W2:Y:S02]  /*18c90*/  LDL.LU R7, [R1+0x53c] ;  /* 0x00053c0001077983 */ /* 0x000ea40000300800 */
[----:B------:R-:W-:-:S02]  /*18ca0*/  IMAD.MOV.U32 R14, RZ, RZ, R20 ;  /* 0x000000ffff0e7224 */ /* 0x000fc400078e0014 */
[----:B------:R-:W-:Y:S01]  /*18cb0*/  IMAD.MOV.U32 R15, RZ, RZ, R13 ;  /* 0x000000ffff0f7224 */ /* 0x000fe200078e000d */
[----:B--2---:R-:W-:Y:S01]  /*18cc0*/  STL.64 [R1+0x11e8], R6 ;  /* 0x0011e80601007387 */ /* 0x004fe20000100a00 */
[----:B---3--:R0:W-:Y:S03]  /*18cd0*/  STL.64 [R1+0x11e0], R4 ;  /* 0x0011e00401007387 */ /* 0x0081e60000100a00 */
[----:B0-----:R-:W2:Y:S01]  /*18ce0*/  LDL.LU R4, [R1+0x540] ;  /* 0x0005400001047983 */ /* 0x001ea20000300800 */
[----:B------:R-:W2:Y:S02]  /*18cf0*/  LDL.LU R5, [R1+0x544] ;  /* 0x0005440001057983 */ /* 0x000ea40000300800 */
[----:B------:R-:W3:Y:S02]  /*18d00*/  LDL.LU R6, [R1+0x548] ;  /* 0x0005480001067983 */ /* 0x000ee40000300800 */
[----:B------:R-:W3:Y:S01]  /*18d10*/  LDL.LU R7, [R1+0x54c] ;  /* 0x00054c0001077983 */ /* 0x000ee20000300800 */
[C---:B------:R-:W-:Y:S01]  /*18d20*/  HMMA.16816.F32.BF16 R12, R8.reuse, R14, R16 ;  /* 0x0000000e080c723c */ /* 0x040fe20000041810 */
[----:B---3--:R-:W-:Y:S01]  /*18d30*/  STL.64 [R1+0x1200], R6 ;  /* 0x0012000601007387 */ /* 0x008fe20000100a00 */
[----:B--2---:R0:W-:Y:S03]  /*18d40*/  STL.64 [R1+0x11f8], R4 ;  /* 0x0011f80401007387 */ /* 0x0041e60000100a00 */
[----:B0-----:R-:W2:Y:S01]  /*18d50*/  LDL.LU R4, [R1+0x5d0] ;  /* 0x0005d00001047983 */ /* 0x001ea20000300800 */
[----:B------:R-:W2:Y:S02]  /*18d60*/  LDL.LU R5, [R1+0x5d4] ;  /* 0x0005d40001057983 */ /* 0x000ea40000300800 */
[----:B------:R-:W2:Y:S02]  /*18d70*/  LDL.LU R6, [R1+0x5d8] ;  /* 0x0005d80001067983 */ /* 0x000ea40000300800 */
[----:B------:R-:W2:Y:S01]  /*18d80*/  LDL.LU R7, [R1+0x5dc] ;  /* 0x0005dc0001077983 */ /* 0x000ea20000300800 */
[----:B------:R0:W-:Y:S01]  /*18d90*/  STL.64 [R1+0x1150], R22 ;  /* 0x0011501601007387 */ /* 0x0001e20000100a00 */
[----:B------:R-:W3:Y:S02]  /*18da0*/  LDL.LU R20, [R1+0x5e0] ;  /* 0x0005e00001147983 */ /* 0x000ee40000300800 */
[----:B------:R-:W3:Y:S01]  /*18db0*/  LDL.LU R21, [R1+0x5e4] ;  /* 0x0005e40001157983 */ /* 0x000ee20000300800 */
[----:B0-----:R-:W3:Y:S01]  /*18dc0*/  LDL.LU R22, [R1+0x5e8] ;  /* 0x0005e80001167983 */ /* 0x001ee20000300800 */
[----:B------:R-:W3:Y:S02]  /*18dd0*/  LDL.LU R23, [R1+0x5ec] ;  /* 0x0005ec0001177983 */ /* 0x000ee40000300800 */
[----:B------:R-:W2:Y:S02]  /*18de0*/  LDL.LU.64 R18, [R1+0x1230] ;  /* 0x0012300001127983 */ /* 0x000ea40000300a00 */
[----:B------:R-:W2:Y:S03]  /*18df0*/  LDL.LU.64 R16, [R1+0x1228] ;  /* 0x0012280001107983 */ /* 0x000ea60000300a00 */
[----:B------:R-:W-:Y:S01]  /*18e00*/  STL.64 [R1+0x2a0], R12 ;  /* 0x0002a00c01007387 */ /* 0x000fe20000100a00 */
[----:B------:R0:W-:Y:S03]  /*18e10*/  STL.64 [R1+0x2a8], R14 ;  /* 0x0002a80e01007387 */ /* 0x0001e60000100a00 */
[----:B0-----:R-:W2:Y:S02]  /*18e20*/  LDL.LU.64 R14, [R1+0x1220] ;  /* 0x00122000010e7983 */ /* 0x001ea40000300a00 */
[C---:B--2---:R-:W-:Y:S11]  /*18e30*/  HMMA.16816.F32.BF16 R16, R8.reuse, R14, R16 ;  /* 0x0000000e0810723c */ /* 0x044ff60000041810 */
[----:B------:R-:W-:Y:S11]  /*18e40*/  @!UPT UIADD3 URZ, URZ, URZ, URZ ;  /* 0x0000003f3f3ff290 */ /* 0x000ff6000fffe03f */
[----:B------:R-:W-:Y:S01]  /*18e50*/  @!UPT UIADD3 URZ, URZ, URZ, URZ ;  /* 0x0000003f3f3ff290 */ /* 0x000fe2000fffe03f */
[----:B------:R-:W-:Y:S01]  /*18e60*/  STL.64 [R1+0x300], R16 ;  /* 0x0003001001007387 */ /* 0x000fe20000100a00 */
[----:B------:R0:W-:Y:S03]  /*18e70*/  STL.64 [R1+0x308], R18 ;  /* 0x0003081201007387 */ /* 0x0001e60000100a00 */
[----:B0-----:R-:W4:Y:S01]  /*18e80*/  LDL.LU.64 R18, [R1+0x1218] ;  /* 0x0012180001127983 */ /* 0x001f220000300a00 */
[----:B------:R-:W-:Y:S01]  /*18e90*/  STL.64 [R1+0x1148], R14 ;  /* 0x0011480e01007387 */ /* 0x000fe20000100a00 */
[C---:B----4-:R-:W-:Y:S02]  /*18ea0*/  HMMA.16816.F32.BF16 R16, R8.reuse, R18, R24 ;  /* 0x000000120810723c */ /* 0x050fe40000041818 */
[----:B------:R-:W2:Y:S11]  /*18eb0*/  LDL.LU.64 R26, [R1+0x1210] ;  /* 0x00121000011a7983 */ /* 0x000eb60000300a00 */
[----:B------:R-:W-:Y:S10]  /*18ec0*/  @!UPT UIADD3 URZ, URZ, URZ, URZ ;  /* 0x0000003f3f3ff290 */ /* 0x000ff4000fffe03f */
        /* <DEDUP_REMOVED lines=8> */
[----:B------:R-:W-:Y:S02]  /*18f50*/  STL.64 [R1+0x398], R22 ;  /* 0x0003981601007387 */ /* 0x000fe40000100a00 */
[----:B------:R-:W4:Y:S02]  /*18f60*/  LDL.LU R17, [R1+0x794] ;  /* 0x0007940001117983 */ /* 0x000f240000300800 */
[----:B------:R-:W3:Y:S01]  /*18f70*/  LDL.LU R18, [R1+0x798] ;  /* 0x0007980001127983 */ /* 0x000ee20000300800 */
[----:B------:R-:W3:Y:S04]  /*18f80*/  LDL.LU R19, [R1+0x79c] ;  /* 0x00079c0001137983 */ /* 0x000ee80000300800 */
[----:B---3--:R0:W-:Y:S01]  /*18f90*/  STL.64 [R1+0x1160], R18 ;  /* 0x0011601201007387 */ /* 0x0081e20000100a00 */
[----:B----4-:R-:W-:Y:S03]  /*18fa0*/  STL.64 [R1+0x1158], R16 ;  /* 0x0011581001007387 */ /* 0x010fe60000100a00 */
[----:B0-----:R-:W3:Y:S01]  /*18fb0*/  LDL.LU.64 R18, [R1+0x108] ;  /* 0x0001080001127983 */ /* 0x001ee20000300a00 */
[C---:B--2---:R-:W-:Y:S03]  /*18fc0*/  HMMA.16816.F32.BF16 R24, R8.reuse, R26, R4 ;  /* 0x0000001a0818723c */ /* 0x044fe60000041804 */
[----:B---3--:R0:W-:Y:S04]  /*18fd0*/  STL.64 [R1+0x1168], R18 ;  /* 0x0011681201007387 */ /* 0x0081e80000100a00 */
[----:B0-----:R-:W2:Y:S04]  /*18fe0*/  LDL.LU.64 R18, [R1+0x118] ;  /* 0x0001180001127983 */ /* 0x001ea80000300a00 */
[----:B--2---:R0:W-:Y:S01]  /*18ff0*/  STL.64 [R1+0x1170], R18 ;  /* 0x0011701201007387 */ /* 0x0041e20000100a00 */
[----:B------:R-:W2:Y:S02]  /*19000*/  LDL.LU R16, [R1+0x190] ;  /* 0x0001900001107983 */ /* 0x000ea40000300800 */
[----:B------:R-:W2:Y:S01]  /*19010*/  LDL.LU R17, [R1+0x194] ;  /* 0x0001940001117983 */ /* 0x000ea20000300800 */
[----:B0-----:R-:W2:Y:S01]  /*19020*/  LDL.LU R18, [R1+0x198] ;  /* 0x0001980001127983 */ /* 0x001ea20000300800 */
[----:B------:R-:W2:Y:S02]  /*19030*/  LDL.LU R19, [R1+0x19c] ;  /* 0x00019c0001137983 */ /* 0x000ea40000300800 */
[----:B------:R-:W3:Y:S02]  /*19040*/  LDL.LU.64 R22, [R1+0xf8] ;  /* 0x0000f80001167983 */ /* 0x000ee40000300a00 */
[----:B------:R-:W4:Y:S01]  /*19050*/  LDL.LU.64 R6, [R1+0x1200] ;  /* 0x0012000001067983 */ /* 0x000f220000300a00 */
[----:B------:R-:W4:Y:S02]  /*19060*/  LDL.LU.64 R4, [R1+0x11f8] ;  /* 0x0011f80001047983 */ /* 0x000f240000300a00 */
[----:B------:R-:W-:Y:S02]  /*19070*/  STL.64 [R1+0x3d0], R24 ;  /* 0x0003d01801007387 */ /* 0x000fe40000100a00 */
[----:B------:R0:W-:Y:S02]  /*19080*/  STL.64 [R1+0x3d8], R26 ;  /* 0x0003d81a01007387 */ /* 0x0001e40000100a00 */
[----:B0-----:R-:W4:Y:S02]  /*19090*/  LDL.LU.64 R26, [R1+0x11f0] ;  /* 0x0011f000011a7983 */ /* 0x001f240000300a00 */
[C---:B----4-:R-:W-:Y:S02]  /*190a0*/  HMMA.16816.F32.BF16 R24, R8.reuse, R26, R4 ;  /* 0x0000001a0818723c */ /* 0x050fe40000041804 */
[----:B------:R-:W4:Y:S01]  /*190b0*/  LDL.LU.64 R6, [R1+0x11e8] ;  /* 0x0011e80001067983 */ /* 0x000f220000300a00 */
[----:B------:R-:W4:Y:S11]  /*190c0*/  LDL.LU.64 R4, [R1+0x11e0] ;  /* 0x0011e00001047983 */ /* 0x000f360000300a00 */
[----:B------:R-:W-:Y:S09]  /*190d0*/  @!UPT UIADD3 URZ, URZ, URZ, URZ ;  /* 0x0000003f3f3ff290 */ /* 0x000ff2000fffe03f */
[----:B------:R-:W-:Y:S01]  /*190e0*/  STL.64 [R1+0x4c0], R24 ;  /* 0x0004c01801007387 */ /* 0x000fe20000100a00 */
[----:B------:R0:W-:Y:S03]  /*190f0*/  STL.64 [R1+0x4c8], R26 ;  /* 0x0004c81a01007387 */ /* 0x0001e60000100a00 */
        /* <DEDUP_REMOVED lines=8> */
[----:B----4-:R-:W-:Y:S02]  /*19180*/  HMMA.16816.F32.BF16 R24, R8, R26, R4 ;  /* 0x0000001a0818723c */ /* 0x010fe40000041804 */
[----:B------:R-:W4:Y:S01]  /*19190*/  LDL.LU.64 R6, [R1+0x11b8] ;  /* 0x0011b80001067983 */ /* 0x000f220000300a00 */
[----:B------:R-:W4:Y:S11]  /*191a0*/  LDL.LU.64 R4, [R1+0x11b0] ;  /* 0x0011b00001047983 */ /* 0x000f360000300a00 */
[----:B------:R-:W-:Y:S09]  /*191b0*/  @!UPT UIADD3 URZ, URZ, URZ, URZ ;  /* 0x0000003f3f3ff290 */ /* 0x000ff2000fffe03f */
[----:B------:R-:W-:Y:S01]  /*191c0*/  STL.64 [R1+0x520], R24 ;  /* 0x0005201801007387 */ /* 0x000fe20000100a00 */
[----:B------:R0:W-:Y:S03]  /*191d0*/  STL.64 [R1+0x528], R26 ;  /* 0x0005281a01007387 */ /* 0x0001e60000100a00 */
[----:B0-----:R-:W2:Y:S01]  /*191e0*/  LDL.LU.64 R26, [R1+0x11a8] ;  /* 0x0011a800011a7983 */ /* 0x001ea20000300a00 */
[----:B------:R-:W2:Y:S02]  /*191f0*/  LDL.LU.64 R24, [R1+0x11a0] ;  /* 0x0011a00001187983 */ /* 0x000ea40000300a00 */
[----:B------:R-:W-:Y:S02]  /*19200*/  IMAD.MOV.U32 R14, RZ, RZ, R2 ;  /* 0x000000ffff0e7224 */ /* 0x000fe400078e0002 */
[----:B------:R-:W-:-:S07]  /*19210*/  IMAD.MOV.U32 R15, RZ, RZ, R0 ;  /* 0x000000ffff0f7224 */ /* 0x000fce00078e0000 */
[C---:B--2---:R-:W-:Y:S01]  /*19220*/  HMMA.16816.F32.BF16 R12, R8.reuse, R14, R24 ;  /* 0x0000000e080c723c */ /* 0x044fe20000041818 */
[----:B------:R-:W4:Y:S11]  /*19230*/  LDL.LU.64 R26, [R1+0x1198] ;  /* 0x00119800011a7983 */ /* 0x000f360000300a00 */
[----:B------:R-:W-:Y:S11]  /*19240*/  @!UPT UIADD3 URZ, URZ, URZ, URZ ;  /* 0x0000003f3f3ff290 */ /* 0x000ff6000fffe03f */
[----:B------:R0:W-:Y:S01]  /*19250*/  STL.64 [R1+0x8f0], R12 ;  /* 0x0008f00c01007387 */ /* 0x0001e20000100a00 */
[----:B------:R1:W-:Y:S03]  /*19260*/  STL.64 [R1+0x8f8], R14 ;  /* 0x0008f80e01007387 */ /* 0x0003e60000100a00 */
[----:B0-----:R-:W2:Y:S01]  /*19270*/  LDL.LU R12, [R1+0x760] ;  /* 0x00076000010c7983 */ /* 0x001ea20000300800 */
[----:B------:R-:W2:Y:S02]  /*19280*/  LDL.LU R13, [R1+0x764] ;  /* 0x00076400010d7983 */ /* 0x000ea40000300800 */
[----:B-1----:R-:W2:Y:S02]  /*19290*/  LDL.LU R14, [R1+0x768] ;  /* 0x00076800010e7983 */ /* 0x002ea40000300800 */
[----:B------:R-:W2:Y:S01]  /*192a0*/  LDL.LU R15, [R1+0x76c] ;  /* 0x00076c00010f7983 */ /* 0x000ea20000300800 */
[C---:B----4-:R-:W-:Y:S01]  /*192b0*/  HMMA.16816.F32.BF16 R24, R8.reuse, R26, R4 ;  /* 0x0000001a0818723c */ /* 0x050fe20000041804 */
[----:B------:R-:W4:Y:S01]  /*192c0*/  LDL.LU.64 R6, [R1+0x1190] ;  /* 0x0011900001067983 */ /* 0x000f220000300a00 */
[----:B------:R-:W4:Y:S11]  /*192d0*/  LDL.LU.64 R4, [R1+0x1188] ;  /* 0x0011880001047983 */ /* 0x000f360000300a00 */
[----:B------:R-:W-:Y:S10]  /*192e0*/  @!UPT UIADD3 URZ, URZ, URZ, URZ ;  /* 0x0000003f3f3ff290 */ /* 0x000ff4000fffe03f */
[----:B------:R-:W-:Y:S01]  /*192f0*/  STL.64 [R1+0x9c0], R24 ;  /* 0x0009c01801007387 */ /* 0x000fe20000100a00 */
[----:B------:R0:W-:Y:S03]  /*19300*/  STL.64 [R1+0x9c8], R26 ;  /* 0x0009c81a01007387 */ /* 0x0001e60000100a00 */
[----:B0-----:R-:W4:Y:S02]  /*19310*/  LDL.LU.64 R26, [R1+0x1180] ;  /* 0x00118000011a7983 */ /* 0x001f240000300a00 */
[C---:B----4-:R-:W-:Y:S11]  /*19320*/  HMMA.16816.F32.BF16 R4, R8.reuse, R26, R4 ;  /* 0x0000001a0804723c */ /* 0x050ff60000041804 */
[----:B------:R-:W-:Y:S11]  /*19330*/  @!UPT UIADD3 URZ, URZ, URZ, URZ ;  /* 0x0000003f3f3ff290 */ /* 0x000ff6000fffe03f */
[----:B------:R-:W-:Y:S01]  /*19340*/  @!UPT UIADD3 URZ, URZ, URZ, URZ ;  /* 0x0000003f3f3ff290 */ /* 0x000fe2000fffe03f */
[----:B------:R-:W-:Y:S01]  /*19350*/  STL.64 [R1+0x9b0], R4 ;  /* 0x0009b00401007387 */ /* 0x000fe20000100a00 */
[----:B------:R0:W-:Y:S03]  /*19360*/  STL.64 [R1+0x9b8], R6 ;  /* 0x0009b80601007387 */ /* 0x0001e60000100a00 */
[----:B0-----:R-:W4:Y:S02]  /*19370*/  LDL.LU.64 R6, [R1+0x1178] ;  /* 0x0011780001067983 */ /* 0x001f240000300a00 */
[----:B----4-:R-:W-:Y:S02]  /*19380*/  HMMA.16816.F32.BF16 R8, R8, R6, R16 ;  /* 0x000000060808723c */ /* 0x010fe40000041810 */
[----:B------:R-:W4:Y:S04]  /*19390*/  LDL.LU.64 R18, [R1+0x1170] ;  /* 0x0011700001127983 */ /* 0x000f280000300a00 */
[----:B------:R-:W-:Y:S11]  /*193a0*/  LDSM.16.MT88.4 R4, [R29+0xa100] ;  /* 0x00a100001d04783b */ /* 0x000ff60000004200 */
[----:B------:R-:W-:Y:S06]  /*193b0*/  @!UPT UIADD3 URZ, URZ, URZ, URZ ;  /* 0x0000003f3f3ff290 */ /* 0x000fec000fffe03f */
[----:B------:R-:W-:Y:S01]  /*193c0*/  STL.64 [R1+0x990], R8 ;  /* 0x0009900801007387 */ /* 0x000fe20000100a00 */
[----:B------:R-:W-:Y:S02]  /*193d0*/  STL.64 [R1+0x998], R10 ;  /* 0x0009980a01007387 */ /* 0x000fe40000100a00 */
[----:B------:R-:W0:Y:S02]  /*193e0*/  LDSM.16.MT88.4 R8, [R29+0xa180] ;  /* 0x00a180001d08783b */ /* 0x000e240000004200 */
[----:B0-----:R-:W-:Y:S02]  /*193f0*/  STL.64 [R1+0x1060], R10 ;  /* 0x0010600a01007387 */ /* 0x001fe40000100a00 */
[----:B------:R0:W-:Y:S02]  /*19400*/  STL.64 [R1+0x1058], R8 ;  /* 0x0010580801007387 */ /* 0x0001e40000100a00 */
[----:B0-----:R-:W4:Y:S01]  /*19410*/  LDL.LU R8, [R1+0x840] ;  /* 0x0008400001087983 */ /* 0x001f220000300800 */
[----:B------:R-:W4:Y:S02]  /*19420*/  LDL.LU R9, [R1+0x844] ;  /* 0x0008440001097983 */ /* 0x000f240000300800 */
[----:B------:R-:W4:Y:S02]  /*19430*/  LDL.LU R10, [R1+0x848] ;  /* 0x00084800010a7983 */ /* 0x000f240000300800 */
[----:B------:R-:W4:Y:S02]  /*19440*/  LDL.LU R11, [R1+0x84c] ;  /* 0x00084c00010b7983 */ /* 0x000f240000300800 */
[C---:B----4-:R-:W-:Y:S11]  /*19450*/  HMMA.16816.F32.BF16 R8, R4.reuse, R18, R8 ;  /* 0x000000120408723c */ /* 0x050ff60000041808 */
[----:B------:R-:W-:Y:S11]  /*19460*/  @!UPT UIADD3 URZ, URZ, URZ, URZ ;  /* 0x0000003f3f3ff290 */ /* 0x000ff6000fffe03f */
[----:B------:R-:W-:Y:S01]  /*19470*/  @!UPT UIADD3 URZ, URZ, URZ, URZ ;  /* 0x0000003f3f3ff290 */ /* 0x000fe2000fffe03f */
[----:B------:R0:W-:Y:S01]  /*19480*/  STL.64 [R1+0x190], R8 ;  /* 0x0001900801007387 */ /* 0x0001e20000100a00 */
[----:B------:R-:W-:Y:S02]  /*19490*/  STL.64 [R1+0x198], R10 ;  /* 0x0001980a01007387 */ /* 0x000fe40000100a00 */
[----:B0-----:R-:W-:Y:S02]  /*194a0*/  IMAD.MOV.U32 R8, RZ, RZ, R19 ;  /* 0x000000ffff087224 */ /* 0x001fe400078e0013 */
[----:B------:R-:W-:Y:S02]  /*194b0*/  IMAD.MOV.U32 R9, RZ, RZ, R18 ;  /* 0x000000ffff097224 */ /* 0x000fe400078e0012 */
[----:B------:R-:W4:Y:S01]  /*194c0*/  LDL.LU.64 R18, [R1+0x1168] ;  /* 0x0011680001127983 */ /* 0x000f220000300a00 */
[----:B------:R0:W-:Y:S02]  /*194d0*/  STL [R1+0x1070], R8 ;  /* 0x0010700801007387 */ /* 0x0001e40000100800 */
[----:B------:R1:W-:Y:S01]  /*194e0*/  STL [R1+0x106c], R9 ;  /* 0x00106c0901007387 */ /* 0x0003e20000100800 */
[----:B0-----:R-:W4:Y:S01]  /*194f0*/  LDL.LU R8, [R1+0x7f0] ;  /* 0x0007f00001087983 */ /* 0x001f220000300800 */
[----:B-1----:R-:W4:Y:S02]  /*19500*/  LDL.LU R9, [R1+0x7f4] ;  /* 0x0007f40001097983 */ /* 0x002f240000300800 */
[----:B------:R-:W4:Y:S02]  /*19510*/  LDL.LU R10, [R1+0x7f8] ;  /* 0x0007f800010a7983 */ /* 0x000f240000300800 */
[----:B------:R-:W4:Y:S02]  /*19520*/  LDL.LU R11, [R1+0x7fc] ;  /* 0x0007fc00010b7983 */ /* 0x000f240000300800 */
[C---:B----4-:R-:W-:Y:S11]  /*19530*/  HMMA.16816.F32.BF16 R8, R4.reuse, R18, R8 ;  /* 0x000000120408723c */ /* 0x050ff60000041808 */
[----:B------:R-:W-:Y:S11]  /*19540*/  @!UPT UIADD3 URZ, URZ, URZ, URZ ;  /* 0x0000003f3f3ff290 */ /* 0x000ff6000fffe03f */
[----:B------:R-:W-:Y:S01]  /*19550*/  @!UPT UIADD3 URZ, URZ, URZ, URZ ;  /* 0x0000003f3f3ff290 */ /* 0x000fe2000fffe03f */
[----:B------:R-:W-:Y:S01]  /*19560*/  STL.64 [R1+0x1b0], R8 ;  /* 0x0001b00801007387 */ /* 0x000fe20000100a00 */
[----:B------:R0:W-:Y:S02]  /*19570*/  STL.64 [R1+0x1b8], R10 ;  /* 0x0001b80a01007387 */ /* 0x0001e40000100a00 */
[----:B0-----:R-:W-:Y:S02]  /*19580*/  IMAD.MOV.U32 R11, RZ, RZ, R18 ;  /* 0x000000ffff0b7224 */ /* 0x001fe400078e0012 */
[----:B------:R-:W-:Y:S02]  /*19590*/  IMAD.MOV.U32 R10, RZ, RZ, R19 ;  /* 0x000000ffff0a7224 */ /* 0x000fe400078e0013 */
[----:B------:R-:W3:Y:S01]  /*195a0*/  LDL.LU.64 R18, [R1+0x1160] ;  /* 0x0011600001127983 */ /* 0x000ee20000300a00 */
[----:B------:R-:W3:Y:S02]  /*195b0*/  LDL.LU.64 R16, [R1+0x1158] ;  /* 0x0011580001107983 */ /* 0x000ee40000300a00 */
[----:B------:R0:W-:Y:S02]  /*195c0*/  STL [R1+0x1078], R10 ;  /* 0x0010780a01007387 */ /* 0x0001e40000100800 */
[----:B------:R1:W-:Y:S01]  /*195d0*/  STL [R1+0x1074], R11 ;  /* 0x0010740b01007387 */ /* 0x0003e20000100800 */
[----:B------:R-:W4:Y:S01]  /*195e0*/  LDL.LU R8, [R1+0x750] ;  /* 0x0007500001087983 */ /* 0x000f220000300800 */
[----:B------:R-:W4:Y:S03]  /*195f0*/  LDL.LU R9, [R1+0x754] ;  /* 0x0007540001097983 */ /* 0x000f260000300800 */
[----:B0-----:R-:W4:Y:S01]  /*19600*/  LDL.LU R10, [R1+0x758] ;  /* 0x00075800010a7983 */ /* 0x001f220000300800 */
[----:B-1----:R-:W4:Y:S01]  /*19610*/  LDL.LU R11, [R1+0x75c] ;  /* 0x00075c00010b7983 */ /* 0x002f220000300800 */
[C---:B---3--:R-:W-:Y:S11]  /*19620*/  HMMA.16816.F32.BF16 R16, R4.reuse, R22, R16 ;  /* 0x000000160410723c */ /* 0x048ff60000041810 */
[----:B------:R-:W-:Y:S11]  /*19630*/  @!UPT UIADD3 URZ, URZ, URZ, URZ ;  /* 0x0000003f3f3ff290 */ /* 0x000ff6000fffe03f */
[----:B------:R-:W-:Y:S01]  /*19640*/  @!UPT UIADD3 URZ, URZ, URZ, URZ ;  /* 0x0000003f3f3ff290 */ /* 0x000fe2000fffe03f */
[----:B------:R0:W-:Y:S01]  /*19650*/  STL.64 [R1+0x1d0], R16 ;  /* 0x0001d01001007387 */ /* 0x0001e20000100a00 */
[----:B------:R1:W-:Y:S02]  /*19660*/  STL.64 [R1+0x1d8], R18 ;  /* 0x0001d81201007387 */ /* 0x0003e40000100a00 */
[----:B0-----:R-:W-:Y:S02]  /*19670*/  IMAD.MOV.U32 R17, RZ, RZ, R23 ;  /* 0x000000ffff117224 */ /* 0x001fe400078e0017 */
[----:B-1----:R-:W-:Y:S02]  /*19680*/  IMAD.MOV.U32 R18, RZ, RZ, R22 ;  /* 0x000000ffff127224 */ /* 0x002fe400078e0016 */
[----:B------:R-:W2:Y:S01]  /*19690*/  LDL.LU.64 R22, [R1+0x1150] ;  /* 0x0011500001167983 */ /* 0x000ea20000300a00 */
[----:B------:R0:W-:Y:S02]  /*196a0*/  STL [R1+0x1080], R17 ;  /* 0x0010801101007387 */ /* 0x0001e40000100800 */
[----:B------:R1:W-:Y:S02]  /*196b0*/  STL [R1+0x107c], R18 ;  /* 0x00107c1201007387 */ /* 0x0003e40000100800 */
[----:B------:R-:W3:Y:S01]  /*196c0*/  LDL.LU R16, [R1+0x740] ;  /* 0x0007400001107983 */ /* 0x000ee20000300800 */
[----:B0-----:R-:W3:Y:S01]  /*196d0*/  LDL.LU R17, [R1+0x744] ;  /* 0x0007440001117983 */ /* 0x001ee20000300800 */
[----:B-1----:R-:W3:Y:S02]  /*196e0*/  LDL.LU R18, [R1+0x748] ;  /* 0x0007480001127983 */ /* 0x002ee40000300800 */
[----:B------:R-:W3:Y:S01]  /*196f0*/  LDL.LU R19, [R1+0x74c] ;  /* 0x00074c0001137983 */ /* 0x000ee20000300800 */
[C---:B--2---:R-:W-:Y:S01]  /*19700*/  HMMA.16816.F32.BF16 R12, R4.reuse, R22, R12 ;  /* 0x00000016040c723c */ /* 0x044fe2000004180c */
[----:B------:R-:W-:Y:S11]  /*19710*/  IMAD.MOV.U32 R25, RZ, RZ, R22 ;  /* 0x000000ffff197224 */ /* 0x000ff600078e0016 */
[----:B------:R-:W-:Y:S11]  /*19720*/  @!UPT UIADD3 URZ, URZ, URZ, URZ ;  /* 0x0000003f3f3ff290 */ /* 0x000ff6000fffe03f */
[----:B------:R-:W-:Y:S01]  /*19730*/  STL.64 [R1+0x210], R12 ;  /* 0x0002100c01007387 */ /* 0x000fe20000100a00 */
[----:B------:R0:W-:Y:S03]  /*19740*/  STL.64 [R1+0x218], R14 ;  /* 0x0002180e01007387 */ /* 0x0001e60000100a00 */
[----:B0-----:R-:W3:Y:S01]  /*19750*/  LDL.LU.64 R14, [R1+0x1148] ;  /* 0x00114800010e7983 */ /* 0x001ee20000300a00 */
[----:B------:R0:W-:Y:S02]  /*19760*/  STL.64 [R1+0x10f0], R26 ;  /* 0x0010f01a01007387 */ /* 0x0001e40000100a00 */
[----:B------:R-:W-:Y:S01]  /*19770*/  STL [R1+0x10e8], R25 ;  /* 0x0010e81901007387 */ /* 0x000fe20000100800 */
[----:B0-----:R-:W4:Y:S01]  /*19780*/  LDL.LU.64 R26, [R1+0xd8] ;  /* 0x0000d800011a7983 */ /* 0x001f220000300a00 */
[----:B------:R-:W-:Y:S01]  /*19790*/  IMAD.MOV.U32 R21, RZ, RZ, R23 ;  /* 0x000000ffff157224 */ /* 0x000fe200078e0017 */
[----:B----4-:R-:W-:Y:S11]  /*197a0*/  HMMA.16816.F32.BF16 R8, R4, R26, R8 ;  /* 0x0000001a0408723c */ /* 0x010ff60000041808 */
[----:B------:R-:W-:Y:S11]  /*197b0*/  @!UPT UIADD3 URZ, URZ, URZ, URZ ;  /* 0x0000003f3f3ff290 */ /* 0x000ff6000fffe03f */
[----:B------:R-:W-:Y:S01]  /*197c0*/  @!UPT UIADD3 URZ, URZ, URZ, URZ ;  /* 0x0000003f3f3ff290 */ /* 0x000fe2000fffe03f */
[----:B------:R-:W-:Y:S01]  /*197d0*/  STL.64 [R1+0x220], R8 ;  /* 0x0002200801007387 */ /* 0x000fe20000100a00 */
[----:B------:R0:W-:Y:S02]  /*197e0*/  STL.64 [R1+0x228], R10 ;  /* 0x0002280a01007387 */ /* 0x0001e40000100a00 */
[----:B0-----:R-:W-:Y:S02]  /*197f0*/  IMAD.MOV.U32 R10, RZ, RZ, R26 ;  /* 0x000000ffff0a7224 */ /* 0x001fe400078e001a */
[----:B------:R-:W-:-:S05]  /*19800*/  IMAD.MOV.U32 R11, RZ, RZ, R27 ;  /* 0x000000ffff0b7224 */ /* 0x000fca00078e001b */
[----:B------:R3:W-:Y:S02]  /*19810*/  STL.64 [R1+0x1140], R10 ;  /* 0x0011400a01007387 */ /* 0x0007e40000100a00 */
[----:B---3--:R-:W-:Y:S01]  /*19820*/  HMMA.16816.F32.BF16 R8, R4, R14, R16 ;  /* 0x0000000e0408723c */ /* 0x008fe20000041810 */
[----:B------:R-:W-:-:S06]  /*19830*/  IMAD.MOV.U32 R20, RZ, RZ, R14 ;  /* 0x000000ffff147224 */ /* 0x000fcc00078e000e */
[----:B------:R-:W-:Y:S11]  /*19840*/  IMAD.MOV.U32 R19, RZ, RZ, R15 ;  /* 0x000000ffff137224 */ /* 0x000ff600078e000f */
[----:B------:R-:W-:Y:S05]  /*19850*/  @!UPT UIADD3 URZ, URZ, URZ, URZ ;  /* 0x0000003f3f3ff290 */ /* 0x000fea000fffe03f */
[----:B------:R-:W-:Y:S01]  /*19860*/  STL.64 [R1+0x260], R8 ;  /* 0x0002600801007387 */ /* 0x000fe20000100a00 */
[----:B------:R-:W-:Y:S02]  /*19870*/  STL.64 [R1+0x268], R10 ;  /* 0x0002680a01007387 */ /* 0x000fe40000100a00 */
[----:B------:R-:W-:Y:S02]  /*19880*/  STL [R1+0x1128], R19 ;  /* 0x0011281301007387 */ /* 0x000fe40000100800 */
[----:B------:R0:W-:Y:S02]  /*19890*/  STL.64 [R1+0x10a8], R20 ;  /* 0x0010a81401007387 */ /* 0x0001e40000100a00 */
[----:B0-----:R-:W2:Y:S01]  /*198a0*/  LDL.LU R20, [R1+0x250] ;  /* 0x0002500001147983 */ /* 0x001ea20000300800 */
[----:B------:R-:W2:Y:S02]  /*198b0*/  LDL.LU R21, [R1+0x254] ;  /* 0x0002540001157983 */ /* 0x000ea40000300800 */
[----:B------:R-:W3:Y:S02]  /*198c0*/  LDL.LU R22, [R1+0x258] ;  /* 0x0002580001167983 */ /* 0x000ee40000300800 */
[----:B------:R-:W3:Y:S01]  /*198d0*/  LDL.LU R23, [R1+0x25c] ;  /* 0x00025c0001177983 */ /* 0x000ee20000300800 */
[----:B------:R-:W4:Y:S01]  /*198e0*/  LDL.LU R24, [R1+0x6c0] ;  /* 0x0006c00001187983 */ /* 0x000f220000300800 */
[----:B------:R-:W4:Y:S02]  /*198f0*/  LDL.LU R25, [R1+0x6c4] ;  /* 0x0006c40001197983 */ /* 0x000f240000300800 */
[----:B------:R-:W2:Y:S02]  /*19900*/  LDL.LU R26, [R1+0x6c8] ;  /* 0x0006c800011a7983 */ /* 0x000ea40000300800 */
[----:B------:R-:W2:Y:S01]  /*19910*/  LDL.LU R27, [R1+0x6cc] ;  /* 0x0006cc00011b7983 */ /* 0x000ea20000300800 */
[----:B------:R-:W2:Y:S01]  /*19920*/  LDL.LU R8, [R1+0x730] ;  /* 0x0007300001087983 */ /* 0x000ea20000300800 */
[----:B------:R-:W2:Y:S02]  /*19930*/  LDL.LU R9, [R1+0x734] ;  /* 0x0007340001097983 */ /* 0x000ea40000300800 */
        /* <DEDUP_REMOVED lines=9> */
[----:B------:R-:W2:Y:S02]  /*199d0*/  LDL.LU R19, [R1+0x72c] ;  /* 0x00072c0001137983 */ /* 0x000ea40000300800 */
[----:B--2---:R0:W-:Y:S01]  /*199e0*/  STL.64 [R1+0x1138], R18 ;  /* 0x0011381201007387 */ /* 0x0041e20000100a00 */
[----:B------:R-:W-:Y:S03]  /*199f0*/  STL.64 [R1+0x1130], R16 ;  /* 0x0011301001007387 */ /* 0x000fe60000100a00 */
[----:B0-----:R-:W2:Y:S01]  /*19a00*/  LDL.LU.64 R18, [R1+0xb8] ;  /* 0x0000b80001127983 */ /* 0x001ea20000300a00 */
[----:B------:R0:W-:Y:S02]  /*19a10*/  STL.64 [R1+0x1120], R14 ;  /* 0x0011200e01007387 */ /* 0x0001e40000100a00 */
[----:B------:R-:W-:Y:S01]  /*19a20*/  STL.64 [R1+0x1118], R12 ;  /* 0x0011180c01007387 */ /* 0x000fe20000100a00 */
[----:B0-----:R-:W2:Y:S01]  /*19a30*/  LDL.LU.64 R14, [R1+0xa8] ;  /* 0x0000a800010e7983 */ /* 0x001ea20000300a00 */
[----:B------:R0:W-:Y:S02]  /*19a40*/  STL.64 [R1+0x1100], R26 ;  /* 0x0011001a01007387 */ /* 0x0001e40000100a00 */
[----:B----4-:R-:W-:Y:S01]  /*19a50*/  STL.64 [R1+0x10f8], R24 ;  /* 0x0010f81801007387 */ /* 0x010fe20000100a00 */
[----:B0-----:R-:W4:Y:S04]  /*19a60*/  LDL.64 R26, [R1+0x88] ;  /* 0x00008800011a7983 */ /* 0x001f280000100a00 */
[----:B----4-:R0:W-:Y:S04]  /*19a70*/  STL.64 [R1+0x1110], R26 ;  /* 0x0011101a01007387 */ /* 0x0101e80000100a00 */
[----:B0-----:R-:W4:Y:S01]  /*19a80*/  LDL.LU.64 R26, [R1+0x98] ;  /* 0x00009800011a7983 */ /* 0x001f220000300a00 */
[----:B---3--:R0:W-:Y:S02]  /*19a90*/  STL.64 [R1+0x10b8], R22 ;  /* 0x0010b81601007387 */ /* 0x0081e40000100a00 */
[----:B------:R-:W-:Y:S01]  /*19aa0*/  STL.64 [R1+0x10b0], R20 ;  /* 0x0010b01401007387 */ /* 0x000fe20000100a00 */
[----:B0-----:R-:W3:Y:S04]  /*19ab0*/  LDL.LU.64 R22, [R1+0x58] ;  /* 0x0000580001167983 */ /* 0x001ee80000300a00 */
[----:B---3--:R0:W-:Y:S04]  /*19ac0*/  STL.64 [R1+0x10c8], R22 ;  /* 0x0010c81601007387 */ /* 0x0081e80000100a00 */
[----:B0-----:R-:W3:Y:S01]  /*19ad0*/  LDL.LU.64 R22, [R1+0x68] ;  /* 0x0000680001167983 */ /* 0x001ee20000300a00 */
[----:B--2---:R-:W-:Y:S03]  /*19ae0*/  HMMA.16816.F32.BF16 R8, R4, R18, R8 ;  /* 0x000000120408723c */ /* 0x004fe60000041808 */
[----:B---3--:R0:W-:Y:S04]  /*19af0*/  STL.64 [R1+0x10e0], R22 ;  /* 0x0010e01601007387 */ /* 0x0081e80000100a00 */
[----:B0-----:R-:W2:Y:S04]  /*19b00*/  LDL.LU.64 R22, [R1+0x78] ;  /* 0x0000780001167983 */ /* 0x001ea80000300a00 */
[----:B--2---:R0:W-:Y:S01]  /*19b10*/  STL.64 [R1+0x1108], R22 ;  /* 0x0011081601007387 */ /* 0x0041e20000100a00 */
[----:B------:R-:W2:Y:S02]  /*19b20*/  LDL.LU R20, [R1+0x6d0] ;  /* 0x0006d00001147983 */ /* 0x000ea40000300800 */
[----:B------:R-:W2:Y:S01]  /*19b30*/  LDL.LU R21, [R1+0x6d4] ;  /* 0x0006d40001157983 */ /* 0x000ea20000300800 */
[----:B0-----:R-:W2:Y:S01]  /*19b40*/  LDL.LU R22, [R1+0x6d8] ;  /* 0x0006d80001167983 */ /* 0x001ea20000300800 */
[----:B------:R-:W2:Y:S07]  /*19b50*/  LDL.LU R23, [R1+0x6dc] ;  /* 0x0006dc0001177983 */ /* 0x000eae0000300800 */
[----:B------:R-:W-:Y:S02]  /*19b60*/  STL.64 [R1+0x270], R8 ;  /* 0x0002700801007387 */ /* 0x000fe40000100a00 */
[----:B------:R0:W-:Y:S02]  /*19b70*/  STL.64 [R1+0x278], R10 ;  /* 0x0002780a01007387 */ /* 0x0001e40000100a00 */
[----:B0-----:R-:W3:Y:S01]  /*19b80*/  LDL.LU.64 R10, [R1+0x1140] ;  /* 0x00114000010a7983 */ /* 0x001ee20000300a00 */
[----:B------:R-:W-:-:S02]  /*19b90*/  IMAD.MOV.U32 R8, RZ, RZ, R18 ;  /* 0x000000ffff087224 */ /* 0x000fc400078e0012 */
[----:B------:R-:W-:Y:S02]  /*19ba0*/  IMAD.MOV.U32 R9, RZ, RZ, R19 ;  /* 0x000000ffff097224 */ /* 0x000fe400078e0013 */
[----:B------:R-:W2:Y:S01]  /*19bb0*/  LDL.LU.64 R18, [R1+0x1138] ;  /* 0x0011380001127983 */ /* 0x000ea20000300a00 */
[----:B------:R-:W2:Y:S03]  /*19bc0*/  LDL.LU.64 R16, [R1+0x1130] ;  /* 0x0011300001107983 */ /* 0x000ea60000300a00 */
[----:B---3--:R-:W-:Y:S01]  /*19bd0*/  STL.64 [R1+0x1090], R10 ;  /* 0x0010900a01007387 */ /* 0x008fe20000100a00 */
[----:B------:R0:W-:Y:S03]  /*19be0*/  STL.64 [R1+0x1088], R8 ;  /* 0x0010880801007387 */ /* 0x0001e60000100a00 */
[----:B0-----:R-:W3:Y:S01]  /*19bf0*/  LDL.LU R8, [R1+0x240] ;  /* 0x0002400001087983 */ /* 0x001ee20000300800 */
[----:B------:R-:W3:Y:S02]  /*19c00*/  LDL.LU R9, [R1+0x244] ;  /* 0x0002440001097983 */ /* 0x000ee40000300800 */
[----:B------:R-:W2:Y:S02]  /*19c10*/  LDL.LU R10, [R1+0x248] ;  /* 0x00024800010a7983 */ /* 0x000ea40000300800 */
[----:B------:R-:W2:Y:S02]  /*19c20*/  LDL.LU R11, [R1+0x24c] ;  /* 0x00024c00010b7983 */ /* 0x000ea40000300800 */
[----:B--2---:R0:W-:Y:S01]  /*19c30*/  STL.64 [R1+0x10a0], R10 ;  /* 0x0010a00a01007387 */ /* 0x0041e20000100a00 */
[----:B---3--:R1:W-:Y:S03]  /*19c40*/  STL.64 [R1+0x1098], R8 ;  /* 0x0010980801007387 */ /* 0x0083e60000100a00 */
[----:B0-----:R-:W2:Y:S01]  /*19c50*/  LDL.LU.64 R10, [R1+0x48] ;  /* 0x00004800010a7983 */ /* 0x001ea20000300a00 */
[----:B------:R-:W-:Y:S03]  /*19c60*/  HMMA.16816.F32.BF16 R16, R4, R14, R16 ;  /* 0x0000000e0410723c */ /* 0x000fe60000041810 */
[----:B--2---:R0:W-:Y:S01]  /*19c70*/  STL.64 [R1+0x10c0], R10 ;  /* 0x0010c00a01007387 */ /* 0x0041e20000100a00 */
[----:B-1----:R-:W2:Y:S02]  /*19c80*/  LDL.LU R8, [R1+0x6a0] ;  /* 0x0006a00001087983 */ /* 0x002ea40000300800 */
[----:B------:R-:W2:Y:S01]  /*19c90*/  LDL.LU R9, [R1+0x6a4] ;  /* 0x0006a40001097983 */ /* 0x000ea20000300800 */
[----:B0-----:R-:W3:Y:S01]  /*19ca0*/  LDL.LU R10, [R1+0x6a8] ;  /* 0x0006a800010a7983 */ /* 0x001ee20000300800 */
[----:B------:R-:W3:Y:S03]  /*19cb0*/  LDL.LU R11, [R1+0x6ac] ;  /* 0x0006ac00010b7983 */ /* 0x000ee60000300800 */
[----:B---3--:R-:W-:Y:S01]  /*19cc0*/  STL.64 [R1+0x10d8], R10 ;  /* 0x0010d80a01007387 */ /* 0x008fe20000100a00 */
[----:B--2---:R0:W-:Y:S03]  /*19cd0*/  STL.64 [R1+0x10d0], R8 ;  /* 0x0010d00801007387 */ /* 0x0041e60000100a00 */
[----:B0-----:R-:W2:Y:S01]  /*19ce0*/  LDL.LU R8, [R1+0x6b0] ;  /* 0x0006b00001087983 */ /* 0x001ea20000300800 */
[----:B------:R-:W2:Y:S02]  /*19cf0*/  LDL.LU R9, [R1+0x6b4] ;  /* 0x0006b40001097983 */ /* 0x000ea40000300800 */
[----:B------:R-:W2:Y:S02]  /*19d00*/  LDL.LU R10, [R1+0x6b8] ;  /* 0x0006b800010a7983 */ /* 0x000ea40000300800 */
[----:B------:R-:W2:Y:S03]  /*19d10*/  LDL.LU R11, [R1+0x6bc] ;  /* 0x0006bc00010b7983 */ /* 0x000ea60000300800 */
[----:B------:R0:W-:Y:S01]  /*19d20*/  STL.64 [R1+0x370], R16 ;  /* 0x0003701001007387 */ /* 0x0001e20000100a00 */
[----:B------:R1:W-:Y:S02]  /*19d30*/  STL.64 [R1+0x378], R18 ;  /* 0x0003781201007387 */ /* 0x0003e40000100a00 */
[----:B0-----:R-:W-:Y:S01]  /*19d40*/  IMAD.MOV.U32 R17, RZ, RZ, R14 ;  /* 0x000000ffff117224 */ /* 0x001fe200078e000e */
[----:B-1----:R-:W3:Y:S01]  /*19d50*/  LDL.LU R19, [R1+0x1128] ;  /* 0x0011280001137983 */ /* 0x002ee20000300800 */
[----:B------:R-:W-:-:S02]  /*19d60*/  IMAD.MOV.U32 R18, RZ, RZ, R15 ;  /* 0x000000ffff127224 */ /* 0x000fc400078e000f */
[----:B------:R-:W2:Y:S02]  /*19d70*/  LDL.LU.64 R14, [R1+0x1120] ;  /* 0x00112000010e7983 */ /* 0x000ea40000300a00 */
[----:B------:R-:W2:Y:S02]  /*19d80*/  LDL.LU.64 R12, [R1+0x1118] ;  /* 0x00111800010c7983 */ /* 0x000ea40000300a00 */
[----:B----4-:R-:W-:Y:S01]  /*19d90*/  IMAD.MOV.U32 R28, RZ, RZ, R27 ;  /* 0x000000ffff1c7224 */ /* 0x010fe200078e001b */
[C---:B--2---:R-:W-:Y:S11]  /*19da0*/  HMMA.16816.F32.BF16 R12, R4.reuse, R26, R12 ;  /* 0x0000001a040c723c */ /* 0x044ff6000004180c */
[----:B------:R-:W-:Y:S11]  /*19db0*/  @!UPT UIADD3 URZ, URZ, URZ, URZ ;  /* 0x0000003f3f3ff290 */ /* 0x000ff6000fffe03f */
[----:B------:R-:W-:Y:S01]  /*19dc0*/  @!UPT UIADD3 URZ, URZ, URZ, URZ ;  /* 0x0000003f3f3ff290 */ /* 0x000fe2000fffe03f */
[----:B------:R-:W-:Y:S01]  /*19dd0*/  STL.64 [R1+0x380], R12 ;  /* 0x0003800c01007387 */ /* 0x000fe20000100a00 */
[----:B------:R0:W-:Y:S02]  /*19de0*/  STL.64 [R1+0x388], R14 ;  /* 0x0003880e01007387 */ /* 0x0001e40000100a00 */
[----:B0-----:R-:W-:Y:S02]  /*19df0*/  IMAD.MOV.U32 R14, RZ, RZ, R26 ;  /* 0x000000ffff0e7224 */ /* 0x001fe400078e001a */
[----:B------:R-:W2:Y:S02]  /*19e00*/  LDL.LU.64 R26, [R1+0x1110] ;  /* 0x00111000011a7983 */ /* 0x000ea40000300a00 */
[C---:B--2---:R-:W-:Y:S01]  /*19e10*/  HMMA.16816.F32.BF16 R20, R4.reuse, R26, R20 ;  /* 0x0000001a0414723c */ /* 0x044fe20000041814 */
[----:B------:R-:W-:Y:S11]  /*19e20*/  IMAD.MOV.U32 R15, RZ, RZ, R27 ;  /* 0x000000ffff0f7224 */ /* 0x000ff600078e001b */
[----:B------:R-:W-:Y:S11]  /*19e30*/  @!UPT UIADD3 URZ, URZ, URZ, URZ ;  /* 0x0000003f3f3ff290 */ /* 0x000ff6000fffe03f */
[----:B------:R-:W-:Y:S01]  /*19e40*/  STL.64 [R1+0x3b0], R20 ;  /* 0x0003b01401007387 */ /* 0x000fe20000100a00 */
[----:B------:R0:W-:Y:S03]  /*19e50*/  STL.64 [R1+0x3b8], R22 ;  /* 0x0003b81601007387 */ /* 0x0001e60000100a00 */
[----:B0-----:R-:W2:Y:S01]  /*19e60*/  LDL.LU.64 R22, [R1+0x1108] ;  /* 0x0011080001167983 */ /* 0x001ea20000300a00 */
[----:B------:R-:W2:Y:S02]  /*19e70*/  LDL.LU.64 R26, [R1+0x1100] ;  /* 0x00110000011a7983 */ /* 0x000ea40000300a00 */
[----:B------:R-:W2:Y:S02]  /*19e80*/  LDL.LU.64 R24, [R1+0x10f8] ;  /* 0x0010f80001187983 */ /* 0x000ea40000300a00 */
[C---:B--2---:R-:W-:Y:S01]  /*19e90*/  HMMA.16816.F32.BF16 R24, R4.reuse, R22, R24 ;  /* 0x000000160418723c */ /* 0x044fe20000041818 */
[----:B------:R-:W-:Y:S11]  /*19ea0*/  IMAD.MOV.U32 R16, RZ, RZ, R23 ;  /* 0x000000ffff107224 */ /* 0x000ff600078e0017 */
[----:B------:R-:W-:Y:S11]  /*19eb0*/  @!UPT UIADD3 URZ, URZ, URZ, URZ ;  /* 0x0000003f3f3ff290 */ /* 0x000ff6000fffe03f */
[----:B------:R0:W-:Y:S01]  /*19ec0*/  STL.64 [R1+0x3f0], R24 ;  /* 0x0003f01801007387 */ /* 0x0001e20000100a00 */
[----:B------:R1:W-:Y:S02]  /*19ed0*/  STL.64 [R1+0x3f8], R26 ;  /* 0x0003f81a01007387 */ /* 0x0003e40000100a00 */
[----:B0-----:R-:W-:Y:S01]  /*19ee0*/  IMAD.MOV.U32 R24, RZ, RZ, R22 ;  /* 0x000000ffff187224 */ /* 0x001fe200078e0016 */
[----:B-1----:R-:W2:Y:S01]  /*19ef0*/  LDL.LU.64 R26, [R1+0x10f0] ;  /* 0x0010f000011a7983 */ /* 0x002ea20000300a00 */
[----:B------:R-:W4:Y:S02]  /*19f00*/  LDL.LU R25, [R1+0x10e8] ;  /* 0x0010e80001197983 */ /* 0x000f240000300800 */
[----:B------:R-:W2:Y:S02]  /*19f10*/  LDL.LU.64 R22, [R1+0x10e0] ;  /* 0x0010e00001167983 */ /* 0x000ea40000300a00 */
[----:B------:R-:W-:Y:S01]  /*19f20*/  STL [R1+0x1068], R16 ;  /* 0x0010681001007387 */ /* 0x000fe20000100800 */
        /* <DEDUP_REMOVED lines=18> */
[C---:B--2---:R-:W-:Y:S11]  /*1a050*/  HMMA.16816.F32.BF16 R20, R4.reuse, R10, R20 ;  /* 0x0000000a0414723c */ /* 0x044ff60000041814 */
[----:B------:R-:W-:Y:S11]  /*1a060*/  @!UPT UIADD3 URZ, URZ, URZ, URZ ;  /* 0x0000003f3f3ff290 */ /* 0x000ff6000fffe03f */
[----:B------:R-:W-:Y:S01]  /*1a070*/  @!UPT UIADD3 URZ, URZ, URZ, URZ ;  /* 0x0000003f3f3ff290 */ /* 0x000fe2000fffe03f */
[----:B------:R0:W-:Y:S01]  /*1a080*/  STL.64 [R1+0xa20], R20 ;  /* 0x000a201401007387 */ /* 0x0001e20000100a00 */
[----:B------:R1:W-:Y:S03]  /*1a090*/  STL.64 [R1+0xa28], R22 ;  /* 0x000a281601007387 */ /* 0x0003e60000100a00 */
[----:B0-----:R-:W2:Y:S01]  /*1a0a0*/  LDL.LU.64 R20, [R1+0x10a8] ;  /* 0x0010a80001147983 */ /* 0x001ea20000300a00 */
[----:B-1----:R-:W-:Y:S02]  /*1a0b0*/  IMAD.MOV.U32 R23, RZ, RZ, R10 ;  /* 0x000000ffff177224 */ /* 0x002fe400078e000a */
[----:B------:R-:W-:Y:S02]  /*1a0c0*/  IMAD.MOV.U32 R22, RZ, RZ, R11 ;  /* 0x000000ffff167224 */ /* 0x000fe400078e000b */
[----:B------:R-:W2:Y:S01]  /*1a0d0*/  LDL.LU.64 R10, [R1+0x10a0] ;  /* 0x0010a000010a7983 */ /* 0x000ea20000300a00 */
[----:B------:R-:W2:Y:S02]  /*1a0e0*/  LDL.LU.64 R8, [R1+0x1098] ;  /* 0x0010980001087983 */ /* 0x000ea40000300a00 */
[----:B------:R-:W-:Y:S01]  /*1a0f0*/  STL.64 [R1+0xef0], R22 ;  /* 0x000ef01601007387 */ /* 0x000fe20000100a00 */
[----:B--2---:R-:W-:Y:S11]  /*1a100*/  HMMA.16816.F32.BF16 R8, R4, R26, R8 ;  /* 0x0000001a0408723c */ /* 0x004ff60000041808 */
[----:B------:R-:W-:Y:S11]  /*1a110*/  @!UPT UIADD3 URZ, URZ, URZ, URZ ;  /* 0x0000003f3f3ff290 */ /* 0x000ff6000fffe03f */
[----:B------:R-:W-:Y:S01]  /*1a120*/  @!UPT UIADD3 URZ, URZ, URZ, URZ ;  /* 0x0000003f3f3ff290 */ /* 0x000fe2000fffe03f */
[----:B------:R-:W-:Y:S01]  /*1a130*/  STL.64 [R1+0xa10], R8 ;  /* 0x000a100801007387 */ /* 0x000fe20000100a00 */
[----:B------:R0:W-:Y:S03]  /*1a140*/  STL.64 [R1+0xa18], R10 ;  /* 0x000a180a01007387 */ /* 0x0001e60000100a00 */
[----:B0-----:R-:W2:Y:S01]  /*1a150*/  LDL.LU.64 R10, [R1+0x1090] ;  /* 0x00109000010a7983 */ /* 0x001ea20000300a00 */
[----:B------:R-:W3:Y:S02]  /*1a160*/  LDL.LU.64 R8, [R1+0x1088] ;  /* 0x0010880001087983 */ /* 0x000ee40000300a00 */
[----:B------:R-:W3:Y:S02]  /*1a170*/  LDL.LU R12, [R1+0xc60] ;  /* 0x000c6000010c7983 */ /* 0x000ee40000300800 */
[----:B------:R-:W3:Y:S01]  /*1a180*/  LDL.LU R13, [R1+0xcb4] ;  /* 0x000cb400010d7983 */ /* 0x000ee20000300800 */
[----:B------:R0:W-:Y:S02]  /*1a190*/  STL.64 [R1+0xfa8], R14 ;  /* 0x000fa80e01007387 */ /* 0x0001e40000100a00 */
[----:B0-----:R-:W-:-:S02]  /*1a1a0*/  IMAD.MOV.U32 R14, RZ, RZ, R17 ;  /* 0x000000ffff0e7224 */ /* 0x001fc400078e0011 */
[----:B------:R-:W-:Y:S02]  /*1a1b0*/  IMAD.MOV.U32 R15, RZ, RZ, R18 ;  /* 0x000000ffff0f7224 */ /* 0x000fe400078e0012 */
[----:B--2---:R-:W-:Y:S02]  /*1a1c0*/  IMAD.MOV.U32 R22, RZ, RZ, R10 ;  /* 0x000000ffff167224 */ /* 0x004fe400078e000a */
[----:B------:R-:W-:Y:S01]  /*1a1d0*/  IMAD.MOV.U32 R23, RZ, RZ, R11 ;  /* 0x000000ffff177224 */ /* 0x000fe200078e000b */
[----:B---3--:R0:W-:Y:S01]  /*1a1e0*/  STL.64 [R1+0xfa0], R12 ;  /* 0x000fa00c01007387 */ /* 0x0081e20000100a00 */
[----:B------:R-:W2:Y:S02]  /*1a1f0*/  LDL.LU R17, [R1+0x1080] ;  /* 0x0010800001117983 */ /* 0x000ea40000300800 */
[----:B------:R-:W3:Y:S02]  /*1a200*/  LDL.LU R18, [R1+0x107c] ;  /* 0x00107c0001127983 */ /* 0x000ee40000300800 */
[----:B------:R-:W2:Y:S01]  /*1a210*/  LDL.LU R10, [R1+0x1078] ;  /* 0x00107800010a7983 */ /* 0x000ea20000300800 */
[----:B------:R-:W2:Y:S01]  /*1a220*/  LDL.LU R11, [R1+0x1074] ;  /* 0x00107400010b7983 */ /* 0x000ea20000300800 */
[----:B------:R4:W-:Y:S03]  /*1a230*/  STL.64 [R1+0xff8], R22 ;  /* 0x000ff81601007387 */ /* 0x0009e60000100a00 */
[----:B0-----:R-:W2:Y:S01]  /*1a240*/  LDL.LU R12, [R1+0xd60] ;  /* 0x000d6000010c7983 */ /* 0x001ea20000300800 */
[----:B------:R-:W2:Y:S02]  /*1a250*/  LDL.LU R13, [R1+0xe0c] ;  /* 0x000e0c00010d7983 */ /* 0x000ea40000300800 */
[----:B------:R0:W-:Y:S02]  /*1a260*/  STL.64 [R1+0xfc8], R14 ;  /* 0x000fc80e01007387 */ /* 0x0001e40000100a00 */
[----:B----4-:R-:W-:-:S02]  /*1a270*/  IMAD.MOV.U32 R22, RZ, RZ, R25 ;  /* 0x000000ffff167224 */ /* 0x010fc400078e0019 */
[----:B------:R-:W-:Y:S02]  /*1a280*/  IMAD.MOV.U32 R23, RZ, RZ, R21 ;  /* 0x000000ffff177224 */ /* 0x000fe400078e0015 */
[----:B0-----:R-:W-:Y:S02]  /*1a290*/  IMAD.MOV.U32 R14, RZ, RZ, R8 ;  /* 0x000000ffff0e7224 */ /* 0x001fe400078e0008 */
[----:B------:R-:W-:Y:S01]  /*1a2a0*/  IMAD.MOV.U32 R15, RZ, RZ, R9 ;  /* 0x000000ffff0f7224 */ /* 0x000fe200078e0009 */
[----:B--2---:R-:W-:Y:S01]  /*1a2b0*/  STL.64 [R1+0xfc0], R12 ;  /* 0x000fc00c01007387 */ /* 0x004fe20000100a00 */
[----:B------:R-:W2:Y:S02]  /*1a2c0*/  LDL.LU R8, [R1+0x1070] ;  /* 0x0010700001087983 */ /* 0x000ea40000300800 */
[----:B------:R-:W4:Y:S02]  /*1a2d0*/  LDL.LU R9, [R1+0x106c] ;  /* 0x00106c0001097983 */ /* 0x000f240000300800 */
[----:B------:R3:W-:Y:S01]  /*1a2e0*/  STL.64 [R1+0x1010], R22 ;  /* 0x0010101601007387 */ /* 0x0007e20000100a00 */
[----:B------:R0:W-:Y:S01]  /*1a2f0*/  STL.64 [R1+0xfd8], R14 ;  /* 0x000fd80e01007387 */ /* 0x0001e20000100a00 */
[----:B---3--:R-:W-:-:S02]  /*1a300*/  IMAD.MOV.U32 R22, RZ, RZ, R18 ;  /* 0x000000ffff167224 */ /* 0x008fc400078e0012 */
[----:B------:R-:W-:Y:S02]  /*1a310*/  IMAD.MOV.U32 R23, RZ, RZ, R17 ;  /* 0x000000ffff177224 */ /* 0x000fe400078e0011 */
[----:B0-----:R-:W-:Y:S02]  /*1a320*/  IMAD.MOV.U32 R14, RZ, RZ, R20 ;  /* 0x000000ffff0e7224 */ /* 0x001fe400078e0014 */
[----:B------:R-:W-:Y:S01]  /*1a330*/  IMAD.MOV.U32 R15, RZ, RZ, R19 ;  /* 0x000000ffff0f7224 */ /* 0x000fe200078e0013 */
[----:B------:R-:W-:Y:S04]  /*1a340*/  STL.64 [R1+0x1028], R22 ;  /* 0x0010281601007387 */ /* 0x000fe80000100a00 */
[----:B------:R0:W-:Y:S02]  /*1a350*/  STL.64 [R1+0xff0], R14 ;  /* 0x000ff00e01007387 */ /* 0x0001e40000100a00 */
[----:B------:R-:W3:Y:S02]  /*1a360*/  LDL.LU R12, [R1+0x820] ;  /* 0x00082000010c7983 */ /* 0x000ee40000300800 */
[----:B------:R-:W3:Y:S01]  /*1a370*/  LDL.LU R13, [R1+0x824] ;  /* 0x00082400010d7983 */ /* 0x000ee20000300800 */
[----:B0-----:R-:W2:Y:S01]  /*1a380*/  LDL.LU R14, [R1+0x828] ;  /* 0x00082800010e7983 */ /* 0x001ea20000300800 */
[----:B------:R-:W2:Y:S02]  /*1a390*/  LDL.LU R15, [R1+0x82c] ;  /* 0x00082c00010f7983 */ /* 0x000ea40000300800 */
[----:B------:R-:W-:-:S02]  /*1a3a0*/  IMAD.MOV.U32 R22, RZ, RZ, R11 ;  /* 0x000000ffff167224 */ /* 0x000fc400078e000b */
[----:B------:R-:W-:Y:S01]  /*1a3b0*/  IMAD.MOV.U32 R23, RZ, RZ, R10 ;  /* 0x000000ffff177224 */ /* 0x000fe200078e000a */
[----:B------:R-:W4:Y:S01]  /*1a3c0*/  LDL.LU R16, [R1+0x180] ;  /* 0x0001800001107983 */ /* 0x000f220000300800 */
[----:B------:R-:W4:Y:S02]  /*1a3d0*/  LDL.LU R17, [R1+0x184] ;  /* 0x0001840001117983 */ /* 0x000f240000300800 */
[----:B------:R-:W4:Y:S02]  /*1a3e0*/  LDL.LU R18, [R1+0x188] ;  /* 0x0001880001127983 */ /* 0x000f240000300800 */
[----:B------:R-:W4:Y:S01]  /*1a3f0*/  LDL.LU R19, [R1+0x18c] ;  /* 0x00018c0001137983 */ /* 0x000f220000300800 */
[----:B------:R-:W4:Y:S01]  /*1a400*/  LDL.LU.64 R10, [R1+0x28] ;  /* 0x00002800010a7983 */ /* 0x000f220000300a00 */
[----:B------:R-:W-:Y:S03]  /*1a410*/  STL.64 [R1+0x1040], R22 ;  /* 0x0010401601007387 */ /* 0x000fe60000100a00 */
        /* <DEDUP_REMOVED lines=12> */
[----:B----4-:R-:W-:Y:S01]  /*1a4e0*/  HMMA.16816.F32.BF16 R4, R4, R10, R16 ;  /* 0x0000000a0404723c */ /* 0x010fe20000041810 */
[----:B---3--:R-:W-:Y:S01]  /*1a4f0*/  STL.64 [R1+0x1038], R14 ;  /* 0x0010380e01007387 */ /* 0x008fe20000100a00 */
[----:B--2---:R0:W-:Y:S03]  /*1a500*/  STL.64 [R1+0x1030], R12 ;  /* 0x0010300c01007387 */ /* 0x0041e60000100a00 */
[----:B0-----:R-:W2:Y:S01]  /*1a510*/  LDL.LU R12, [R1+0x7d0] ;  /* 0x0007d000010c7983 */ /* 0x001ea20000300800 */
[----:B------:R-:W2:Y:S02]  /*1a520*/  LDL.LU R13, [R1+0x7d4] ;  /* 0x0007d400010d7983 */ /* 0x000ea40000300800 */
[----:B------:R-:W3:Y:S02]  /*1a530*/  LDL.LU R14, [R1+0x7d8] ;  /* 0x0007d800010e7983 */ /* 0x000ee40000300800 */
[----:B------:R-:W3:Y:S02]  /*1a540*/  LDL.LU R15, [R1+0x7dc] ;  /* 0x0007dc00010f7983 */ /* 0x000ee40000300800 */
[----:B------:R-:W-:-:S02]  /*1a550*/  IMAD.MOV.U32 R19, RZ, RZ, R10 ;  /* 0x000000ffff137224 */ /* 0x000fc400078e000a */
[----:B------:R-:W-:Y:S02]  /*1a560*/  IMAD.MOV.U32 R17, RZ, RZ, R11 ;  /* 0x000000ffff117224 */ /* 0x000fe400078e000b */
[----:B------:R-:W-:Y:S02]  /*1a570*/  IMAD.MOV.U32 R22, RZ, RZ, R9 ;  /* 0x000000ffff167224 */ /* 0x000fe400078e0009 */
[----:B------:R-:W-:Y:S01]  /*1a580*/  IMAD.MOV.U32 R23, RZ, RZ, R8 ;  /* 0x000000ffff177224 */ /* 0x000fe200078e0008 */
[----:B---3--:R-:W-:Y:S01]  /*1a590*/  STL.64 [R1+0x1050], R14 ;  /* 0x0010500e01007387 */ /* 0x008fe20000100a00 */
[----:B--2---:R0:W-:Y:S03]  /*1a5a0*/  STL.64 [R1+0x1048], R12 ;  /* 0x0010480c01007387 */ /* 0x0041e60000100a00 */
[----:B0-----:R-:W2:Y:S01]  /*1a5b0*/  LDL.LU R12, [R1+0x7e0] ;  /* 0x0007e000010c7983 */ /* 0x001ea20000300800 */
[----:B------:R-:W2:Y:S02]  /*1a5c0*/  LDL.LU R13, [R1+0x7e4] ;  /* 0x0007e400010d7983 */ /* 0x000ea40000300800 */
[----:B------:R-:W2:Y:S02]  /*1a5d0*/  LDL.LU R14, [R1+0x7e8] ;  /* 0x0007e800010e7983 */ /* 0x000ea40000300800 */
[----:B------:R-:W2:Y:S01]  /*1a5e0*/  LDL.LU R15, [R1+0x7ec] ;  /* 0x0007ec00010f7983 */ /* 0x000ea20000300800 */
[----:B------:R0:W-:Y:S04]  /*1a5f0*/  STL.64 [R1+0xf68], R26 ;  /* 0x000f681a01007387 */ /* 0x0001e80000100a00 */
[----:B0-----:R-:W3:Y:S01]  /*1a600*/  LDL.LU R26, [R1+0xd68] ;  /* 0x000d6800011a7983 */ /* 0x001ee20000300800 */
[----:B------:R-:W4:Y:S02]  /*1a610*/  LDL.LU R27, [R1+0xe10] ;  /* 0x000e1000011b7983 */ /* 0x000f240000300800 */
[----:B------:R-:W-:Y:S02]  /*1a620*/  STL [R1+0xf60], R24 ;  /* 0x000f601801007387 */ /* 0x000fe40000100800 */
[----:B------:R-:W2:Y:S01]  /*1a630*/  LDL.LU R16, [R1+0x1068] ;  /* 0x0010680001107983 */ /* 0x000ea20000300800 */
[----:B------:R-:W-:Y:S01]  /*1a640*/  STL.64 [R1+0x9e0], R4 ;  /* 0x0009e00401007387 */ /* 0x000fe20000100a00 */
[----:B------:R0:W-:Y:S02]  /*1a650*/  STL.64 [R1+0x9e8], R6 ;  /* 0x0009e80601007387 */ /* 0x0001e40000100a00 */
[----:B------:R-:W2:Y:S02]  /*1a660*/  LDL.LU.64 R10, [R1+0x1060] ;  /* 0x00106000010a7983 */ /* 0x000ea40000300a00 */
[----:B------:R-:W2:Y:S01]  /*1a670*/  LDL.LU.64 R8, [R1+0x1058] ;  /* 0x0010580001087983 */ /* 0x000ea20000300a00 */
[----:B0-----:R-:W2:Y:S01]  /*1a680*/  LDL.LU R6, [R1+0xcb0] ;  /* 0x000cb00001067983 */ /* 0x001ea20000300800 */
[----:B------:R-:W2:Y:S03]  /*1a690*/  LDL.LU R7, [R1+0xd5c] ;  /* 0x000d5c0001077983 */ /* 0x000ea60000300800 */
[----:B--2---:R0:W-:Y:S01]  /*1a6a0*/  STL.64 [R1+0xfd0], R6 ;  /* 0x000fd00601007387 */ /* 0x0041e20000100a00 */
[----:B------:R-:W2:Y:S02]  /*1a6b0*/  LDL.LU R4, [R1+0x800] ;  /* 0x0008000001047983 */ /* 0x000ea40000300800 */
[----:B------:R-:W2:Y:S01]  /*1a6c0*/  LDL.LU R5, [R1+0x804] ;  /* 0x0008040001057983 */ /* 0x000ea20000300800 */
[----:B0-----:R-:W2:Y:S01]  /*1a6d0*/  LDL.LU R6, [R1+0x808] ;  /* 0x0008080001067983 */ /* 0x001ea20000300800 */
[----:B------:R-:W2:Y:S01]  /*1a6e0*/  LDL.LU R7, [R1+0x80c] ;  /* 0x00080c0001077983 */ /* 0x000ea20000300800 */
[C---:B------:R-:W-:Y:S02]  /*1a6f0*/  HMMA.16816.F32.BF16 R20, R8.reuse, R22, R12 ;  /* 0x000000160814723c */ /* 0x040fe4000004180c */
[----:B--2---:R-:W-:Y:S01]  /*1a700*/  STL.64 [R1+0xfe8], R6 ;  /* 0x000fe80601007387 */ /* 0x004fe20000100a00 */
[----:B------:R0:W-:Y:S03]  /*1a710*/  STL.64 [R1+0xfe0], R4 ;  /* 0x000fe00401007387 */ /* 0x0001e60000100a00 */
[----:B0-----:R-:W2:Y:S01]  /*1a720*/  LDL.LU R4, [R1+0x810] ;  /* 0x0008100001047983 */ /* 0x001ea20000300800 */
[----:B------:R-:W2:Y:S02]  /*1a730*/  LDL.LU R5, [R1+0x814] ;  /* 0x0008140001057983 */ /* 0x000ea40000300800 */
[----:B------:R-:W2:Y:S02]  /*1a740*/  LDL.LU R6, [R1+0x818] ;  /* 0x0008180001067983 */ /* 0x000ea40000300800 */
[----:B------:R-:W2:Y:S01]  /*1a750*/  LDL.LU R7, [R1+0x81c] ;  /* 0x00081c0001077983 */ /* 0x000ea20000300800 */
[----:B------:R-:W2:Y:S01]  /*1a760*/  LDL.LU.64 R14, [R1+0x1050] ;  /* 0x00105000010e7983 */ /* 0x000ea20000300a00 */
[----:B------:R-:W2:Y:S10]  /*1a770*/  LDL.LU.64 R12, [R1+0x1048] ;  /* 0x00104800010c7983 */ /* 0x000eb40000300a00 */
[----:B------:R-:W-:Y:S02]  /*1a780*/  STL.64 [R1+0x140], R20 ;  /* 0x0001401401007387 */ /* 0x000fe40000100a00 */
[----:B------:R0:W-:Y:S02]  /*1a790*/  STL.64 [R1+0x148], R22 ;  /* 0x0001481601007387 */ /* 0x0001e40000100a00 */
        /* <DEDUP_REMOVED lines=24> */
[----:B------:R-:W3:Y:S11]  /*1a920*/  LDL.LU R24, [R1+0xc64] ;  /* 0x000c640001187983 */ /* 0x000ef60000300800 */
[----:B------:R-:W-:Y:S09]  /*1a930*/  @!UPT UIADD3 URZ, URZ, URZ, URZ ;  /* 0x0000003f3f3ff290 */ /* 0x000ff2000fffe03f */
[----:B------:R-:W-:Y:S01]  /*1a940*/  STL.64 [R1+0x1c0], R20 ;  /* 0x0001c01401007387 */ /* 0x000fe20000100a00 */
[----:B------:R0:W-:Y:S03]  /*1a950*/  STL.64 [R1+0x1c8], R22 ;  /* 0x0001c81601007387 */ /* 0x0001e60000100a00 */
[----:B0-----:R-:W3:Y:S01]  /*1a960*/  LDL.LU R22, [R1+0xcbc] ;  /* 0x000cbc0001167983 */ /* 0x001ee20000300800 */
[----:B------:R-:W3:Y:S02]  /*1a970*/  LDL.LU R23, [R1+0xcc0] ;  /* 0x000cc00001177983 */ /* 0x000ee40000300800 */
[----:B------:R-:W4:Y:S02]  /*1a980*/  LDL.LU R20, [R1+0xd6c] ;  /* 0x000d6c0001147983 */ /* 0x000f240000300800 */
[----:B------:R-:W4:Y:S01]  /*1a990*/  LDL.LU R21, [R1+0xd70] ;  /* 0x000d700001157983 */ /* 0x000f220000300800 */
[C---:B--2---:R-:W-:Y:S01]  /*1a9a0*/  HMMA.16816.F32.BF16 R12, R8.reuse, R14, R4 ;  /* 0x0000000e080c723c */ /* 0x044fe20000041804 */
[----:B---3--:R-:W-:Y:S01]  /*1a9b0*/  STL.64 [R1+0xfb8], R22 ;  /* 0x000fb81601007387 */ /* 0x008fe20000100a00 */
[----:B----4-:R0:W-:Y:S03]  /*1a9c0*/  STL.64 [R1+0xfb0], R20 ;  /* 0x000fb01401007387 */ /* 0x0101e60000100a00 */
[----:B0-----:R-:W2:Y:S01]  /*1a9d0*/  LDL.LU R20, [R1+0x850] ;  /* 0x0008500001147983 */ /* 0x001ea20000300800 */
[----:B------:R-:W2:Y:S02]  /*1a9e0*/  LDL.LU R21, [R1+0x854] ;  /* 0x0008540001157983 */ /* 0x000ea40000300800 */
[----:B------:R-:W2:Y:S02]  /*1a9f0*/  LDL.LU R22, [R1+0x858] ;  /* 0x0008580001167983 */ /* 0x000ea40000300800 */
[----:B------:R-:W2:Y:S01]  /*1aa00*/  LDL.LU R23, [R1+0x85c] ;  /* 0x00085c0001177983 */ /* 0x000ea20000300800 */
[----:B------:R-:W3:Y:S01]  /*1aa10*/  LDL.LU R25, [R1+0xe14] ;  /* 0x000e140001197983 */ /* 0x000ee20000300800 */
[----:B------:R-:W4:Y:S02]  /*1aa20*/  LDL.LU.64 R6, [R1+0xfe8] ;  /* 0x000fe80001067983 */ /* 0x000f240000300a00 */
[----:B------:R-:W4:Y:S09]  /*1aa30*/  LDL.LU.64 R4, [R1+0xfe0] ;  /* 0x000fe00001047983 */ /* 0x000f320000300a00 */
[----:B------:R-:W-:Y:S01]  /*1aa40*/  STL.64 [R1+0x200], R12 ;  /* 0x0002000c01007387 */ /* 0x000fe20000100a00 */
[----:B------:R0:W-:Y:S04]  /*1aa50*/  STL.64 [R1+0x208], R14 ;  /* 0x0002080e01007387 */ /* 0x0001e80000100a00 */
[----:B0-----:R-:W4:Y:S02]  /*1aa60*/  LDL.LU.64 R14, [R1+0xfd8] ;  /* 0x000fd800010e7983 */ /* 0x001f240000300a00 */
[----:B----4-:R-:W-:Y:S02]  /*1aa70*/  HMMA.16816.F32.BF16 R12, R8, R14, R4 ;  /* 0x0000000e080c723c */ /* 0x010fe40000041804 */
[----:B------:R-:W4:Y:S11]  /*1aa80*/  LDL.LU.64 R6, [R1+0xfd0] ;  /* 0x000fd00001067983 */ /* 0x000f360000300a00 */
[----:B------:R-:W-:Y:S10]  /*1aa90*/  @!UPT UIADD3 URZ, URZ, URZ, URZ ;  /* 0x0000003f3f3ff290 */ /* 0x000ff4000fffe03f */
[----:B------:R-:W-:Y:S01]  /*1aaa0*/  STL.64 [R1+0x240], R12 ;  /* 0x0002400c01007387 */ /* 0x000fe20000100a00 */
[----:B------:R0:W-:Y:S03]  /*1aab0*/  STL.64 [R1+0x248], R14 ;  /* 0x0002480e01007387 */ /* 0x0001e60000100a00 */
[----:B0-----:R-:W2:Y:S01]  /*1aac0*/  LDL.LU.64 R14, [R1+0xfc8] ;  /* 0x000fc800010e7983 */ /* 0x001ea20000300a00 */
[----:B------:R-:W2:Y:S02]  /*1aad0*/  LDL.LU.64 R12, [R1+0xfc0] ;  /* 0x000fc000010c7983 */ /* 0x000ea40000300a00 */
[----:B------:R-:W-:-:S04]  /*1aae0*/  IMAD.MOV.U32 R18, RZ, RZ, c[0x0][0x18c] ;  /* 0x00006300ff127624 */ /* 0x000fc800078e00ff */
[----:B------:R-:W-:Y:S01]  /*1aaf0*/  IMAD.SHL.U32 R18, R18, 0x20, RZ ;  /* 0x0000002012127824 */ /* 0x000fe200078e00ff */
[----:B----4-:R-:W-:-:S04]  /*1ab00*/  LOP3.LUT R7, R7, R6, RZ, 0x3c, !PT ;  /* 0x0000000607077212 */ /* 0x010fc800078e3cff */
[----:B------:R-:W-:-:S04]  /*1ab10*/  LOP3.LUT R6, R7, R6, RZ, 0x3c, !PT ;  /* 0x0000000607067212 */ /* 0x000fc800078e3cff */
[----:B------:R-:W-:-:S05]  /*1ab20*/  LOP3.LUT R7, R7, R6, RZ, 0x3c, !PT ;  /* 0x0000000607077212 */ /* 0x000fca00078e3cff */
[----:B------:R-:W-:-:S04]  /*1ab30*/  IMAD.WIDE R6, R18, 0x2, R6 ;  /* 0x0000000212067825 */ /* 0x000fc800078e0206 */
[----:B--2---:R-:W-:Y:S02]  /*1ab40*/  IMAD.MOV.U32 R4, RZ, RZ, R13 ;  /* 0x000000ffff047224 */ /* 0x004fe400078e000d */
[----:B------:R-:W-:Y:S02]  /*1ab50*/  IMAD.MOV.U32 R5, RZ, RZ, R12 ;  /* 0x000000ffff057224 */ /* 0x000fe400078e000c */
[----:B------:R-:W-:Y:S01]  /*1ab60*/  HMMA.16816.F32.BF16 R12, R8, R14, R20 ;  /* 0x0000000e080c723c */ /* 0x000fe20000041814 */
[----:B------:R-:W2:Y:S01]  /*1ab70*/  LDL.LU.64 R22, [R1+0xfb8] ;  /* 0x000fb80001167983 */ /* 0x000ea20000300a00 */
[----:B------:R-:W4:Y:S11]  /*1ab80*/  LDL.LU.64 R20, [R1+0xfb0] ;  /* 0x000fb00001147983 */ /* 0x000f360000300a00 */
[----:B------:R-:W-:Y:S10]  /*1ab90*/  @!UPT UIADD3 URZ, URZ, URZ, URZ ;  /* 0x0000003f3f3ff290 */ /* 0x000ff4000fffe03f */
[----:B------:R-:W-:Y:S01]  /*1aba0*/  STL.64 [R1+0x250], R12 ;  /* 0x0002500c01007387 */ /* 0x000fe20000100a00 */
[----:B------:R0:W-:Y:S03]  /*1abb0*/  STL.64 [R1+0x258], R14 ;  /* 0x0002580e01007387 */ /* 0x0001e60000100a00 */
[----:B0-----:R-:W2:Y:S01]  /*1abc0*/  LDL.LU.64 R14, [R1+0xfa8] ;  /* 0x000fa800010e7983 */ /* 0x001ea20000300a00 */
[----:B------:R-:W2:Y:S02]  /*1abd0*/  LDL.LU.64 R12, [R1+0xfa0] ;  /* 0x000fa000010c7983 */ /* 0x000ea40000300a00 */
[----:B------:R0:W-:Y:S02]  /*1abe0*/  STL [R1+0xd5c], R6 ;  /* 0x000d5c0601007387 */ /* 0x0001e40000100800 */
[----:B------:R1:W-:Y:S01]  /*1abf0*/  STL [R1+0xcb0], R7 ;  /* 0x000cb00701007387 */ /* 0x0003e20000100800 */
[----:B0-----:R-:W3:Y:S01]  /*1ac00*/  LDL.LU R6, [R1+0xcb8] ;  /* 0x000cb80001067983 */ /* 0x001ee20000300800 */
[----:B-1----:R-:W3:Y:S02]  /*1ac10*/  LDL.LU R7, [R1+0xd64] ;  /* 0x000d640001077983 */ /* 0x002ee40000300800 */
[----:B------:R-:W-:-:S05]  /*1ac20*/  IMAD.WIDE R4, R18, 0x2, R4 ;  /* 0x0000000212047825 */ /* 0x000fca00078e0204 */
[----:B------:R0:W-:Y:S01]  /*1ac30*/  STL [R1+0xe0c], R4 ;  /* 0x000e0c0401007387 */ /* 0x0001e20000100800 */
[----:B------:R1:W-:Y:S02]  /*1ac40*/  STL [R1+0xd60], R5 ;  /* 0x000d600501007387 */ /* 0x0003e40000100800 */
[----:B0-----:R-:W-:Y:S02]  /*1ac50*/  IMAD.MOV.U32 R4, RZ, RZ, R27 ;  /* 0x000000ffff047224 */ /* 0x001fe400078e001b */
[----:B-1----:R-:W-:-:S04]  /*1ac60*/  IMAD.MOV.U32 R5, RZ, RZ, R26 ;  /* 0x000000ffff057224 */ /* 0x002fc800078e001a */
[----:B------:R-:W-:Y:S01]  /*1ac70*/  IMAD.WIDE R4, R18, 0x2, R4 ;  /* 0x0000000212047825 */ /* 0x000fe200078e0204 */
[----:B--2---:R-:W-:-:S04]  /*1ac80*/  LOP3.LUT R13, R13, R12, RZ, 0x3c, !PT ;  /* 0x0000000c0d0d7212 */ /* 0x004fc800078e3cff */
[----:B------:R-:W-:-:S04]  /*1ac90*/  LOP3.LUT R12, R13, R12, RZ, 0x3c, !PT ;  /* 0x0000000c0d0c7212 */ /* 0x000fc800078e3cff */
[----:B------:R-:W-:Y:S02]  /*1aca0*/  LOP3.LUT R13, R13, R12, RZ, 0x3c, !PT ;  /* 0x0000000c0d0d7212 */ /* 0x000fe400078e3cff */
[----:B---3--:R-:W-:-:S04]  /*1acb0*/  LOP3.LUT R7, R7, R6, RZ, 0x3c, !PT ;  /* 0x0000000607077212 */ /* 0x008fc800078e3cff */
[----:B------:R-:W-:Y:S01]  /*1acc0*/  LOP3.LUT R6, R7, R6, RZ, 0x3c, !PT ;  /* 0x0000000607067212 */ /* 0x000fe200078e3cff */
[----:B------:R-:W-:-:S03]  /*1acd0*/  IMAD.WIDE R12, R18, 0x2, R12 ;  /* 0x00000002120c7825 */ /* 0x000fc600078e020c */
[----:B------:R-:W-:Y:S02]  /*1ace0*/  LOP3.LUT R7, R7, R6, RZ, 0x3c, !PT ;  /* 0x0000000607077212 */ /* 0x000fe400078e3cff */
[----:B------:R0:W-:Y:S01]  /*1acf0*/  STL [R1+0xcb4], R12 ;  /* 0x000cb40c01007387 */ /* 0x0001e20000100800 */
[----:B------:R1:W-:Y:S02]  /*1ad00*/  STL [R1+0xc60], R13 ;  /* 0x000c600d01007387 */ /* 0x0003e40000100800 */
[----:B------:R-:W-:-:S05]  /*1ad10*/  IMAD.WIDE R6, R18, 0x2, R6 ;  /* 0x0000000212067825 */ /* 0x000fca00078e0206 */
[----:B------:R4:W-:Y:S01]  /*1ad20*/  STL [R1+0xd64], R6 ;  /* 0x000d640601007387 */ /* 0x0009e20000100800 */
[----:B------:R2:W-:Y:S02]  /*1ad30*/  STL [R1+0xcb8], R7 ;  /* 0x000cb80701007387 */ /* 0x0005e40000100800 */
[----:B0-----:R-:W-:Y:S02]  /*1ad40*/  IMAD.MOV.U32 R12, RZ, RZ, R22 ;  /* 0x000000ffff0c7224 */ /* 0x001fe400078e0016 */
[----:B-1----:R-:W-:Y:S01]  /*1ad50*/  IMAD.MOV.U32 R13, RZ, RZ, R24 ;  /* 0x000000ffff0d7224 */ /* 0x002fe200078e0018 */
[----:B------:R-:W-:Y:S01]  /*1ad60*/  STL [R1+0xe10], R4 ;  /* 0x000e100401007387 */ /* 0x000fe20000100800 */
[----:B------:R-:W-:Y:S02]  /*1ad70*/  STL [R1+0xd68], R5 ;  /* 0x000d680501007387 */ /* 0x000fe40000100800 */
[----:B------:R-:W3:Y:S02]  /*1ad80*/  LDL.LU R26, [R1+0xd80] ;  /* 0x000d8000011a7983 */ /* 0x000ee40000300800 */
[----:B------:R-:W-:-:S04]  /*1ad90*/  IMAD.WIDE R12, R18, 0x2, R12 ;  /* 0x00000002120c7825 */ /* 0x000fc800078e020c */
[----:B----4-:R-:W-:Y:S01]  /*1ada0*/  IMAD.MOV.U32 R6, RZ, RZ, R20 ;  /* 0x000000ffff067224 */ /* 0x010fe200078e0014 */
[----:B------:R-:W4:Y:S01]  /*1adb0*/  LDL.LU R27, [R1+0xe1c] ;  /* 0x000e1c00011b7983 */ /* 0x000f220000300800 */
[----:B--2---:R-:W-:Y:S02]  /*1adc0*/  IMAD.MOV.U32 R7, RZ, RZ, R23 ;  /* 0x000000ffff077224 */ /* 0x004fe400078e0017 */
[----:B------:R0:W-:Y:S02]  /*1add0*/  STL [R1+0xcbc], R12 ;  /* 0x000cbc0c01007387 */ /* 0x0001e40000100800 */
[----:B------:R1:W-:Y:S02]  /*1ade0*/  STL [R1+0xc64], R13 ;  /* 0x000c640d01007387 */ /* 0x0003e40000100800 */
[----:B------:R-:W-:Y:S01]  /*1adf0*/  IMAD.WIDE R6, R18, 0x2, R6 ;  /* 0x0000000212067825 */ /* 0x000fe200078e0206 */
[----:B0-----:R-:W2:Y:S03]  /*1ae00*/  LDL.LU R12, [R1+0xc68] ;  /* 0x000c6800010c7983 */ /* 0x001ea60000300800 */
[----:B-1----:R-:W2:Y:S02]  /*1ae10*/  LDL.LU R13, [R1+0xcc4] ;  /* 0x000cc400010d7983 */ /* 0x002ea40000300800 */
[----:B------:R0:W-:Y:S02]  /*1ae20*/  STL [R1+0xd6c], R6 ;  /* 0x000d6c0601007387 */ /* 0x0001e40000100800 */
[----:B------:R1:W-:Y:S01]  /*1ae30*/  STL [R1+0xcc0], R7 ;  /* 0x000cc00701007387 */ /* 0x0003e20000100800 */
[----:B0-----:R-:W3:Y:S01]  /*1ae40*/  LDL.LU R6, [R1+0xcc8] ;  /* 0x000cc80001067983 */ /* 0x001ee20000300800 */
[----:B-1----:R-:W3:Y:S02]  /*1ae50*/  LDL.LU R7, [R1+0xd74] ;  /* 0x000d740001077983 */ /* 0x002ee40000300800 */
[----:B------:R-:W-:-:S02]  /*1ae60*/  IMAD.MOV.U32 R4, RZ, RZ, R25 ;  /* 0x000000ffff047224 */ /* 0x000fc400078e0019 */
[----:B------:R-:W-:-:S04]  /*1ae70*/  IMAD.MOV.U32 R5, RZ, RZ, R21 ;  /* 0x000000ffff057224 */ /* 0x000fc800078e0015 */
[----:B------:R-:W-:-:S05]  /*1ae80*/  IMAD.WIDE R4, R18, 0x2, R4 ;  /* 0x0000000212047825 */ /* 0x000fca00078e0204 */
[----:B------:R0:W-:Y:S01]  /*1ae90*/  STL [R1+0xe14], R4 ;  /* 0x000e140401007387 */ /* 0x0001e20000100800 */
[----:B------:R1:W-:Y:S03]  /*1aea0*/  STL [R1+0xd70], R5 ;  /* 0x000d700501007387 */ /* 0x0003e60000100800 */
[----:B0-----:R-:W4:Y:S01]  /*1aeb0*/  LDL.LU R4, [R1+0xd78] ;  /* 0x000d780001047983 */ /* 0x001f220000300800 */
[----:B-1----:R-:W4:Y:S02]  /*1aec0*/  LDL.LU R5, [R1+0xe18] ;  /* 0x000e180001057983 */ /* 0x002f240000300800 */
[----:B------:R-:W4:Y:S02]  /*1aed0*/  LDL.LU R24, [R1+0xc70] ;  /* 0x000c700001187983 */ /* 0x000f240000300800 */
[----:B------:R-:W4:Y:S01]  /*1aee0*/  LDL.LU R22, [R1+0xcd4] ;  /* 0x000cd40001167983 */ /* 0x000f220000300800 */
[----:B------:R-:W4:Y:S01]  /*1aef0*/  LDL.LU R23, [R1+0xcd8] ;  /* 0x000cd80001177983 */ /* 0x000f220000300800 */
[----:B------:R-:W4:Y:S02]  /*1af00*/  LDL.LU R20, [R1+0xd84] ;  /* 0x000d840001147983 */ /* 0x000f240000300800 */
[----:B------:R-:W4:Y:S02]  /*1af10*/  LDL.LU R21, [R1+0xd88] ;  /* 0x000d880001157983 */ /* 0x000f240000300800 */
[----:B------:R-:W4:Y:S01]  /*1af20*/  LDL.LU R25, [R1+0xe20] ;  /* 0x000e200001197983 */ /* 0x000f220000300800 */
        /* <DEDUP_REMOVED lines=9> */
[----:B------:R-:W-:Y:S01]  /*1afc0*/  IMAD.WIDE R6, R18, 0x2, R6 ;  /* 0x0000000212067825 */ /* 0x000fe200078e0206 */
[----:B0-----:R-:W2:Y:S03]  /*1afd0*/  LDL.LU R12, [R1+0xc6c] ;  /* 0x000c6c00010c7983 */ /* 0x001ea60000300800 */
[----:B-1----:R-:W2:Y:S02]  /*1afe0*/  LDL.LU R13, [R1+0xccc] ;  /* 0x000ccc00010d7983 */ /* 0x002ea40000300800 */
[----:B------:R0:W-:Y:S02]  /*1aff0*/  STL [R1+0xd74], R6 ;  /* 0x000d740601007387 */ /* 0x0001e40000100800 */
[----:B------:R1:W-:Y:S01]  /*1b000*/  STL [R1+0xcc8], R7 ;  /* 0x000cc80701007387 */ /* 0x0003e20000100800 */
[----:B0-----:R-:W3:Y:S01]  /*1b010*/  LDL.LU R6, [R1+0xcd0] ;  /* 0x000cd00001067983 */ /* 0x001ee20000300800 */
[----:B-1----:R-:W3:Y:S01]  /*1b020*/  LDL.LU R7, [R1+0xd7c] ;  /* 0x000d7c0001077983 */ /* 0x002ee20000300800 */
[----:B----4-:R-:W-:-:S04]  /*1b030*/  LOP3.LUT R5, R5, R4, RZ, 0x3c, !PT ;  /* 0x0000000405057212 */ /* 0x010fc800078e3cff */
[----:B------:R-:W-:-:S04]  /*1b040*/  LOP3.LUT R4, R5, R4, RZ, 0x3c, !PT ;  /* 0x0000000405047212 */ /* 0x000fc800078e3cff */
[----:B------:R-:W-:-:S05]  /*1b050*/  LOP3.LUT R5, R5, R4, RZ, 0x3c, !PT ;  /* 0x0000000405057212 */ /* 0x000fca00078e3cff */
        /* <DEDUP_REMOVED lines=22> */
[----:B------:R-:W4:Y:S02]  /*1b1c0*/  LDL.LU R26, [R1+0xd98] ;  /* 0x000d9800011a7983 */ /* 0x000f240000300800 */
[----:B------:R-:W-:-:S04]  /*1b1d0*/  IMAD.WIDE R12, R18, 0x2, R12 ;  /* 0x00000002120c7825 */ /* 0x000fc800078e020c */
[----:B--2---:R-:W-:Y:S01]  /*1b1e0*/  IMAD.MOV.U32 R6, RZ, RZ, R20 ;  /* 0x000000ffff067224 */ /* 0x004fe200078e0014 */
[----:B------:R-:W2:Y:S01]  /*1b1f0*/  LDL.LU R27, [R1+0xe28] ;  /* 0x000e2800011b7983 */ /* 0x000ea20000300800 */
[----:B---3--:R-:W-:Y:S02]  /*1b200*/  IMAD.MOV.U32 R7, RZ, RZ, R23 ;  /* 0x000000ffff077224 */ /* 0x008fe400078e0017 */
[----:B------:R0:W-:Y:S02]  /*1b210*/  STL [R1+0xcd4], R12 ;  /* 0x000cd40c01007387 */ /* 0x0001e40000100800 */
[----:B------:R1:W-:Y:S02]  /*1b220*/  STL [R1+0xc70], R13 ;  /* 0x000c700d01007387 */ /* 0x0003e40000100800 */
[----:B------:R-:W-:Y:S01]  /*1b230*/  IMAD.WIDE R6, R18, 0x2, R6 ;  /* 0x0000000212067825 */ /* 0x000fe200078e0206 */
[----:B0-----:R-:W3:Y:S03]  /*1b240*/  LDL.LU R12, [R1+0xc74] ;  /* 0x000c7400010c7983 */ /* 0x001ee60000300800 */
[----:B-1----:R-:W3:Y:S02]  /*1b250*/  LDL.LU R13, [R1+0xcdc] ;  /* 0x000cdc00010d7983 */ /* 0x002ee40000300800 */
[----:B------:R0:W-:Y:S02]  /*1b260*/  STL [R1+0xd84], R6 ;  /* 0x000d840601007387 */ /* 0x0001e40000100800 */
[----:B------:R1:W-:Y:S01]  /*1b270*/  STL [R1+0xcd8], R7 ;  /* 0x000cd80701007387 */ /* 0x0003e20000100800 */
[----:B0-----:R-:W2:Y:S01]  /*1b280*/  LDL.LU R6, [R1+0xce0] ;  /* 0x000ce00001067983 */ /* 0x001ea20000300800 */
[----:B-1----:R-:W2:Y:S02]  /*1b290*/  LDL.LU R7, [R1+0xd8c] ;  /* 0x000d8c0001077983 */ /* 0x002ea40000300800 */
        /* <DEDUP_REMOVED lines=13> */
[----:B---3--:R-:W-:-:S04]  /*1b370*/  LOP3.LUT R13, R13, R12, RZ, 0x3c, !PT ;  /* 0x0000000c0d0d7212 */ /* 0x008fc800078e3cff */
[----:B------:R-:W-:-:S04]  /*1b380*/  LOP3.LUT R12, R13, R12, RZ, 0x3c, !PT ;  /* 0x0000000c0d0c7212 */ /* 0x000fc800078e3cff */
[----:B------:R-:W-:Y:S02]  /*1b390*/  LOP3.LUT R13, R13, R12, RZ, 0x3c, !PT ;  /* 0x0000000c0d0d7212 */ /* 0x000fe400078e3cff */
[----:B--2---:R-:W-:-:S04]  /*1b3a0*/  LOP3.LUT R7, R7, R6, RZ, 0x3c, !PT ;  /* 0x0000000607077212 */ /* 0x004fc800078e3cff */
        /* <DEDUP_REMOVED lines=101> */
[----:B------:R-:W4:Y:S02]  /*1ba00*/  LDL.LU R26, [R1+0xdc0] ;  /* 0x000dc000011a7983 */ /* 0x000f240000300800 */
[----:B------:R-:W4:Y:S02]  /*1ba10*/  LDL.LU R27, [R1+0xe3c] ;  /* 0x000e3c00011b7983 */ /* 0x000f240000300800 */
[----:B0-----:R-:W-:Y:S02]  /*1ba20*/  IMAD.MOV.U32 R12, RZ, RZ, R22 ;  /* 0x000000ffff0c7224 */ /* 0x001fe400078e0016 */
[----:B-1----:R-:W-:Y:S01]  /*1ba30*/  IMAD.MOV.U32 R13, RZ, RZ, R24 ;  /* 0x000000ffff0d7224 */ /* 0x002fe200078e0018 */
[----:B------:R0:W-:Y:S03]  /*1ba40*/  STL [R1+0xe34], R4 ;  /* 0x000e340401007387 */ /* 0x0001e60000100800 */
[----:B------:R-:W-:-:S04]  /*1ba50*/  IMAD.WIDE R12, R18, 0x2, R12 ;  /* 0x00000002120c7825 */ /* 0x000fc800078e020c */
[----:B--2---:R-:W-:Y:S02]  /*1ba60*/  IMAD.MOV.U32 R6, RZ, RZ, R20 ;  /* 0x000000ffff067224 */ /* 0x004fe400078e0014 */
[----:B---3--:R-:W-:Y:S01]  /*1ba70*/  IMAD.MOV.U32 R7, RZ, RZ, R23 ;  /* 0x000000ffff077224 */ /* 0x008fe200078e0017 */
[----:B------:R1:W-:Y:S01]  /*1ba80*/  STL [R1+0xdb0], R5 ;  /* 0x000db00501007387 */ /* 0x0003e20000100800 */
[----:B------:R2:W-:Y:S02]  /*1ba90*/  STL [R1+0xd04], R12 ;  /* 0x000d040c01007387 */ /* 0x0005e40000100800 */
[----:B------:R-:W-:-:S04]  /*1baa0*/  IMAD.WIDE R6, R18, 0x2, R6 ;  /* 0x0000000212067825 */ /* 0x000fc800078e0206 */
[----:B0-----:R-:W-:Y:S01]  /*1bab0*/  IMAD.MOV.U32 R4, RZ, RZ, R25 ;  /* 0x000000ffff047224 */ /* 0x001fe200078e0019 */
[----:B------:R0:W-:Y:S01]  /*1bac0*/  STL [R1+0xc88], R13 ;  /* 0x000c880d01007387 */ /* 0x0001e20000100800 */
[----:B-1----:R-:W-:-:S03]  /*1bad0*/  IMAD.MOV.U32 R5, RZ, RZ, R21 ;  /* 0x000000ffff057224 */ /* 0x002fc600078e0015 */
[----:B--2---:R-:W2:Y:S01]  /*1bae0*/  LDL.LU R12, [R1+0xc8c] ;  /* 0x000c8c00010c7983 */ /* 0x004ea20000300800 */
[----:B0-----:R-:W2:Y:S02]  /*1baf0*/  LDL.LU R13, [R1+0xd0c] ;  /* 0x000d0c00010d7983 */ /* 0x001ea40000300800 */
[----:B------:R-:W-:Y:S01]  /*1bb00*/  IMAD.WIDE R4, R18, 0x2, R4 ;  /* 0x0000000212047825 */ /* 0x000fe200078e0204 */
[----:B------:R0:W-:Y:S04]  /*1bb10*/  STL [R1+0xdb4], R6 ;  /* 0x000db40601007387 */ /* 0x0001e80000100800 */
[----:B------:R1:W-:Y:S04]  /*1bb20*/  STL [R1+0xd08], R7 ;  /* 0x000d080701007387 */ /* 0x0003e80000100800 */
[----:B0-----:R-:W3:Y:S01]  /*1bb30*/  LDL.LU R6, [R1+0xd10] ;  /* 0x000d100001067983 */ /* 0x001ee20000300800 */
[----:B-1----:R-:W3:Y:S02]  /*1bb40*/  LDL.LU R7, [R1+0xdbc] ;  /* 0x000dbc0001077983 */ /* 0x002ee40000300800 */
[----:B------:R-:W-:Y:S02]  /*1bb50*/  STL [R1+0xe38], R4 ;  /* 0x000e380401007387 */ /* 0x000fe40000100800 */
[----:B------:R4:W-:Y:S01]  /*1bb60*/  STL [R1+0xdb8], R5 ;  /* 0x000db80501007387 */ /* 0x0009e20000100800 */
[----:B------:R-:W3:Y:S01]  /*1bb70*/  LDL.LU R24, [R1+0xc94] ;  /* 0x000c940001187983 */ /* 0x000ee20000300800 */
[----:B------:R-:W3:Y:S02]  /*1bb80*/  LDL.LU R22, [R1+0xd1c] ;  /* 0x000d1c0001167983 */ /* 0x000ee40000300800 */
[----:B------:R-:W3:Y:S02]  /*1bb90*/  LDL.LU R23, [R1+0xd20] ;  /* 0x000d200001177983 */ /* 0x000ee40000300800 */
[----:B------:R-:W3:Y:S01]  /*1bba0*/  LDL.LU R20, [R1+0xdcc] ;  /* 0x000dcc0001147983 */ /* 0x000ee20000300800 */
[----:B------:R-:W3:Y:S01]  /*1bbb0*/  LDL.LU R21, [R1+0xdd0] ;  /* 0x000dd00001157983 */ /* 0x000ee20000300800 */
[----:B----4-:R-:W-:-:S02]  /*1bbc0*/  IMAD.MOV.U32 R5, RZ, RZ, R26 ;  /* 0x000000ffff057224 */ /* 0x010fc400078e001a */
[----:B------:R-:W-:Y:S01]  /*1bbd0*/  IMAD.MOV.U32 R4, RZ, RZ, R27 ;  /* 0x000000ffff047224 */ /* 0x000fe200078e001b */
[----:B--2---:R-:W-:-:S04]  /*1bbe0*/  LOP3.LUT R13, R13, R12, RZ, 0x3c, !PT ;  /* 0x0000000c0d0d7212 */ /* 0x004fc800078e3cff */
[----:B------:R-:W-:-:S04]  /*1bbf0*/  LOP3.LUT R12, R13, R12, RZ, 0x3c, !PT ;  /* 0x0000000c0d0c7212 */ /* 0x000fc800078e3cff */
[----:B------:R-:W-:Y:S02]  /*1bc00*/  LOP3.LUT R13, R13, R12, RZ, 0x3c, !PT ;  /* 0x0000000c0d0d7212 */ /* 0x000fe400078e3cff */
[----:B---3--:R-:W-:-:S04]  /*1bc10*/  LOP3.LUT R7, R7, R6, RZ, 0x3c, !PT ;  /* 0x0000000607077212 */ /* 0x008fc800078e3cff */
[C---:B------:R-:W-:Y:S01]  /*1bc20*/  LOP3.LUT R6, R7.reuse, R6, RZ, 0x3c, !PT ;  /* 0x0000000607067212 */ /* 0x040fe200078e3cff */
[----:B------:R-:W-:Y:S01]  /*1bc30*/  STL.64 [R1+0xf88], R22 ;  /* 0x000f881601007387 */ /* 0x000fe20000100a00 */
[----:B------:R0:W-:Y:S02]  /*1bc40*/  STL.64 [R1+0xf80], R20 ;  /* 0x000f801401007387 */ /* 0x0001e40000100a00 */
[----:B------:R-:W-:Y:S01]  /*1bc50*/  IMAD.WIDE R12, R18, 0x2, R12 ;  /* 0x00000002120c7825 */ /* 0x000fe200078e020c */
[----:B------:R-:W-:-:S05]  /*1bc60*/  LOP3.LUT R7, R7, R6, RZ, 0x3c, !PT ;  /* 0x0000000607077212 */ /* 0x000fca00078e3cff */
[C---:B------:R-:W-:Y:S01]  /*1bc70*/  IMAD.WIDE R6, R18.reuse, 0x2, R6 ;  /* 0x0000000212067825 */ /* 0x040fe200078e0206 */
[----:B0-----:R-:W2:Y:S03]  /*1bc80*/  LDL.LU R20, [R1+0x860] ;  /* 0x0008600001147983 */ /* 0x001ea60000300800 */
[----:B------:R-:W2:Y:S02]  /*1bc90*/  LDL.LU R21, [R1+0x864] ;  /* 0x0008640001157983 */ /* 0x000ea40000300800 */
[----:B------:R-:W2:Y:S02]  /*1bca0*/  LDL.LU R22, [R1+0x868] ;  /* 0x0008680001167983 */ /* 0x000ea40000300800 */
[----:B------:R-:W2:Y:S01]  /*1bcb0*/  LDL.LU R23, [R1+0x86c] ;  /* 0x00086c0001177983 */ /* 0x000ea20000300800 */
[----:B------:R-:W3:Y:S01]  /*1bcc0*/  LDL.LU R25, [R1+0xe44] ;  /* 0x000e440001197983 */ /* 0x000ee20000300800 */
[----:B------:R0:W-:Y:S02]  /*1bcd0*/  STL [R1+0xd0c], R12 ;  /* 0x000d0c0c01007387 */ /* 0x0001e40000100800 */
[----:B------:R1:W-:Y:S02]  /*1bce0*/  STL [R1+0xc8c], R13 ;  /* 0x000c8c0d01007387 */ /* 0x0003e40000100800 */
[----:B------:R-:W-:Y:S01]  /*1bcf0*/  IMAD.WIDE R4, R18, 0x2, R4 ;  /* 0x0000000212047825 */ /* 0x000fe200078e0204 */
[----:B0-----:R-:W4:Y:S03]  /*1bd00*/  LDL.LU R12, [R1+0xc90] ;  /* 0x000c9000010c7983 */ /* 0x001f260000300800 */
[----:B-1----:R-:W4:Y:S02]  /*1bd10*/  LDL.LU R13, [R1+0xd14] ;  /* 0x000d1400010d7983 */ /* 0x002f240000300800 */
[----:B------:R0:W-:Y:S02]  /*1bd20*/  STL [R1+0xdbc], R6 ;  /* 0x000dbc0601007387 */ /* 0x0001e40000100800 */
[----:B------:R1:W-:Y:S01]  /*1bd30*/  STL [R1+0xd10], R7 ;  /* 0x000d100701007387 */ /* 0x0003e20000100800 */
[----:B0-----:R-:W2:Y:S01]  /*1bd40*/  LDL.LU R6, [R1+0xd18] ;  /* 0x000d180001067983 */ /* 0x001ea20000300800 */
[----:B-1----:R-:W2:Y:S02]  /*1bd50*/  LDL.LU R7, [R1+0xdc4] ;  /* 0x000dc40001077983 */ /* 0x002ea40000300800 */
[----:B------:R0:W-:Y:S02]  /*1bd60*/  STL [R1+0xe3c], R4 ;  /* 0x000e3c0401007387 */ /* 0x0001e40000100800 */
[----:B------:R1:W-:Y:S01]  /*1bd70*/  STL [R1+0xdc0], R5 ;  /* 0x000dc00501007387 */ /* 0x0003e20000100800 */
[----:B0-----:R-:W3:Y:S01]  /*1bd80*/  LDL.LU R4, [R1+0xdc8] ;  /* 0x000dc80001047983 */ /* 0x001ee20000300800 */
[----:B-1----:R-:W3:Y:S02]  /*1bd90*/  LDL.LU R5, [R1+0xe40] ;  /* 0x000e400001057983 */ /* 0x002ee40000300800 */
[----:B------:R-:W3:Y:S02]  /*1bda0*/  LDL.LU R26, [R1+0x88] ;  /* 0x00008800011a7983 */ /* 0x000ee40000300800 */
[----:B------:R-:W-:-:S02]  /*1bdb0*/  IMAD.MOV.U32 R27, RZ, RZ, R15 ;  /* 0x000000ffff1b7224 */ /* 0x000fc400078e000f */
[----:B------:R0:W5:Y:S01]  /*1bdc0*/  LDL.LU R15, [R1+0xf98] ;  /* 0x000f9800010f7983 */ /* 0x0001620000300800 */
[----:B----4-:R-:W-:-:S04]  /*1bdd0*/  LOP3.LUT R13, R13, R12, RZ, 0x3c, !PT ;  /* 0x0000000c0d0d7212 */ /* 0x010fc800078e3cff */
[----:B------:R-:W-:-:S04]  /*1bde0*/  LOP3.LUT R12, R13, R12, RZ, 0x3c, !PT ;  /* 0x0000000c0d0c7212 */ /* 0x000fc800078e3cff */
[----:B------:R-:W-:Y:S02]  /*1bdf0*/  LOP3.LUT R13, R13, R12, RZ, 0x3c, !PT ;  /* 0x0000000c0d0d7212 */ /* 0x000fe400078e3cff */
[----:B--2---:R-:W-:-:S04]  /*1be00*/  LOP3.LUT R7, R7, R6, RZ, 0x3c, !PT ;  /* 0x0000000607077212 */ /* 0x004fc800078e3cff */
[----:B------:R-:W-:Y:S01]  /*1be10*/  LOP3.LUT R6, R7, R6, RZ, 0x3c, !PT ;  /* 0x0000000607067212 */ /* 0x000fe200078e3cff */
[----:B------:R-:W-:-:S03]  /*1be20*/  IMAD.WIDE R12, R18, 0x2, R12 ;  /* 0x00000002120c7825 */ /* 0x000fc600078e020c */
[----:B------:R-:W-:Y:S02]  /*1be30*/  LOP3.LUT R7, R7, R6, RZ, 0x3c, !PT ;  /* 0x0000000607077212 */ /* 0x000fe400078e3cff */
[----:B---3--:R-:W-:-:S03]  /*1be40*/  LOP3.LUT R5, R5, R4, RZ, 0x3c, !PT ;  /* 0x0000000405057212 */ /* 0x008fc600078e3cff */
[C---:B------:R-:W-:Y:S01]  /*1be50*/  IMAD.WIDE R6, R18.reuse, 0x2, R6 ;  /* 0x0000000212067825 */ /* 0x040fe200078e0206 */
[C---:B------:R-:W-:Y:S01]  /*1be60*/  LOP3.LUT R4, R5.reuse, R4, RZ, 0x3c, !PT ;  /* 0x0000000405047212 */ /* 0x040fe200078e3cff */
[----:B------:R-:W-:Y:S03]  /*1be70*/  STL [R1+0xd14], R12 ;  /* 0x000d140c01007387 */ /* 0x000fe60000100800 */
[----:B------:R-:W-:Y:S01]  /*1be80*/  LOP3.LUT R5, R5, R4, RZ, 0x3c, !PT ;  /* 0x0000000405057212 */ /* 0x000fe200078e3cff */
[----:B------:R-:W-:Y:S01]  /*1be90*/  STL [R1+0xc90], R13 ;  /* 0x000c900d01007387 */ /* 0x000fe20000100800 */
[----:B------:R1:W-:Y:S02]  /*1bea0*/  STL [R1+0xdc4], R6 ;  /* 0x000dc40601007387 */ /* 0x0003e40000100800 */
[----:B------:R2:W-:Y:S02]  /*1beb0*/  STL [R1+0xd18], R7 ;  /* 0x000d180701007387 */ /* 0x0005e40000100800 */
[----:B------:R-:W-:-:S05]  /*1bec0*/  IMAD.WIDE R4, R18, 0x2, R4 ;  /* 0x0000000212047825 */ /* 0x000fca00078e0204 */
[----:B------:R-:W-:Y:S01]  /*1bed0*/  STL [R1+0xe40], R4 ;  /* 0x000e400401007387 */ /* 0x000fe20000100800 */
[----:B-1----:R-:W-:Y:S02]  /*1bee0*/  IMAD.MOV.U32 R6, RZ, RZ, R14 ;  /* 0x000000ffff067224 */ /* 0x002fe400078e000e */
[----:B--2---:R-:W-:Y:S01]  /*1bef0*/  IMAD.MOV.U32 R7, RZ, RZ, R28 ;  /* 0x000000ffff077224 */ /* 0x004fe200078e001c */
[----:B------:R1:W-:Y:S01]  /*1bf00*/  STL [R1+0xdc8], R5 ;  /* 0x000dc80501007387 */ /* 0x0003e20000100800 */
[----:B------:R0:W5:Y:S02]  /*1bf10*/  LDL.LU R14, [R1+0xf94] ;  /* 0x000f9400010e7983 */ /* 0x0001640000300800 */
[----:B------:R-:W2:Y:S03]  /*1bf20*/  LDL.LU R28, [R1+0xf90] ;  /* 0x000f9000011c7983 */ /* 0x000ea60000300800 */
[----:B-1----:R-:W-:Y:S01]  /*1bf30*/  HMMA.16816.F32.BF16 R4, R8, R6, R20 ;  /* 0x000000060804723c */ /* 0x002fe20000041814 */
[----:B------:R-:W3:Y:S01]  /*1bf40*/  LDL.LU.64 R22, [R1+0xf88] ;  /* 0x000f880001167983 */ /* 0x000ee20000300a00 */
[----:B------:R-:W4:Y:S02]  /*1bf50*/  LDL.LU.64 R20, [R1+0xf80] ;  /* 0x000f800001147983 */ /* 0x000f240000300a00 */
[----:B------:R-:W-:Y:S11]  /*1bf60*/  IMAD.MOV.U32 R13, RZ, RZ, R24 ;  /* 0x000000ffff0d7224 */ /* 0x000ff600078e0018 */
[----:B------:R-:W-:Y:S08]  /*1bf70*/  @!UPT UIADD3 URZ, URZ, URZ, URZ ;  /* 0x0000003f3f3ff290 */ /* 0x000ff0000fffe03f */
[----:B------:R-:W-:Y:S01]  /*1bf80*/  STL.64 [R1+0x130], R4 ;  /* 0x0001300401007387 */ /* 0x000fe20000100a00 */
[----:B------:R1:W-:Y:S02]  /*1bf90*/  STL.64 [R1+0x138], R6 ;  /* 0x0001380601007387 */ /* 0x0003e40000100a00 */
[----:B------:R-:W-:Y:S02]  /*1bfa0*/  STL.64 [R1+0xf78], R18 ;  /* 0x000f781201007387 */ /* 0x000fe40000100a00 */
[----:B------:R0:W-:Y:S02]  /*1bfb0*/  STL.64 [R1+0xf70], R16 ;  /* 0x000f701001007387 */ /* 0x0001e40000100a00 */
[----:B-1----:R-:W-:Y:S01]  /*1bfc0*/  IMAD.MOV.U32 R6, RZ, RZ, R25 ;  /* 0x000000ffff067224 */ /* 0x002fe200078e0019 */
[----:B0-----:R-:W2:Y:S01]  /*1bfd0*/  LDL.LU R16, [R1+0x870] ;  /* 0x0008700001107983 */ /* 0x001ea20000300800 */
[----:B------:R-:W2:Y:S02]  /*1bfe0*/  LDL.LU R17, [R1+0x874] ;  /* 0x0008740001117983 */ /* 0x000ea40000300800 */
[----:B---3--:R-:W-:-:S02]  /*1bff0*/  IMAD.MOV.U32 R12, RZ, RZ, R22 ;  /* 0x000000ffff0c7224 */ /* 0x008fc400078e0016 */
[----:B----4-:R-:W-:Y:S02]  /*1c000*/  IMAD.MOV.U32 R4, RZ, RZ, R20 ;  /* 0x000000ffff047224 */ /* 0x010fe400078e0014 */
[----:B------:R-:W-:Y:S02]  /*1c010*/  IMAD.MOV.U32 R5, RZ, RZ, R23 ;  /* 0x000000ffff057224 */ /* 0x000fe400078e0017 */
[----:B------:R-:W-:Y:S02]  /*1c020*/  IMAD.MOV.U32 R7, RZ, RZ, R21 ;  /* 0x000000ffff077224 */ /* 0x000fe400078e0015 */
[----:B------:R-:W-:-:S04]  /*1c030*/  IMAD.WIDE R12, R18, 0x2, R12 ;  /* 0x00000002120c7825 */ /* 0x000fc800078e020c */
[----:B------:R-:W-:-:S04]  /*1c040*/  IMAD.WIDE R4, R18, 0x2, R4 ;  /* 0x0000000212047825 */ /* 0x000fc800078e0204 */
[----:B------:R-:W-:Y:S02]  /*1c050*/  IMAD.WIDE R6, R18, 0x2, R6 ;  /* 0x0000000212067825 */ /* 0x000fe400078e0206 */
[----:B------:R-:W2:Y:S02]  /*1c060*/  LDL.LU R18, [R1+0x878] ;  /* 0x0008780001127983 */ /* 0x000ea40000300800 */
[----:B------:R-:W2:Y:S02]  /*1c070*/  LDL.LU R19, [R1+0x87c] ;  /* 0x00087c0001137983 */ /* 0x000ea40000300800 */
[----:B------:R0:W-:Y:S02]  /*1c080*/  STL [R1+0xd1c], R12 ;  /* 0x000d1c0c01007387 */ /* 0x0001e40000100800 */
[----:B------:R1:W-:Y:S01]  /*1c090*/  STL [R1+0xc94], R13 ;  /* 0x000c940d01007387 */ /* 0x0003e20000100800 */
[----:B------:R3:W-:Y:S04]  /*1c0a0*/  STL [R1+0xdcc], R4 ;  /* 0x000dcc0401007387 */ /* 0x0007e80000100800 */
[----:B0-----:R-:W4:Y:S01]  /*1c0b0*/  LDL.LU R12, [R1+0xdd8] ;  /* 0x000dd800010c7983 */ /* 0x001f220000300800 */
[----:B-1----:R-:W4:Y:S02]  /*1c0c0*/  LDL.LU R13, [R1+0xe48] ;  /* 0x000e4800010d7983 */ /* 0x002f240000300800 */
[----:B------:R-:W4:Y:S02]  /*1c0d0*/  LDL.LU R22, [R1+0xde0] ;  /* 0x000de00001167983 */ /* 0x000f240000300800 */
[----:B------:R-:W4:Y:S01]  /*1c0e0*/  LDL.LU R23, [R1+0xe4c] ;  /* 0x000e4c0001177983 */ /* 0x000f220000300800 */
[----:B------:R0:W-:Y:S01]  /*1c0f0*/  STL [R1+0xd20], R5 ;  /* 0x000d200501007387 */ /* 0x0001e20000100800 */
[----:B---3--:R-:W3:Y:S03]  /*1c100*/  LDL.LU R4, [R1+0xc98] ;  /* 0x000c980001047983 */ /* 0x008ee60000300800 */
[----:B0-----:R-:W3:Y:S01]  /*1c110*/  LDL.LU R5, [R1+0xd24] ;  /* 0x000d240001057983 */ /* 0x001ee20000300800 */
[----:B------:R0:W-:Y:S02]  /*1c120*/  STL [R1+0xe44], R6 ;  /* 0x000e440601007387 */ /* 0x0001e40000100800 */
[----:B------:R1:W-:Y:S01]  /*1c130*/  STL [R1+0xdd0], R7 ;  /* 0x000dd00701007387 */ /* 0x0003e20000100800 */
[----:B0-----:R-:W3:Y:S01]  /*1c140*/  LDL.LU R6, [R1+0xd28] ;  /* 0x000d280001067983 */ /* 0x001ee20000300800 */
[----:B-1----:R-:W3:Y:S01]  /*1c150*/  LDL.LU R7, [R1+0xdd4] ;  /* 0x000dd40001077983 */ /* 0x002ee20000300800 */
[----:B--2---:R-:W-:Y:S02]  /*1c160*/  HMMA.16816.F32.BF16 R24, R8, R26, R16 ;  /* 0x0000001a0818723c */ /* 0x004fe40000041810 */
[----:B------:R-:W2:Y:S01]  /*1c170*/  LDL.LU.64 R18, [R1+0xf78] ;  /* 0x000f780001127983 */ /* 0x000ea20000300a00 */
[----:B------:R-:W2:Y:S11]  /*1c180*/  LDL.LU.64 R16, [R1+0xf70] ;  /* 0x000f700001107983 */ /* 0x000eb60000300a00 */
[----:B------:R-:W-:Y:S09]  /*1c190*/  @!UPT UIADD3 URZ, URZ, URZ, URZ ;  /* 0x0000003f3f3ff290 */ /* 0x000ff2000fffe03f */
[----:B------:R-:W-:Y:S01]  /*1c1a0*/  STL.64 [R1+0x170], R24 ;  /* 0x0001701801007387 */ /* 0x000fe20000100a00 */
[----:B------:R0:W-:Y:S03]  /*1c1b0*/  STL.64 [R1+0x178], R26 ;  /* 0x0001781a01007387 */ /* 0x0001e60000100a00 */
[----:B0-----:R-:W3:Y:S01]  /*1c1c0*/  LDL.LU.64 R26, [R1+0xf68] ;  /* 0x000f6800011a7983 */ /* 0x001ee20000300a00 */
[----:B------:R-:W3:Y:S02]  /*1c1d0*/  LDL.LU R24, [R1+0xf60] ;  /* 0x000f600001187983 */ /* 0x000ee40000300800 */
[----:B------:R-:W3:Y:S02]  /*1c1e0*/  LDL.LU R20, [R1+0xd34] ;  /* 0x000d340001147983 */ /* 0x000ee40000300800 */
[----:B------:R-:W3:Y:S01]  /*1c1f0*/  LDL.LU R21, [R1+0xd38] ;  /* 0x000d380001157983 */ /* 0x000ee20000300800 */
[----:B----4-:R2:W-:Y:S02]  /*1c200*/  STL.64 [R1+0xf40], R22 ;  /* 0x000f401601007387 */ /* 0x0105e40000100a00 */
[----:B--2---:R-:W-:-:S02]  /*1c210*/  IMAD.MOV.U32 R23, RZ, RZ, R16 ;  /* 0x000000ffff177224 */ /* 0x004fc400078e0010 */
[----:B---3--:R-:W-:Y:S01]  /*1c220*/  IMAD.MOV.U32 R22, RZ, RZ, R24 ;  /* 0x000000ffff167224 */ /* 0x008fe200078e0018 */
[----:B------:R-:W-:Y:S01]  /*1c230*/  STL.64 [R1+0xf38], R20 ;  /* 0x000f381401007387 */ /* 0x000fe20000100a00 */
[----:B------:R-:W2:Y:S02]  /*1c240*/  LDL.LU R16, [R1+0xde4] ;  /* 0x000de40001107983 */ /* 0x000ea40000300800 */
[----:B------:R-:W3:Y:S02]  /*1c250*/  LDL.LU R24, [R1+0xde8] ;  /* 0x000de80001187983 */ /* 0x000ee40000300800 */
[----:B------:R-:W3:Y:S01]  /*1c260*/  LDL.LU R25, [R1+0xe50] ;  /* 0x000e500001197983 */ /* 0x000ee20000300800 */
[----:B------:R-:W-:Y:S04]  /*1c270*/  STL.64 [R1+0xf18], R26 ;  /* 0x000f181a01007387 */ /* 0x000fe80000100a00 */
[----:B---3--:R0:W-:Y:S04]  /*1c280*/  STL.64 [R1+0xf10], R24 ;  /* 0x000f101801007387 */ /* 0x0081e80000100a00 */
[----:B0-----:R-:W3:Y:S01]  /*1c290*/  LDL.LU R24, [R1+0xd30] ;  /* 0x000d300001187983 */ /* 0x001ee20000300800 */
[----:B------:R-:W3:Y:S02]  /*1c2a0*/  LDL.LU R25, [R1+0xddc] ;  /* 0x000ddc0001197983 */ /* 0x000ee40000300800 */
[----:B------:R-:W-:-:S02]  /*1c2b0*/  IMAD.MOV.U32 R26, RZ, RZ, R0 ;  /* 0x000000ffff1a7224 */ /* 0x000fc400078e0000 */
[----:B------:R-:W-:Y:S01]  /*1c2c0*/  IMAD.MOV.U32 R27, RZ, RZ, R3 ;  /* 0x000000ffff1b7224 */ /* 0x000fe200078e0003 */
[----:B------:R-:W4:Y:S01]  /*1c2d0*/  LDL.LU R0, [R1+0xf5c] ;  /* 0x000f5c0001007983 */ /* 0x000f220000300800 */
[----:B------:R-:W2:Y:S03]  /*1c2e0*/  LDL.LU R3, [R1+0xf58] ;  /* 0x000f580001037983 */ /* 0x000ea60000300800 */
[----:B------:R-:W-:Y:S04]  /*1c2f0*/  STL.64 [R1+0xf50], R26 ;  /* 0x000f501a01007387 */ /* 0x000fe80000100a00 */
[----:B---3--:R0:W-:Y:S04]  /*1c300*/  STL.64 [R1+0xf48], R24 ;  /* 0x000f481801007387 */ /* 0x0081e80000100a00 */
[----:B0-----:R-:W3:Y:S01]  /*1c310*/  LDL.LU R24, [R1+0x880] ;  /* 0x0008800001187983 */ /* 0x001ee20000300800 */
[----:B------:R-:W3:Y:S02]  /*1c320*/  LDL.LU R25, [R1+0x884] ;  /* 0x0008840001197983 */ /* 0x000ee40000300800 */
[----:B------:R-:W3:Y:S02]  /*1c330*/  LDL.LU R26, [R1+0x888] ;  /* 0x00088800011a7983 */ /* 0x000ee40000300800 */
[----:B------:R-:W3:Y:S01]  /*1c340*/  LDL.LU R27, [R1+0x88c] ;  /* 0x00088c00011b7983 */ /* 0x000ee20000300800 */
[----:B------:R-:W-:-:S02]  /*1c350*/  LOP3.LUT R5, R5, R4, RZ, 0x3c, !PT ;  /* 0x0000000405057212 */ /* 0x000fc400078e3cff */
[----:B------:R-:W-:Y:S02]  /*1c360*/  LOP3.LUT R7, R7, R6, RZ, 0x3c, !PT ;  /* 0x0000000607077212 */ /* 0x000fe400078e3cff */
[----:B------:R-:W-:Y:S02]  /*1c370*/  LOP3.LUT R13, R13, R12, RZ, 0x3c, !PT ;  /* 0x0000000c0d0d7212 */ /* 0x000fe400078e3cff */
[----:B------:R-:W-:Y:S02]  /*1c380*/  LOP3.LUT R4, R5, R4, RZ, 0x3c, !PT ;  /* 0x0000000405047212 */ /* 0x000fe400078e3cff */
[----:B------:R-:W-:Y:S02]  /*1c390*/  LOP3.LUT R6, R7, R6, RZ, 0x3c, !PT ;  /* 0x0000000607067212 */ /* 0x000fe400078e3cff */
[----:B------:R-:W-:Y:S02]  /*1c3a0*/  LOP3.LUT R12, R13, R12, RZ, 0x3c, !PT ;  /* 0x0000000c0d0c7212 */ /* 0x000fe400078e3cff */
[----:B------:R-:W-:-:S02]  /*1c3b0*/  LOP3.LUT R5, R5, R4, RZ, 0x3c, !PT ;  /* 0x0000000405057212 */ /* 0x000fc400078e3cff */
[----:B------:R-:W-:Y:S02]  /*1c3c0*/  LOP3.LUT R7, R7, R6, RZ, 0x3c, !PT ;  /* 0x0000000607077212 */ /* 0x000fe400078e3cff */
[----:B------:R-:W-:Y:S01]  /*1c3d0*/  LOP3.LUT R13, R13, R12, RZ, 0x3c, !PT ;  /* 0x0000000c0d0d7212 */ /* 0x000fe200078e3cff */
[----:B------:R-:W-:-:S04]  /*1c3e0*/  IMAD.WIDE R4, R18, 0x2, R4 ;  /* 0x0000000212047825 */ /* 0x000fc800078e0204 */
[----:B------:R-:W-:-:S04]  /*1c3f0*/  IMAD.WIDE R6, R18, 0x2, R6 ;  /* 0x0000000212067825 */ /* 0x000fc800078e0206 */
[C---:B------:R-:W-:Y:S01]  /*1c400*/  IMAD.WIDE R12, R18.reuse, 0x2, R12 ;  /* 0x00000002120c7825 */ /* 0x040fe200078e020c */
[----:B------:R0:W-:Y:S03]  /*1c410*/  STL [R1+0xd24], R4 ;  /* 0x000d240401007387 */ /* 0x0001e60000100800 */
[----:B------:R1:W-:Y:S01]  /*1c420*/  STL [R1+0xc98], R5 ;  /* 0x000c980501007387 */ /* 0x0003e20000100800 */
[----:B0-----:R-:W2:Y:S01]  /*1c430*/  LDL.LU R4, [R1+0xc9c] ;  /* 0x000c9c0001047983 */ /* 0x001ea20000300800 */
[----:B-1----:R-:W2:Y:S02]  /*1c440*/  LDL.LU R5, [R1+0xd2c] ;  /* 0x000d2c0001057983 */ /* 0x002ea40000300800 */
[----:B------:R-:W-:Y:S02]  /*1c450*/  STL [R1+0xdd4], R6 ;  /* 0x000dd40601007387 */ /* 0x000fe40000100800 */
[----:B------:R-:W-:Y:S01]  /*1c460*/  STL [R1+0xd28], R7 ;  /* 0x000d280701007387 */ /* 0x000fe20000100800 */
[----:B------:R-:W-:Y:S01]  /*1c470*/  STL [R1+0xe48], R12 ;  /* 0x000e480c01007387 */ /* 0x000fe20000100800 */
[----:B------:R-:W-:Y:S01]  /*1c480*/  STL [R1+0xdd8], R13 ;  /* 0x000dd80d01007387 */ /* 0x000fe20000100800 */
[----:B---3--:R-:W-:Y:S02]  /*1c490*/  HMMA.16816.F32.BF16 R20, R8, R22, R24 ;  /* 0x000000160814723c */ /* 0x008fe40000041818 */
[----:B------:R-:W3:Y:S01]  /*1c4a0*/  LDL.LU.64 R26, [R1+0xf50] ;  /* 0x000f5000011a7983 */ /* 0x000ee20000300a00 */
[----:B------:R-:W3:Y:S11]  /*1c4b0*/  LDL.LU.64 R24, [R1+0xf48] ;  /* 0x000f480001187983 */ /* 0x000ef60000300a00 */
[----:B------:R-:W-:Y:S09]  /*1c4c0*/  @!UPT UIADD3 URZ, URZ, URZ, URZ ;  /* 0x0000003f3f3ff290 */ /* 0x000ff2000fffe03f */
[----:B------:R-:W-:Y:S01]  /*1c4d0*/  STL.64 [R1+0x1a0], R20 ;  /* 0x0001a01401007387 */ /* 0x000fe20000100a00 */
[----:B------:R0:W-:Y:S03]  /*1c4e0*/  STL.64 [R1+0x1a8], R22 ;  /* 0x0001a81601007387 */ /* 0x0001e60000100a00 */
[----:B0-----:R-:W4:Y:S01]  /*1c4f0*/  LDL.LU.64 R22, [R1+0xf40] ;  /* 0x000f400001167983 */ /* 0x001f220000300a00 */
[-C--:B--2---:R-:W-:Y:S01]  /*1c500*/  LOP3.LUT R5, R5, R4.reuse, RZ, 0x3c, !PT ;  /* 0x0000000405057212 */ /* 0x084fe200078e3cff */
[----:B------:R-:W2:Y:S03]  /*1c510*/  LDL.LU.64 R20, [R1+0xf38] ;  /* 0x000f380001147983 */ /* 0x000ea60000300a00 */
[C---:B------:R-:W-:Y:S01]  /*1c520*/  LOP3.LUT R4, R5.reuse, R4, RZ, 0x3c, !PT ;  /* 0x0000000405047212 */ /* 0x040fe200078e3cff */
[----:B------:R-:W-:Y:S03]  /*1c530*/  STL.64 [R1+0xf28], R18 ;  /* 0x000f281201007387 */ /* 0x000fe60000100a00 */
[----:B------:R-:W-:Y:S01]  /*1c540*/  LOP3.LUT R5, R5, R4, RZ, 0x3c, !PT ;  /* 0x0000000405057212 */ /* 0x000fe200078e3cff */
[----:B------:R0:W-:Y:S04]  /*1c550*/  STL.64 [R1+0xf20], R16 ;  /* 0x000f201001007387 */ /* 0x0001e80000100a00 */
[----:B------:R-:W-:Y:S01]  /*1c560*/  IMAD.WIDE R4, R18, 0x2, R4 ;  /* 0x0000000212047825 */ /* 0x000fe200078e0204 */
[----:B0-----:R-:W2:Y:S03]  /*1c570*/  LDL.LU R16, [R1+0x8c0] ;  /* 0x0008c00001107983 */ /* 0x001ea60000300800 */
[----:B------:R-:W2:Y:S02]  /*1c580*/  LDL.LU R17, [R1+0x8c4] ;  /* 0x0008c40001117983 */ /* 0x000ea40000300800 */
[----:B---3--:R-:W-:-:S02]  /*1c590*/  IMAD.MOV.U32 R6, RZ, RZ, R25 ;  /* 0x000000ffff067224 */ /* 0x008fc400078e0019 */
[----:B------:R-:W-:-:S04]  /*1c5a0*/  IMAD.MOV.U32 R7, RZ, RZ, R24 ;  /* 0x000000ffff077224 */ /* 0x000fc800078e0018 */
[----:B------:R-:W-:-:S04]  /*1c5b0*/  IMAD.WIDE R6, R18, 0x2, R6 ;  /* 0x0000000212067825 */ /* 0x000fc800078e0206 */
[----:B----4-:R-:W-:Y:S02]  /*1c5c0*/  IMAD.MOV.U32 R12, RZ, RZ, R23 ;  /* 0x000000ffff0c7224 */ /* 0x010fe400078e0017 */
[----:B------:R-:W-:-:S04]  /*1c5d0*/  IMAD.MOV.U32 R13, RZ, RZ, R22 ;  /* 0x000000ffff0d7224 */ /* 0x000fc800078e0016 */
[----:B------:R-:W-:Y:S02]  /*1c5e0*/  IMAD.WIDE R12, R18, 0x2, R12 ;  /* 0x00000002120c7825 */ /* 0x000fe400078e020c */
[----:B------:R-:W2:Y:S02]  /*1c5f0*/  LDL.LU R18, [R1+0x8c8] ;  /* 0x0008c80001127983 */ /* 0x000ea40000300800 */
[----:B------:R-:W2:Y:S02]  /*1c600*/  LDL.LU R19, [R1+0x8cc] ;  /* 0x0008cc0001137983 */ /* 0x000ea40000300800 */
[----:B------:R-:W-:Y:S02]  /*1c610*/  STL [R1+0xd2c], R4 ;  /* 0x000d2c0401007387 */ /* 0x000fe40000100800 */
[----:B------:R0:W-:Y:S02]  /*1c620*/  STL [R1+0xc9c], R5 ;  /* 0x000c9c0501007387 */ /* 0x0001e40000100800 */
[----:B------:R-:W-:-:S02]  /*1c630*/  IMAD.MOV.U32 R22, RZ, RZ, R2 ;  /* 0x000000ffff167224 */ /* 0x000fc400078e0002 */
[----:B------:R-:W-:Y:S01]  /*1c640*/  IMAD.MOV.U32 R23, RZ, RZ, R29 ;  /* 0x000000ffff177224 */ /* 0x000fe200078e001d */
[----:B0-----:R-:W3:Y:S01]  /*1c650*/  LDL.LU R5, [R1+0xca0] ;  /* 0x000ca00001057983 */ /* 0x001ee20000300800 */
[----:B------:R-:W-:Y:S02]  /*1c660*/  STL [R1+0xddc], R6 ;  /* 0x000ddc0601007387 */ /* 0x000fe40000100800 */
[----:B------:R-:W4:Y:S02]  /*1c670*/  LDL.LU R2, [R1+0xf34] ;  /* 0x000f340001027983 */ /* 0x000f240000300800 */
[----:B------:R-:W3:Y:S01]  /*1c680*/  LDL.LU R29, [R1+0xf30] ;  /* 0x000f3000011d7983 */ /* 0x000ee20000300800 */
[----:B------:R0:W-:Y:S01]  /*1c690*/  STL [R1+0xd30], R7 ;  /* 0x000d300701007387 */ /* 0x0001e20000100800 */
[----:B------:R-:W-:Y:S02]  /*1c6a0*/  STL [R1+0xe4c], R12 ;  /* 0x000e4c0c01007387 */ /* 0x000fe40000100800 */
[----:B------:R-:W-:Y:S01]  /*1c6b0*/  STL [R1+0xde0], R13 ;  /* 0x000de00d01007387 */ /* 0x000fe20000100800 */
[----:B--2---:R-:W-:Y:S01]  /*1c6c0*/  HMMA.16816.F32.BF16 R24, R8, R26, R16 ;  /* 0x0000001a0818723c */ /* 0x004fe20000041810 */
[----:B------:R-:W3:Y:S01]  /*1c6d0*/  LDL.LU.64 R18, [R1+0xf28] ;  /* 0x000f280001127983 */ /* 0x000ee20000300a00 */
[----:B------:R-:W2:Y:S02]  /*1c6e0*/  LDL.LU.64 R16, [R1+0xf20] ;  /* 0x000f200001107983 */ /* 0x000ea40000300a00 */
[----:B------:R-:W-:-:S02]  /*1c6f0*/  IMAD.MOV.U32 R4, RZ, RZ, R20 ;  /* 0x000000ffff047224 */ /* 0x000fc400078e0014 */
[----:B0-----:R-:W-:Y:S11]  /*1c700*/  IMAD.MOV.U32 R7, RZ, RZ, R21 ;  /* 0x000000ffff077224 */ /* 0x001ff600078e0015 */
[----:B------:R-:W-:Y:S06]  /*1c710*/  @!UPT UIADD3 URZ, URZ, URZ, URZ ;  /* 0x0000003f3f3ff290 */ /* 0x000fec000fffe03f */
[----:B------:R-:W-:Y:S01]  /*1c720*/  STL.64 [R1+0x1e0], R24 ;  /* 0x0001e01801007387 */ /* 0x000fe20000100a00 */
[----:B------:R0:W-:Y:S03]  /*1c730*/  STL.64 [R1+0x1e8], R26 ;  /* 0x0001e81a01007387 */ /* 0x0001e60000100a00 */
[----:B0-----:R-:W4:Y:S01]  /*1c740*/  LDL.LU.64 R26, [R1+0xf18] ;  /* 0x000f1800011a7983 */ /* 0x001f220000300a00 */
[----:B------:R-:W4:Y:S02]  /*1c750*/  LDL.LU.64 R24, [R1+0xf10] ;  /* 0x000f100001187983 */ /* 0x000f240000300a00 */
[----:B---3--:R-:W-:-:S04]  /*1c760*/  IMAD.WIDE R4, R18, 0x2, R4 ;  /* 0x0000000212047825 */ /* 0x008fc800078e0204 */
[----:B--2---:R-:W-:-:S04]  /*1c770*/  IMAD.MOV.U32 R6, RZ, RZ, R16 ;  /* 0x000000ffff067224 */ /* 0x004fc800078e0010 */
[----:B------:R-:W-:Y:S01]  /*1c780*/  IMAD.WIDE R6, R18, 0x2, R6 ;  /* 0x0000000212067825 */ /* 0x000fe200078e0206 */
[----:B------:R0:W-:Y:S03]  /*1c790*/  STL [R1+0xd34], R4 ;  /* 0x000d340401007387 */ /* 0x0001e60000100800 */
[----:B------:R1:W-:Y:S01]  /*1c7a0*/  STL [R1+0xca0], R5 ;  /* 0x000ca00501007387 */ /* 0x0003e20000100800 */
[----:B0-----:R-:W2:Y:S01]  /*1c7b0*/  LDL.LU R4, [R1+0xca4] ;  /* 0x000ca40001047983 */ /* 0x001ea20000300800 */
[----:B-1----:R-:W2:Y:S02]  /*1c7c0*/  LDL.LU R5, [R1+0xd3c] ;  /* 0x000d3c0001057983 */ /* 0x002ea40000300800 */
[----:B------:R0:W-:Y:S02]  /*1c7d0*/  STL [R1+0xde4], R6 ;  /* 0x000de40601007387 */ /* 0x0001e40000100800 */
[----:B------:R1:W-:Y:S01]  /*1c7e0*/  STL [R1+0xd38], R7 ;  /* 0x000d380701007387 */ /* 0x0003e20000100800 */
[----:B0-----:R-:W3:Y:S01]  /*1c7f0*/  LDL.LU R6, [R1+0xd40] ;  /* 0x000d400001067983 */ /* 0x001ee20000300800 */
[----:B-1----:R-:W3:Y:S02]  /*1c800*/  LDL.LU R7, [R1+0xdec] ;  /* 0x000dec0001077983 */ /* 0x002ee40000300800 */
[----:B----4-:R-:W-:-:S02]  /*1c810*/  IMAD.MOV.U32 R12, RZ, RZ, R25 ;  /* 0x000000ffff0c7224 */ /* 0x010fc400078e0019 */
[----:B------:R-:W-:-:S04]  /*1c820*/  IMAD.MOV.U32 R13, RZ, RZ, R24 ;  /* 0x000000ffff0d7224 */ /* 0x000fc800078e0018 */
[----:B------:R-:W-:Y:S01]  /*1c830*/  IMAD.WIDE R12, R18, 0x2, R12 ;  /* 0x00000002120c7825 */ /* 0x000fe200078e020c */
[----:B---3--:R-:W-:Y:S03]  /*1c840*/  STL.64 [R1+0xf00], R6 ;  /* 0x000f000601007387 */ /* 0x008fe60000100a00 */
[----:B--2---:R0:W-:Y:S02]  /*1c850*/  STL.64 [R1+0xef8], R4 ;  /* 0x000ef80401007387 */ /* 0x0041e40000100a00 */
[----:B0-----:R-:W2:Y:S01]  /*1c860*/  LDL.LU R4, [R1+0x8d0] ;  /* 0x0008d00001047983 */ /* 0x001ea20000300800 */
[----:B------:R-:W2:Y:S02]  /*1c870*/  LDL.LU R5, [R1+0x8d4] ;  /* 0x0008d40001057983 */ /* 0x000ea40000300800 */
[----:B------:R-:W2:Y:S02]  /*1c880*/  LDL.LU R6, [R1+0x8d8] ;  /* 0x0008d80001067983 */ /* 0x000ea40000300800 */
[----:B------:R-:W2:Y:S01]  /*1c890*/  LDL.LU R7, [R1+0x8dc] ;  /* 0x0008dc0001077983 */ /* 0x000ea20000300800 */
[----:B------:R-:W-:Y:S01]  /*1c8a0*/  STL [R1+0xe50], R12 ;  /* 0x000e500c01007387 */ /* 0x000fe20000100800 */
[----:B------:R-:W3:Y:S02]  /*1c8b0*/  LDL.LU R16, [R1+0xca8] ;  /* 0x000ca80001107983 */ /* 0x000ee40000300800 */
[----:B------:R-:W4:Y:S02]  /*1c8c0*/  LDL.LU R24, [R1+0xd44] ;  /* 0x000d440001187983 */ /* 0x000f240000300800 */
[----:B------:R0:W-:Y:S02]  /*1c8d0*/  STL [R1+0xde8], R13 ;  /* 0x000de80d01007387 */ /* 0x0001e40000100800 */
[----:B0-----:R-:W3:Y:S01]  /*1c8e0*/  LDL.LU R13, [R1+0xdf0] ;  /* 0x000df000010d7983 */ /* 0x001ee20000300800 */
[----:B------:R-:W4:Y:S02]  /*1c8f0*/  LDL.LU R25, [R1+0xd48] ;  /* 0x000d480001197983 */ /* 0x000f240000300800 */
[----:B------:R0:W-:Y:S02]  /*1c900*/  STL.64 [R1+0xee0], R26 ;  /* 0x000ee01a01007387 */ /* 0x0001e40000100a00 */
[----:B0-----:R-:W-:Y:S01]  /*1c910*/  IMAD.MOV.U32 R27, RZ, RZ, R29 ;  /* 0x000000ffff1b7224 */ /* 0x001fe200078e001d */
[----:B--2---:R-:W-:Y:S01]  /*1c920*/  HMMA.16816.F32.BF16 R20, R8, R22, R4 ;  /* 0x000000160814723c */ /* 0x004fe20000041804 */
[----:B----4-:R0:W-:Y:S04]  /*1c930*/  STL.64 [R1+0xed8], R24 ;  /* 0x000ed81801007387 */ /* 0x0101e80000100a00 */
[----:B0-----:R-:W2:Y:S01]  /*1c940*/  LDL.LU R24, [R1+0x8b0] ;  /* 0x0008b00001187983 */ /* 0x001ea20000300800 */
[----:B------:R-:W2:Y:S02]  /*1c950*/  LDL.LU R25, [R1+0x8b4] ;  /* 0x0008b40001197983 */ /* 0x000ea40000300800 */
[----:B------:R-:W2:Y:S02]  /*1c960*/  LDL.LU R26, [R1+0x8b8] ;  /* 0x0008b800011a7983 */ /* 0x000ea40000300800 */
[----:B------:R-:W4:Y:S01]  /*1c970*/  LDL.LU R29, [R1+0xf08] ;  /* 0x000f0800011d7983 */ /* 0x000f220000300800 */
[----:B------:R-:W2:Y:S01]  /*1c980*/  LDL.LU.64 R6, [R1+0xf00] ;  /* 0x000f000001067983 */ /* 0x000ea20000300a00 */
[----:B------:R-:W2:Y:S11]  /*1c990*/  LDL.LU.64 R4, [R1+0xef8] ;  /* 0x000ef80001047983 */ /* 0x000eb60000300a00 */
[----:B------:R-:W-:Y:S02]  /*1c9a0*/  STL.64 [R1+0x1f0], R20 ;  /* 0x0001f01401007387 */ /* 0x000fe40000100a00 */
[----:B------:R0:W-:Y:S02]  /*1c9b0*/  STL.64 [R1+0x1f8], R22 ;  /* 0x0001f81601007387 */ /* 0x0001e40000100a00 */
[----:B0-----:R-:W3:Y:S01]  /*1c9c0*/  LDL.LU.64 R22, [R1+0xef0] ;  /* 0x000ef00001167983 */ /* 0x001ee20000300a00 */
[----:B------:R-:W3:Y:S02]  /*1c9d0*/  LDL.LU R20, [R1+0xd4c] ;  /* 0x000d4c0001147983 */ /* 0x000ee40000300800 */
[----:B------:R-:W3:Y:S01]  /*1c9e0*/  LDL.LU R21, [R1+0xd50] ;  /* 0x000d500001157983 */ /* 0x000ee20000300800 */
[----:B--2---:R-:W-:-:S02]  /*1c9f0*/  LOP3.LUT R5, R5, R4, RZ, 0x3c, !PT ;  /* 0x0000000405057212 */ /* 0x004fc400078e3cff */
[----:B------:R-:W-:Y:S02]  /*1ca00*/  LOP3.LUT R7, R7, R6, RZ, 0x3c, !PT ;  /* 0x0000000607077212 */ /* 0x000fe400078e3cff */
[----:B------:R-:W-:Y:S02]  /*1ca10*/  LOP3.LUT R4, R5, R4, RZ, 0x3c, !PT ;  /* 0x0000000405047212 */ /* 0x000fe400078e3cff */
[----:B------:R-:W-:Y:S02]  /*1ca20*/  LOP3.LUT R6, R7, R6, RZ, 0x3c, !PT ;  /* 0x0000000607067212 */ /* 0x000fe400078e3cff */
[----:B------:R-:W-:Y:S02]  /*1ca30*/  LOP3.LUT R5, R5, R4, RZ, 0x3c, !PT ;  /* 0x0000000405057212 */ /* 0x000fe400078e3cff */
[----:B------:R-:W-:Y:S01]  /*1ca40*/  LOP3.LUT R7, R7, R6, RZ, 0x3c, !PT ;  /* 0x0000000607077212 */ /* 0x000fe200078e3cff */
[----:B----4-:R-:W-:Y:S02]  /*1ca50*/  IMAD.MOV.U32 R12, RZ, RZ, R29 ;  /* 0x000000ffff0c7224 */ /* 0x010fe400078e001d */
[----:B------:R-:W2:Y:S01]  /*1ca60*/  LDL.LU R29, [R1+0xee8] ;  /* 0x000ee800011d7983 */ /* 0x000ea20000300800 */
[----:B------:R-:W-:-:S04]  /*1ca70*/  IMAD.WIDE R4, R18, 0x2, R4 ;  /* 0x0000000212047825 */ /* 0x000fc800078e0204 */
[C---:B------:R-:W-:Y:S01]  /*1ca80*/  IMAD.WIDE R6, R18.reuse, 0x2, R6 ;  /* 0x0000000212067825 */ /* 0x040fe200078e0206 */
[----:B------:R-:W-:Y:S03]  /*1ca90*/  STL [R1+0xd3c], R4 ;  /* 0x000d3c0401007387 */ /* 0x000fe60000100800 */
[----:B------:R-:W-:Y:S02]  /*1caa0*/  STL [R1+0xca4], R5 ;  /* 0x000ca40501007387 */ /* 0x000fe40000100800 */
[----:B------:R0:W-:Y:S02]  /*1cab0*/  STL [R1+0xdec], R6 ;  /* 0x000dec0601007387 */ /* 0x0001e40000100800 */
[----:B------:R1:W-:Y:S02]  /*1cac0*/  STL [R1+0xd40], R7 ;  /* 0x000d400701007387 */ /* 0x0003e40000100800 */
[----:B---3--:R-:W-:-:S04]  /*1cad0*/  IMAD.WIDE R12, R18, 0x2, R12 ;  /* 0x00000002120c7825 */ /* 0x008fc800078e020c */
[----:B0-----:R-:W-:Y:S02]  /*1cae0*/  IMAD.MOV.U32 R6, RZ, RZ, R23 ;  /* 0x000000ffff067224 */ /* 0x001fe400078e0017 */
[----:B-1----:R-:W-:Y:S01]  /*1caf0*/  IMAD.MOV.U32 R7, RZ, RZ, R22 ;  /* 0x000000ffff077224 */ /* 0x002fe200078e0016 */
[----:B------:R-:W-:Y:S01]  /*1cb00*/  STL [R1+0xe54], R12 ;  /* 0x000e540c01007387 */ /* 0x000fe20000100800 */
[----:B------:R-:W-:Y:S05]  /*1cb10*/  STL [R1+0xdf0], R13 ;  /* 0x000df00d01007387 */ /* 0x000fea0000100800 */
[----:B------:R-:W-:Y:S01]  /*1cb20*/  HMMA.16816.F32.BF16 R4, R8, R6, R24 ;  /* 0x000000060804723c */ /* 0x000fe20000041818 */
[----:B------:R-:W3:Y:S01]  /*1cb30*/  LDL.LU.64 R26, [R1+0xee0] ;  /* 0x000ee000011a7983 */ /* 0x000ee20000300a00 */
[----:B------:R-:W4:Y:S02]  /*1cb40*/  LDL.LU.64 R24, [R1+0xed8] ;  /* 0x000ed80001187983 */ /* 0x000f240000300a00 */
[----:B------:R-:W2:Y:S02]  /*1cb50*/  LDL.LU R23, [R1+0xd58] ;  /* 0x000d580001177983 */ /* 0x000ea40000300800 */
[----:B------:R-:W-:Y:S01]  /*1cb60*/  IMAD.MOV.U32 R22, RZ, RZ, R19 ;  /* 0x000000ffff167224 */ /* 0x000fe200078e0013 */
[----:B--2---:R0:W-:Y:S11]  /*1cb70*/  STL [R1+0xe88], R23 ;  /* 0x000e881701007387 */ /* 0x0041f60000100800 */
[----:B------:R-:W-:Y:S05]  /*1cb80*/  @!UPT UIADD3 URZ, URZ, URZ, URZ ;  /* 0x0000003f3f3ff290 */ /* 0x000fea000fffe03f */
[----:B------:R-:W-:Y:S02]  /*1cb90*/  STL.64 [R1+0x8b0], R4 ;  /* 0x0008b00401007387 */ /* 0x000fe40000100a00 */
[----:B------:R-:W-:Y:S02]  /*1cba0*/  STL.64 [R1+0x8b8], R6 ;  /* 0x0008b80601007387 */ /* 0x000fe40000100a00 */
[----:B0-----:R-:W-:-:S05]  /*1cbb0*/  IMAD.MOV.U32 R23, RZ, RZ, R17 ;  /* 0x000000ffff177224 */ /* 0x001fca00078e0011 */
[----:B------:R-:W-:Y:S01]  /*1cbc0*/  STL.64 [R1+0xeb0], R22 ;  /* 0x000eb01601007387 */ /* 0x000fe20000100a00 */
[----:B------:R0:W-:Y:S02]  /*1cbd0*/  STL.64 [R1+0xea8], R20 ;  /* 0x000ea81401007387 */ /* 0x0001e40000100a00 */
[----:B0-----:R-:W-:Y:S02]  /*1cbe0*/  IMAD.MOV.U32 R20, RZ, RZ, R2 ;  /* 0x000000ffff147224 */ /* 0x001fe400078e0002 */
[----:B------:R-:W-:Y:S01]  /*1cbf0*/  IMAD.MOV.U32 R21, RZ, RZ, R3 ;  /* 0x000000ffff157224 */ /* 0x000fe200078e0003 */
[----:B------:R-:W2:Y:S01]  /*1cc00*/  LDL.LU R2, [R1+0xed0] ;  /* 0x000ed00001027983 */ /* 0x000ea20000300800 */
[----:B------:R-:W2:Y:S02]  /*1cc10*/  LDL.LU R3, [R1+0xecc] ;  /* 0x000ecc0001037983 */ /* 0x000ea40000300800 */
[----:B------:R-:W-:Y:S02]  /*1cc20*/  IMAD.MOV.U32 R22, RZ, RZ, R0 ;  /* 0x000000ffff167224 */ /* 0x000fe400078e0000 */
[----:B------:R-:W-:Y:S01]  /*1cc30*/  IMAD.MOV.U32 R23, RZ, RZ, R28 ;  /* 0x000000ffff177224 */ /* 0x000fe200078e001c */
[----:B------:R0:W5:Y:S01]  /*1cc40*/  LDL.LU R0, [R1+0xec8] ;  /* 0x000ec80001007983 */ /* 0x0001620000300800 */
[----:B------:R0:W5:Y:S02]  /*1cc50*/  LDL.LU R28, [R1+0xec4] ;  /* 0x000ec400011c7983 */ /* 0x0001640000300800 */
[----:B------:R-:W2:Y:S02]  /*1cc60*/  LDL.LU R17, [R1+0xe04] ;  /* 0x000e040001117983 */ /* 0x000ea40000300800 */
[----:B------:R-:W2:Y:S02]  /*1cc70*/  LDL.LU R19, [R1+0xe08] ;  /* 0x000e080001137983 */ /* 0x000ea40000300800 */
[----:B------:R-:W-:-:S02]  /*1cc80*/  IMAD.MOV.U32 R6, RZ, RZ, R29 ;  /* 0x000000ffff067224 */ /* 0x000fc400078e001d */
[----:B------:R-:W2:Y:S01]  /*1cc90*/  LDL.LU R29, [R1+0xec0] ;  /* 0x000ec000011d7983 */ /* 0x000ea20000300800 */
[----:B----4-:R-:W-:Y:S02]  /*1cca0*/  IMAD.MOV.U32 R4, RZ, RZ, R24 ;  /* 0x000000ffff047224 */ /* 0x010fe400078e0018 */
[----:B------:R-:W-:Y:S02]  /*1ccb0*/  IMAD.MOV.U32 R5, RZ, RZ, R16 ;  /* 0x000000ffff057224 */ /* 0x000fe400078e0010 */
[----:B------:R-:W-:Y:S02]  /*1ccc0*/  IMAD.MOV.U32 R7, RZ, RZ, R25 ;  /* 0x000000ffff077224 */ /* 0x000fe400078e0019 */
[----:B---3--:R-:W-:Y:S01]  /*1ccd0*/  HMMA.16816.F32.BF16 R24, R8, R26, R20 ;  /* 0x0000001a0818723c */ /* 0x008fe20000041814 */
[----:B------:R-:W-:-:S04]  /*1cce0*/  IMAD.WIDE R4, R18, 0x2, R4 ;  /* 0x0000000212047825 */ /* 0x000fc800078e0204 */
[----:B------:R-:W-:-:S04]  /*1ccf0*/  IMAD.WIDE R6, R18, 0x2, R6 ;  /* 0x0000000212067825 */ /* 0x000fc800078e0206 */
[----:B--2---:R-:W-:Y:S02]  /*1cd00*/  IMAD.MOV.U32 R13, RZ, RZ, R2 ;  /* 0x000000ffff0d7224 */ /* 0x004fe400078e0002 */
[----:B------:R-:W-:Y:S01]  /*1cd10*/  IMAD.MOV.U32 R12, RZ, RZ, R3 ;  /* 0x000000ffff0c7224 */ /* 0x000fe200078e0003 */
[----:B------:R-:W2:Y:S01]  /*1cd20*/  LDL.LU R2, [R1+0xebc] ;  /* 0x000ebc0001027983 */ /* 0x000ea20000300800 */
[----:B------:R-:W3:Y:S02]  /*1cd30*/  LDL.LU R3, [R1+0xeb8] ;  /* 0x000eb80001037983 */ /* 0x000ee40000300800 */
[----:B------:R-:W-:Y:S02]  /*1cd40*/  STL [R1+0xd44], R4 ;  /* 0x000d440401007387 */ /* 0x000fe40000100800 */
[----:B------:R-:W-:Y:S01]  /*1cd50*/  IMAD.WIDE R12, R18, 0x2, R12 ;  /* 0x00000002120c7825 */ /* 0x000fe200078e020c */
[----:B------:R1:W-:Y:S04]  /*1cd60*/  STL [R1+0xca8], R5 ;  /* 0x000ca80501007387 */ /* 0x0003e80000100800 */
[----:B-1----:R-:W4:Y:S01]  /*1cd70*/  LDL.LU R5, [R1+0xcac] ;  /* 0x000cac0001057983 */ /* 0x002f220000300800 */
[----:B------:R-:W-:Y:S02]  /*1cd80*/  STL [R1+0xdf4], R6 ;  /* 0x000df40601007387 */ /* 0x000fe40000100800 */
[----:B------:R-:W-:Y:S02]  /*1cd90*/  STL [R1+0xd48], R7 ;  /* 0x000d480701007387 */ /* 0x000fe40000100800 */
[----:B------:R-:W-:Y:S01]  /*1cda0*/  STL [R1+0xe58], R12 ;  /* 0x000e580c01007387 */ /* 0x000fe20000100800 */
[----:B------:R-:W-:Y:S01]  /*1cdb0*/  STL [R1+0xdf8], R13 ;  /* 0x000df80d01007387 */ /* 0x000fe20000100800 */
[----:B------:R-:W4:Y:S02]  /*1cdc0*/  LDL.LU.64 R22, [R1+0xeb0] ;  /* 0x000eb00001167983 */ /* 0x000f240000300a00 */
[----:B------:R-:W4:Y:S02]  /*1cdd0*/  LDL.LU.64 R20, [R1+0xea8] ;  /* 0x000ea80001147983 */ /* 0x000f240000300a00 */
[----:B------:R-:W-:Y:S01]  /*1cde0*/  STL.64 [R1+0x8a0], R24 ;  /* 0x0008a01801007387 */ /* 0x000fe20000100a00 */
[----:B------:R1:W-:Y:S04]  /*1cdf0*/  STL.64 [R1+0x8a8], R26 ;  /* 0x0008a81a01007387 */ /* 0x0003e80000100a00 */
[----:B-1----:R-:W4:Y:S01]  /*1ce00*/  LDL.LU.64 R26, [R1+0xea0] ;  /* 0x000ea000011a7983 */ /* 0x002f220000300a00 */
[----:B------:R-:W4:Y:S02]  /*1ce10*/  LDL.LU.64 R24, [R1+0xe98] ;  /* 0x000e980001187983 */ /* 0x000f240000300a00 */
[----:B------:R-:W4:Y:S02]  /*1ce20*/  LDL.LU R16, [R1+0xc5c] ;  /* 0x000c5c0001107983 */ /* 0x000f240000300800 */
[----:B------:R-:W-:-:S02]  /*1ce30*/  IMAD.MOV.U32 R6, RZ, RZ, R29 ;  /* 0x000000ffff067224 */ /* 0x000fc400078e001d */
[----:B------:R-:W4:Y:S01]  /*1ce40*/  LDL.LU R29, [R1+0xe94] ;  /* 0x000e9400011d7983 */ /* 0x000f220000300800 */
[----:B--2---:R-:W-:Y:S02]  /*1ce50*/  IMAD.MOV.U32 R13, RZ, RZ, R2 ;  /* 0x000000ffff0d7224 */ /* 0x004fe400078e0002 */
[----:B---3--:R-:W-:Y:S01]  /*1ce60*/  IMAD.MOV.U32 R12, RZ, RZ, R3 ;  /* 0x000000ffff0c7224 */ /* 0x008fe200078e0003 */
[----:B------:R-:W2:Y:S01]  /*1ce70*/  LDL.LU R2, [R1+0xe90] ;  /* 0x000e900001027983 */ /* 0x000ea20000300800 */
[----:B------:R-:W2:Y:S02]  /*1ce80*/  LDL.LU R3, [R1+0xe8c] ;  /* 0x000e8c0001037983 */ /* 0x000ea40000300800 */
[----:B----4-:R-:W-:-:S04]  /*1ce90*/  IMAD.MOV.U32 R4, RZ, RZ, R20 ;  /* 0x000000ffff047224 */ /* 0x010fc800078e0014 */
[----:B------:R-:W-:-:S05]  /*1cea0*/  IMAD.WIDE R4, R18, 0x2, R4 ;  /* 0x0000000212047825 */ /* 0x000fca00078e0204 */
[----:B------:R-:W-:Y:S01]  /*1ceb0*/  STL [R1+0xd4c], R4 ;  /* 0x000d4c0401007387 */ /* 0x000fe20000100800 */
[----:B------:R-:W-:Y:S01]  /*1cec0*/  STL [R1+0xcac], R5 ;  /* 0x000cac0501007387 */ /* 0x000fe20000100800 */
[----:B------:R-:W-:Y:S02]  /*1ced0*/  HMMA.16816.F32.BF16 R24, R8, R22, R24 ;  /* 0x000000160818723c */ /* 0x000fe40000041818 */
[----:B------:R-:W3:Y:S01]  /*1cee0*/  LDL.LU R23, [R1+0xe88] ;  /* 0x000e880001177983 */ /* 0x000ee20000300800 */
[----:B------:R-:W-:Y:S02]  /*1cef0*/  IMAD.MOV.U32 R7, RZ, RZ, R21 ;  /* 0x000000ffff077224 */ /* 0x000fe400078e0015 */
[----:B------:R-:W-:-:S04]  /*1cf00*/  IMAD.WIDE R12, R18, 0x2, R12 ;  /* 0x00000002120c7825 */ /* 0x000fc800078e020c */
[----:B------:R-:W-:Y:S11]  /*1cf10*/  IMAD.WIDE R6, R18, 0x2, R6 ;  /* 0x0000000212067825 */ /* 0x000ff600078e0206 */
[----:B------:R-:W-:Y:S03]  /*1cf20*/  @!UPT UIADD3 URZ, URZ, URZ, URZ ;  /* 0x0000003f3f3ff290 */ /* 0x000fe6000fffe03f */
[----:B------:R-:W-:Y:S01]  /*1cf30*/  STL.64 [R1+0x890], R24 ;  /* 0x0008901801007387 */ /* 0x000fe20000100a00 */
[----:B------:R-:W-:Y:S02]  /*1cf40*/  STL.64 [R1+0x898], R26 ;  /* 0x0008981a01007387 */ /* 0x000fe40000100a00 */
[----:B------:R1:W-:Y:S02]  /*1cf50*/  STL [R1+0xdfc], R6 ;  /* 0x000dfc0601007387 */ /* 0x0003e40000100800 */
[----:B------:R4:W-:Y:S01]  /*1cf60*/  STL [R1+0xd50], R7 ;  /* 0x000d500701007387 */ /* 0x0009e20000100800 */
[----:B------:R-:W-:Y:S01]  /*1cf70*/  STL [R1+0xe00], R12 ;  /* 0x000e000c01007387 */ /* 0x000fe20000100800 */
[----:B------:R-:W-:Y:S02]  /*1cf80*/  STL [R1+0xd54], R13 ;  /* 0x000d540d01007387 */ /* 0x000fe40000100800 */
[----:B-1----:R-:W-:Y:S02]  /*1cf90*/  IMAD.MOV.U32 R6, RZ, RZ, R29 ;  /* 0x000000ffff067224 */ /* 0x002fe400078e001d */
[----:B------:R-:W3:Y:S01]  /*1cfa0*/  LDL.LU R29, [R1+0xe84] ;  /* 0x000e8400011d7983 */ /* 0x000ee20000300800 */
[----:B------:R-:W-:-:S02]  /*1cfb0*/  IMAD.MOV.U32 R4, RZ, RZ, R17 ;  /* 0x000000ffff047224 */ /* 0x000fc400078e0011 */
[----:B----4-:R-:W-:Y:S01]  /*1cfc0*/  IMAD.MOV.U32 R7, RZ, RZ, R19 ;  /* 0x000000ffff077224 */ /* 0x010fe200078e0013 */
[----:B------:R-:W-:-:S03]  /*1cfd0*/  IADD3 R16, R16, -0x1, RZ ;  /* 0xffffffff10107810 */ /* 0x000fc60007ffe0ff */
[----:B------:R-:W-:Y:S02]  /*1cfe0*/  IMAD.WIDE R6, R18, 0x2, R6 ;  /* 0x0000000212067825 */ /* 0x000fe400078e0206 */
[----:B------:R-:W-:Y:S01]  /*1cff0*/  STL [R1+0xc5c], R16 ;  /* 0x000c5c1001007387 */ /* 0x000fe20000100800 */
[----:B------:R-:W-:Y:S01]  /*1d000*/  ISETP.NE.U32.AND P0, PT, R16, RZ, PT ;  /* 0x000000ff1000720c */ /* 0x000fe20003f05070 */
[----:B------:R-:W-:-:S04]  /*1d010*/  IMAD.MOV.U32 R17, RZ, RZ, c[0x0][0x188] ;  /* 0x00006200ff117624 */ /* 0x000fc800078e00ff */
[----:B------:R-:W-:Y:S02]  /*1d020*/  IMAD.SHL.U32 R17, R17, 0x20, RZ ;  /* 0x0000002011117824 */ /* 0x000fe400078e00ff */
[----:B------:R-:W-:Y:S02]  /*1d030*/  IMAD.MOV.U32 R9, RZ, RZ, R26 ;  /* 0x000000ffff097224 */ /* 0x000fe400078e001a */
[----:B------:R-:W-:Y:S02]  /*1d040*/  IMAD.MOV.U32 R8, RZ, RZ, R27 ;  /* 0x000000ffff087224 */ /* 0x000fe400078e001b */
[----:B--2---:R-:W-:-:S04]  /*1d050*/  IMAD.WIDE R2, R17, 0x2, R2 ;  /* 0x0000000211027825 */ /* 0x004fc800078e0202 */
[----:B---3--:R-:W-:-:S04]  /*1d060*/  IMAD.MOV.U32 R5, RZ, RZ, R23 ;  /* 0x000000ffff057224 */ /* 0x008fc800078e0017 */
[----:B------:R-:W-:-:S05]  /*1d070*/  IMAD.WIDE R4, R18, 0x2, R4 ;  /* 0x0000000212047825 */ /* 0x000fca00078e0204 */
[----:B------:R1:W-:Y:S01]  /*1d080*/  STL [R1+0xe04], R4 ;  /* 0x000e040401007387 */ /* 0x0003e20000100800 */
[----:B------:R0:W-:Y:S02]  /*1d090*/  STL [R1+0xd58], R5 ;  /* 0x000d580501007387 */ /* 0x0001e40000100800 */
[----:B------:R0:W-:Y:S02]  /*1d0a0*/  STL [R1+0xe5c], R6 ;  /* 0x000e5c0601007387 */ /* 0x0001e40000100800 */
[----:B------:R0:W-:Y:S02]  /*1d0b0*/  STL [R1+0xe08], R7 ;  /* 0x000e080701007387 */ /* 0x0001e40000100800 */
[----:B-1----:R-:W-:Y:S02]  /*1d0c0*/  IMAD.MOV.U32 R4, RZ, RZ, R2 ;  /* 0x000000ffff047224 */ /* 0x002fe400078e0002 */
[----:B------:R-:W-:Y:S01]  /*1d0d0*/  IMAD.MOV.U32 R2, RZ, RZ, R3 ;  /* 0x000000ffff027224 */ /* 0x000fe200078e0003 */
[----:B------:R-:W-:Y:S01]  /*1d0e0*/  IADD3 R29, R29, -0x20, RZ ;  /* 0xffffffe01d1d7810 */ /* 0x000fe20007ffe0ff */
[----:B0-----:R-:W-:Y:S01]  /*1d0f0*/  @!P0 CALL.REL.NOINC `(.L_x_2) ;  /* 0x0000001000008944 */ /* 0x001fe20003c00000 */
[----:B------:R-:W-:Y:S05]  /*1d100*/  BRA `(.L_x_3) ;  /* 0xfffec78000007947 */ /* 0x000fea000383ffff */
.L_x_2:
[----:B------:R-:W-:-:S04]  /*1d110*/  NOP ;  /* 0x0000000000007918 */ /* 0x000fc80000000000 */
[----:B------:R-:W2:Y:S04]  /*1d120*/  LDL.LU R29, [R1+0xa28] ;  /* 0x000a2800011d7983 */ /* 0x000ea80000300800 */
[----:B--2---:R0:W-:Y:S04]  /*1d130*/  STL [R1+0x1258], R29 ;  /* 0x0012581d01007387 */ /* 0x0041e80000100800 */
[----:B0-----:R-:W2:Y:S04]  /*1d140*/  LDL.LU R29, [R1+0xa1c] ;  /* 0x000a1c00011d7983 */ /* 0x001ea80000300800 */
        /* <DEDUP_REMOVED lines=33> */
[----:B-----5:R-:W2:Y:S01]  /*1d360*/  LDL.LU R0, [R1+0x6ac] ;  /* 0x0006ac0001007983 */ /* 0x020ea20000300800 */
[----:B0-----:R-:W-:-:S03]  /*1d370*/  IMAD.MOV.U32 R29, RZ, RZ, R9 ;  /* 0x000000ffff1d7224 */ /* 0x001fc600078e0009 */
        /* <DEDUP_REMOVED lines=33> */
[----:B------:R-:W2:Y:S04]  /*1d590*/  LDL.LU R28, [R1+0x6a8] ;  /* 0x0006a800011c7983 */ /* 0x000ea80000300800 */
[----:B------:R-:W3:Y:S04]  /*1d5a0*/  LDL.LU R4, [R1+0x9e4] ;  /* 0x0009e40001047983 */ /* 0x000ee80000300800 */
[----:B------:R-:W3:Y:S04]  /*1d5b0*/  LDL.LU R2, [R1+0x9e0] ;  /* 0x0009e00001027983 */ /* 0x000ee80000300800 */
[----:B------:R-:W4:Y:S04]  /*1d5c0*/  LDL.LU R3, [R1+0xa14] ;  /* 0x000a140001037983 */ /* 0x000f280000300800 */
[----:B------:R-:W4:Y:S01]  /*1d5d0*/  LDL.LU R6, [R1+0xa10] ;  /* 0x000a100001067983 */ /* 0x000f220000300800 */
[----:B0-----:R-:W-:-:S03]  /*1d5e0*/  IMAD.MOV.U32 R0, RZ, RZ, R8 ;  /* 0x000000ffff007224 */ /* 0x001fc600078e0008 */
        /* <DEDUP_REMOVED lines=17> */
[----:B------:R-:W-:-:S03]  /*1d700*/  F2FP.BF16.PACK_AB R29, R0, R29 ;  /* 0x0000001d001d723e */ /* 0x000fc600000010ff */
[----:B------:R-:W2:Y:S04]  /*1d710*/  LDL.LU R17, [R1+0xb10] ;  /* 0x000b100001117983 */ /* 0x000ea80000300800 */
[----:B------:R-:W2:Y:S04]  /*1d720*/  LDL.LU R18, [R1+0xa44] ;  /* 0x000a440001127983 */ /* 0x000ea80000300800 */
[----:B------:R-:W2:Y:S04]  /*1d730*/  LDL.LU R19, [R1+0xa40] ;  /* 0x000a400001137983 */ /* 0x000ea80000300800 */
[----:B------:R0:W-:Y:S04]  /*1d740*/  STL [R1+0xea0], R15 ;  /* 0x000ea00f01007387 */ /* 0x0001e80000100800 */
[----:B0-----:R-:W2:Y:S04]  /*1d750*/  LDL.LU R15, [R1+0xa2c] ;  /* 0x000a2c00010f7983 */ /* 0x001ea80000300800 */
[----:B------:R0:W-:Y:S04]  /*1d760*/  STL [R1+0xe9c], R14 ;  /* 0x000e9c0e01007387 */ /* 0x0001e80000100800 */
[----:B0-----:R-:W2:Y:S04]  /*1d770*/  LDL.LU R14, [R1+0xa18] ;  /* 0x000a1800010e7983 */ /* 0x001ea80000300800 */
[----:B------:R-:W2:Y:S04]  /*1d780*/  LDL.LU R0, [R1+0x12e0] ;  /* 0x0012e00001007983 */ /* 0x000ea80000300800 */
[----:B------:R0:W-:Y:S04]  /*1d790*/  STL [R1+0x70c], R29 ;  /* 0x00070c1d01007387 */ /* 0x0001e80000100800 */
[----:B0-----:R-:W2:Y:S02]  /*1d7a0*/  LDL.LU R29, [R1+0x12dc] ;  /* 0x0012dc00011d7983 */ /* 0x001ea40000300800 */
[----:B--2---:R-:W-:-:S02]  /*1d7b0*/  F2FP.BF16.PACK_AB R29, R0, R29 ;  /* 0x0000001d001d723e */ /* 0x004fc400000010ff */
        /* <DEDUP_REMOVED lines=64> */
[----:B------:R-:W2:Y:S01]  /*1dbc0*/  LDL.LU R29, [R1+0x1258] ;  /* 0x00125800011d7983 */ /* 0x000ea20000300800 */
[----:B------:R-:W-:-:S03]  /*1dbd0*/  F2FP.BF16.PACK_AB R0, R0, R28 ;  /* 0x0000001c0000723e */ /* 0x000fc600000010ff */
[----:B------:R2:W-:Y:S01]  /*1dbe0*/  STL [R1+0x6c8], R14 ;  /* 0x0006c80e01007387 */ /* 0x0005e20000100800 */
[----:B---3--:R-:W-:Y:S02]  /*1dbf0*/  F2FP.BF16.PACK_AB R4, R4, R2 ;  /* 0x000000020404723e */ /* 0x008fe400000010ff */
[----:B----4-:R-:W-:Y:S02]  /*1dc00*/  F2FP.BF16.PACK_AB R2, R3, R6 ;  /* 0x000000060302723e */ /* 0x010fe400000010ff */
[----:B------:R-:W-:Y:S02]  /*1dc10*/  F2FP.BF16.PACK_AB R3, R12, R13 ;  /* 0x0000000d0c03723e */ /* 0x000fe400000010ff */
[----:B--2---:R-:W-:-:S05]  /*1dc20*/  F2FP.BF16.PACK_AB R14, R15, R29 ;  /* 0x0000001d0f0e723e */ /* 0x004fca00000010ff */
[----:B------:R-:W-:Y:S04]  /*1dc30*/  STL [R1+0x6c4], R14 ;  /* 0x0006c40e01007387 */ /* 0x000fe80000100800 */
[----:B------:R0:W-:Y:S04]  /*1dc40*/  STL [R1+0x6c0], R0 ;  /* 0x0006c00001007387 */ /* 0x0001e80000100800 */
[----:B------:R-:W-:Y:S01]  /*1dc50*/  STL [R1+0x6bc], R4 ;  /* 0x0006bc0401007387 */ /* 0x000fe20000100800 */
[----:B0-----:R-:W-:-:S03]  /*1dc60*/  F2FP.BF16.PACK_AB R0, R7, R5 ;  /* 0x000000050700723e */ /* 0x001fc600000010ff */
[----:B------:R0:W-:Y:S04]  /*1dc70*/  STL [R1+0x6b8], R2 ;  /* 0x0006b80201007387 */ /* 0x0001e80000100800 */
[----:B------:R1:W-:Y:S04]  /*1dc80*/  STL [R1+0x6b4], R0 ;  /* 0x0006b40001007387 */ /* 0x0003e80000100800 */
[----:B------:R2:W-:Y:S01]  /*1dc90*/  STL [R1+0x6b0], R3 ;  /* 0x0006b00301007387 */ /* 0x0005e20000100800 */
[----:B0-----:R-:W-:Y:S02]  /*1dca0*/  F2FP.BF16.PACK_AB R2, R8, R9 ;  /* 0x000000090802723e */ /* 0x001fe400000010ff */
[----:B-1----:R-:W-:-:S03]  /*1dcb0*/  F2FP.BF16.PACK_AB R0, R10, R11 ;  /* 0x0000000b0a00723e */ /* 0x002fc600000010ff */
[----:B------:R0:W-:Y:S01]  /*1dcc0*/  STL [R1+0x69c], R2 ;  /* 0x00069c0201007387 */ /* 0x0001e20000100800 */
[----:B--2---:R-:W-:-:S03]  /*1dcd0*/  F2FP.BF16.PACK_AB R3, R24, R25 ;  /* 0x000000191803723e */ /* 0x004fc600000010ff */
[----:B------:R1:W-:Y:S04]  /*1dce0*/  STL [R1+0x698], R0 ;  /* 0x0006980001007387 */ /* 0x0003e80000100800 */
[----:B------:R2:W-:Y:S01]  /*1dcf0*/  STL [R1+0x694], R3 ;  /* 0x0006940301007387 */ /* 0x0005e20000100800 */
[----:B0-----:R-:W-:Y:S02]  /*1dd00*/  F2FP.BF16.PACK_AB R2, R26, R27 ;  /* 0x0000001b1a02723e */ /* 0x001fe400000010ff */
[----:B-1----:R-:W-:-:S03]  /*1dd10*/  F2FP.BF16.PACK_AB R0, R20, R21 ;  /* 0x000000151400723e */ /* 0x002fc600000010ff */
[----:B------:R0:W-:Y:S01]  /*1dd20*/  STL [R1+0x690], R2 ;  /* 0x0006900201007387 */ /* 0x0001e20000100800 */
[----:B--2---:R-:W-:-:S03]  /*1dd30*/  F2FP.BF16.PACK_AB R3, R22, R23 ;  /* 0x000000171603723e */ /* 0x004fc600000010ff */
[----:B------:R1:W-:Y:S04]  /*1dd40*/  STL [R1+0x68c], R0 ;  /* 0x00068c0001007387 */ /* 0x0003e80000100800 */
[----:B------:R-:W-:Y:S04]  /*1dd50*/  STL [R1+0x688], R3 ;  /* 0x0006880301007387 */ /* 0x000fe80000100800 */
[----:B------:R-:W2:Y:S01]  /*1dd60*/  LDL.LU R14, [R1+0x958] ;  /* 0x00095800010e7983 */ /* 0x000ea20000300800 */
[----:B0-----:R-:W-:Y:S02]  /*1dd70*/  F2FP.BF16.PACK_AB R2, R16, R17 ;  /* 0x000000111002723e */ /* 0x001fe400000010ff */
[----:B-1----:R-:W-:-:S03]  /*1dd80*/  F2FP.BF16.PACK_AB R0, R18, R19 ;  /* 0x000000131200723e */ /* 0x002fc600000010ff */
[----:B------:R-:W-:Y:S04]  /*1dd90*/  STL [R1+0x684], R2 ;  /* 0x0006840201007387 */ /* 0x000fe80000100800 */
[----:B--2---:R0:W-:Y:S04]  /*1dda0*/  STL [R1+0x11d0], R14 ;  /* 0x0011d00e01007387 */ /* 0x0041e80000100800 */
[----:B------:R-:W-:Y:S04]  /*1ddb0*/  STL [R1+0x680], R0 ;  /* 0x0006800001007387 */ /* 0x000fe80000100800 */
        /* <DEDUP_REMOVED lines=33> */
[----:B------:R-:W3:Y:S04]  /*1dfd0*/  LDL.LU R15, [R1+0x96c] ;  /* 0x00096c00010f7983 */ /* 0x000ee80000300800 */
[----:B---3--:R0:W-:Y:S04]  /*1dfe0*/  STL [R1+0x11cc], R15 ;  /* 0x0011cc0f01007387 */ /* 0x0081e80000100800 */
[----:B0-----:R-:W3:Y:S04]  /*1dff0*/  LDL.LU R15, [R1+0x95c] ;  /* 0x00095c00010f7983 */ /* 0x001ee80000300800 */
        /* <DEDUP_REMOVED lines=33> */
[----:B0-----:R-:W2:Y:S04]  /*1e210*/  LDL.LU R15, [R1+0x99c] ;  /* 0x00099c00010f7983 */ /* 0x001ea80000300800 */
[----:B------:R-:W3:Y:S04]  /*1e220*/  LDL.LU R29, [R1+0x968] ;  /* 0x00096800011d7983 */ /* 0x000ee80000300800 */
[----:B------:R-:W4:Y:S04]  /*1e230*/  LDL.LU R0, [R1+0x56c] ;  /* 0x00056c0001007983 */ /* 0x000f280000300800 */
        /* <DEDUP_REMOVED lines=25> */
[----:B--2---:R-:W-:-:S03]  /*1e3d0*/  F2FP.BF16.PACK_AB R14, R15, R14 ;  /* 0x0000000e0f0e723e */ /* 0x004fc600000010ff */
        /* <DEDUP_REMOVED lines=69> */
[----:B----4-:R-:W-:-:S03]  /*1e830*/  F2FP.BF16.PACK_AB R0, R0, R28 ;  /* 0x0000001c0000723e */ /* 0x010fc600000010ff */
[----:B------:R2:W-:Y:S01]  /*1e840*/  STL [R1+0x638], R14 ;  /* 0x0006380e01007387 */ /* 0x0005e20000100800 */
[----:B---3--:R-:W-:Y:S02]  /*1e850*/  F2FP.BF16.PACK_AB R4, R4, R2 ;  /* 0x000000020404723e */ /* 0x008fe400000010ff */
[----:B------:R-:W-:Y:S02]  /*1e860*/  F2FP.BF16.PACK_AB R2, R3, R6 ;  /* 0x000000060302723e */ /* 0x000fe400000010ff */
        /* <DEDUP_REMOVED lines=779> */
[----:B------:R-:W2:Y:S03]  /*21920*/  LDL.LU R15, [R1+0xfac] ;  /* 0x000fac00010f7983 */ /* 0x000ea60000300800 */
[----:B------:R0:W-:Y:S02]  /*21930*/  STL [R1+0xe0], R14 ;  /* 0x0000e00e01007387 */ /* 0x0001e40000100800 */
[----:B0-----:R-:W2:Y:S02]  /*21940*/  LDL.LU R14, [R1+0xfa8] ;  /* 0x000fa800010e7983 */ /* 0x001ea40000300800 */
[----:B--2---:R-:W-:Y:S02]  /*21950*/  F2FP.BF16.PACK_AB R14, R15, R14 ;  /* 0x0000000e0f0e723e */ /* 0x004fe400000010ff */
[----:B------:R-:W2:Y:S03]  /*21960*/  LDL.LU R15, [R1+0xfa4] ;  /* 0x000fa400010f7983 */ /* 0x000ea60000300800 */
[----:B------:R0:W-:Y:S02]  /*21970*/  STL [R1+0xdc], R14 ;  /* 0x0000dc0e01007387 */ /* 0x0001e40000100800 */
[----:B0-----:R-:W2:Y:S02]  /*21980*/  LDL.LU R14, [R1+0xfa0] ;  /* 0x000fa000010e7983 */ /* 0x001ea40000300800 */
[----:B--2---:R-:W-:-:S02]  /*21990*/  F2FP.BF16.PACK_AB R14, R15, R14 ;  /* 0x0000000e0f0e723e */ /* 0x004fc400000010ff */
[----:B------:R-:W2:Y:S03]  /*219a0*/  LDL.LU R15, [R1+0xf9c] ;  /* 0x000f9c00010f7983 */ /* 0x000ea60000300800 */
[----:B------:R2:W-:Y:S01]  /*219b0*/  STL [R1+0xd8], R14 ;  /* 0x0000d80e01007387 */ /* 0x0005e20000100800 */
[----:B----4-:R-:W-:Y:S02]  /*219c0*/  F2FP.BF16.PACK_AB R0, R0, R28 ;  /* 0x0000001c0000723e */ /* 0x010fe400000010ff */
[----:B---3--:R-:W-:Y:S01]  /*219d0*/  F2FP.BF16.PACK_AB R4, R4, R2 ;  /* 0x000000020404723e */ /* 0x008fe200000010ff */
[----:B------:R-:W-:Y:S01]  /*219e0*/  F2FP.BF16.PACK_AB R2, R3, R6 ;  /* 0x000000060302723e */ /* 0x000fe200000010ff */
[----:B------:R-:W-:Y:S02]  /*219f0*/  F2FP.BF16.PACK_AB R3, R12, R13 ;  /* 0x0000000d0c03723e */ /* 0x000fe400000010ff */
[----:B--2---:R-:W-:-:S05]  /*21a00*/  F2FP.BF16.PACK_AB R14, R15, R29 ;  /* 0x0000001d0f0e723e */ /* 0x004fca00000010ff */
[----:B------:R-:W-:Y:S01]  /*21a10*/  STL [R1+0xd4], R14 ;  /* 0x0000d40e01007387 */ /* 0x000fe20000100800 */
[----:B------:R0:W-:Y:S02]  /*21a20*/  STL [R1+0xd0], R0 ;  /* 0x0000d00001007387 */ /* 0x0001e40000100800 */
[----:B------:R-:W-:Y:S02]  /*21a30*/  STL [R1+0xcc], R4 ;  /* 0x0000cc0401007387 */ /* 0x000fe40000100800 */
[----:B------:R1:W-:Y:S01]  /*21a40*/  STL [R1+0xc8], R2 ;  /* 0x0000c80201007387 */ /* 0x0003e20000100800 */
[----:B0-----:R-:W-:Y:S02]  /*21a50*/  F2FP.BF16.PACK_AB R0, R7, R5 ;  /* 0x000000050700723e */ /* 0x001fe400000010ff */
[----:B-1----:R-:W-:-:S03]  /*21a60*/  F2FP.BF16.PACK_AB R2, R8, R9 ;  /* 0x000000090802723e */ /* 0x002fc600000010ff */
[----:B------:R0:W-:Y:S01]  /*21a70*/  STL [R1+0xc4], R0 ;  /* 0x0000c40001007387 */ /* 0x0001e20000100800 */
[----:B------:R1:W-:Y:S02]  /*21a80*/  STL [R1+0xc0], R3 ;  /* 0x0000c00301007387 */ /* 0x0003e40000100800 */
[----:B------:R2:W-:Y:S01]  /*21a90*/  STL [R1+0xbc], R2 ;  /* 0x0000bc0201007387 */ /* 0x0005e20000100800 */
[----:B0-----:R-:W-:Y:S02]  /*21aa0*/  F2FP.BF16.PACK_AB R0, R10, R11 ;  /* 0x0000000b0a00723e */ /* 0x001fe400000010ff */
[----:B-1----:R-:W-:Y:S02]  /*21ab0*/  F2FP.BF16.PACK_AB R3, R24, R25 ;  /* 0x000000191803723e */ /* 0x002fe400000010ff */
[----:B--2---:R-:W-:Y:S01]  /*21ac0*/  F2FP.BF16.PACK_AB R2, R26, R27 ;  /* 0x0000001b1a02723e */ /* 0x004fe200000010ff */
[----:B------:R0:W-:Y:S02]  /*21ad0*/  STL [R1+0xb8], R0 ;  /* 0x0000b80001007387 */ /* 0x0001e40000100800 */
[----:B------:R1:W-:Y:S02]  /*21ae0*/  STL [R1+0xb4], R3 ;  /* 0x0000b40301007387 */ /* 0x0003e40000100800 */
[----:B------:R2:W-:Y:S01]  /*21af0*/  STL [R1+0xb0], R2 ;  /* 0x0000b00201007387 */ /* 0x0005e20000100800 */
[----:B0-----:R-:W-:-:S02]  /*21b00*/  F2FP.BF16.PACK_AB R0, R20, R21 ;  /* 0x000000151400723e */ /* 0x001fc400000010ff */
[----:B-1----:R-:W-:-:S03]  /*21b10*/  F2FP.BF16.PACK_AB R3, R22, R23 ;  /* 0x000000171603723e */ /* 0x002fc600000010ff */
[----:B------:R0:W-:Y:S02]  /*21b20*/  STL [R1+0xac], R0 ;  /* 0x0000ac0001007387 */ /* 0x0001e40000100800 */
[----:B------:R-:W-:Y:S02]  /*21b30*/  STL [R1+0xa8], R3 ;  /* 0x0000a80301007387 */ /* 0x000fe40000100800 */
[----:B------:R-:W3:Y:S01]  /*21b40*/  LDL.LU R14, [R1+0x1d8] ;  /* 0x0001d800010e7983 */ /* 0x000ee20000300800 */
[----:B--2---:R-:W-:Y:S02]  /*21b50*/  F2FP.BF16.PACK_AB R2, R16, R17 ;  /* 0x000000111002723e */ /* 0x004fe400000010ff */
[----:B0-----:R-:W-:-:S03]  /*21b60*/  F2FP.BF16.PACK_AB R0, R18, R19 ;  /* 0x000000131200723e */ /* 0x001fc600000010ff */
[----:B------:R-:W-:Y:S04]  /*21b70*/  STL [R1+0xa4], R2 ;  /* 0x0000a40201007387 */ /* 0x000fe80000100800 */
[----:B---3--:R0:W-:Y:S01]  /*21b80*/  STL [R1+0xf14], R14 ;  /* 0x000f140e01007387 */ /* 0x0081e20000100800 */
[----:B------:R-:W-:Y:S03]  /*21b90*/  STL [R1+0xa0], R0 ;  /* 0x0000a00001007387 */ /* 0x000fe60000100800 */
        /* <DEDUP_REMOVED lines=32> */
[----:B0-----:R-:W2:Y:S01]  /*21da0*/  LDL.LU R14, [R1+0x188] ;  /* 0x00018800010e7983 */ /* 0x001ea20000300800 */
[----:B------:R-:W3:Y:S03]  /*21db0*/  LDL.LU R15, [R1+0x1bc] ;  /* 0x0001bc00010f7983 */ /* 0x000ee60000300800 */
        /* <DEDUP_REMOVED lines=35> */
[----:B0-----:R-:W2:Y:S01]  /*21ff0*/  LDL.LU R15, [R1+0x18c] ;  /* 0x00018c00010f7983 */ /* 0x001ea20000300800 */
[----:B------:R-:W3:Y:S02]  /*22000*/  LDL.LU R29, [R1+0x1b8] ;  /* 0x0001b800011d7983 */ /* 0x000ee40000300800 */
[----:B------:R-:W4:Y:S02]  /*22010*/  LDL.LU R0, [R1+0x19c] ;  /* 0x00019c0001007983 */ /* 0x000f240000300800 */
[----:B------:R-:W4:Y:S01]  /*22020*/  LDL.LU R28, [R1+0x198] ;  /* 0x00019800011c7983 */ /* 0x000f220000300800 */
[----:B------:R-:W3:Y:S01]  /*22030*/  LDL.LU R4, [R1+0x214] ;  /* 0x0002140001047983 */ /* 0x000ee20000300800 */
[----:B------:R-:W3:Y:S02]  /*22040*/  LDL.LU R2, [R1+0x210] ;  /* 0x0002100001027983 */ /* 0x000ee40000300800 */
[----:B------:R-:W3:Y:S02]  /*22050*/  LDL.LU R3, [R1+0x1d4] ;  /* 0x0001d40001037983 */ /* 0x000ee40000300800 */
[----:B------:R-:W3:Y:S01]  /*22060*/  LDL.LU R6, [R1+0x1d0] ;  /* 0x0001d00001067983 */ /* 0x000ee20000300800 */
        /* <DEDUP_REMOVED lines=90> */
[----:B------:R2:W-:Y:S01]  /*22610*/  STL [R1+0x58], R14 ;  /* 0x0000580e01007387 */ /* 0x0005e20000100800 */
[----:B----4-:R-:W-:-:S02]  /*22620*/  F2FP.BF16.PACK_AB R0, R0, R28 ;  /* 0x0000001c0000723e */ /* 0x010fc400000010ff */
        /* <DEDUP_REMOVED lines=63> */
[----:B------:R-:W3:Y:S03]  /*22a20*/  LDL.LU R25, [R1+0xab8] ;  /* 0x000ab80001197983 */ /* 0x000ee60000300800 */
[----:B---3--:R0:W-:Y:S04]  /*22a30*/  STL [R1+0xec8], R25 ;  /* 0x000ec81901007387 */ /* 0x0081e80000100800 */
[----:B0-----:R-:W3:Y:S01]  /*22a40*/  LDL.LU R25, [R1+0xafc] ;  /* 0x000afc0001197983 */ /* 0x001ee20000300800 */
[----:B------:R-:W4:Y:S03]  /*22a50*/  LDL.LU R24, [R1+0x4e8] ;  /* 0x0004e80001187983 */ /* 0x000f260000300800 */
[----:B----4-:R0:W-:Y:S04]  /*22a60*/  STL [R1+0xec4], R24 ;  /* 0x000ec41801007387 */ /* 0x0101e80000100800 */
[----:B0-----:R-:W4:Y:S01]  /*22a70*/  LDL.LU R24, [R1+0xabc] ;  /* 0x000abc0001187983 */ /* 0x001f220000300800 */
[----:B------:R-:W2:Y:S03]  /*22a80*/  LDL.LU R7, [R1+0xb30] ;  /* 0x000b300001077983 */ /* 0x000ea60000300800 */
[----:B--2---:R0:W-:Y:S04]  /*22a90*/  STL [R1+0xec0], R7 ;  /* 0x000ec00701007387 */ /* 0x0041e80000100800 */
[----:B0-----:R-:W2:Y:S01]  /*22aa0*/  LDL.LU R7, [R1+0x4ec] ;  /* 0x0004ec0001077983 */ /* 0x001ea20000300800 */
        /* <DEDUP_REMOVED lines=21> */
[----:B------:R-:W2:Y:S02]  /*22c00*/  LDL.LU R8, [R1+0x2c8] ;  /* 0x0002c80001087983 */ /* 0x000ea40000300800 */
[----:B------:R-:W2:Y:S02]  /*22c10*/  LDL.LU R14, [R1+0x344] ;  /* 0x00034400010e7983 */ /* 0x000ea40000300800 */
[----:B------:R-:W2:Y:S02]  /*22c20*/  LDL.LU R13, [R1+0x2d0] ;  /* 0x0002d000010d7983 */ /* 0x000ea40000300800 */
        /* <DEDUP_REMOVED lines=14> */
[----:B------:R-:W2:Y:S01]  /*22d10*/  LDL.LU R29, [R1+0x5ac] ;  /* 0x0005ac00011d7983 */ /* 0x000ea20000300800 */
[----:B------:R-:W-:-:S02]  /*22d20*/  F2FP.BF16.PACK_AB R27, R26, R27 ;  /* 0x0000001b1a1b723e */ /* 0x000fc400000010ff */
[----:B--2---:R0:W-:Y:S04]  /*22d30*/  STL [R1+0xe84], R29 ;  /* 0x000e841d01007387 */ /* 0x0041e80000100800 */
[----:B0-----:R-:W2:Y:S01]  /*22d40*/  LDL.LU R29, [R1+0xc4c] ;  /* 0x000c4c00011d7983 */ /* 0x001ea20000300800 */
        /* <DEDUP_REMOVED lines=38> */
[----:B------:R0:W-:Y:S02]  /*22fb0*/  STL [R1], R27 ;  /* 0x0000001b01007387 */ /* 0x0001e40000100800 */
[----:B0-----:R-:W2:Y:S02]  /*22fc0*/  LDL.LU R27, [R1+0xed0] ;  /* 0x000ed000011b7983 */ /* 0x001ea40000300800 */
[----:B--2---:R-:W-:Y:S02]  /*22fd0*/  F2FP.BF16.PACK_AB R27, R26, R27 ;  /* 0x0000001b1a1b723e */ /* 0x004fe400000010ff */
[----:B------:R-:W3:Y:S02]  /*22fe0*/  LDL.LU R26, [R1+0xecc] ;  /* 0x000ecc00011a7983 */ /* 0x000ee40000300800 */
[----:B---3--:R-:W-:-:S02]  /*22ff0*/  F2FP.BF16.PACK_AB R26, R25, R26 ;  /* 0x0000001a191a723e */ /* 0x008fc400000010ff */
[----:B------:R-:W4:Y:S02]  /*23000*/  LDL.LU R25, [R1+0xec8] ;  /* 0x000ec80001197983 */ /* 0x000f240000300800 */
[----:B----4-:R-:W-:Y:S02]  /*23010*/  F2FP.BF16.PACK_AB R25, R24, R25 ;  /* 0x000000191819723e */ /* 0x010fe400000010ff */
[----:B------:R-:W2:Y:S02]  /*23020*/  LDL.LU R24, [R1+0xec4] ;  /* 0x000ec40001187983 */ /* 0x000ea40000300800 */
[----:B--2---:R-:W-:Y:S02]  /*23030*/  F2FP.BF16.PACK_AB R24, R7, R24 ;  /* 0x000000180718723e */ /* 0x004fe400000010ff */
[----:B------:R-:W2:Y:S02]  /*23040*/  LDL.LU R7, [R1+0xec0] ;  /* 0x000ec00001077983 */ /* 0x000ea40000300800 */
[----:B--2---:R-:W-:-:S02]  /*23050*/  F2FP.BF16.PACK_AB R7, R6, R7 ;  /* 0x000000070607723e */ /* 0x004fc400000010ff */
[----:B------:R-:W2:Y:S02]  /*23060*/  LDL.LU R6, [R1+0xebc] ;  /* 0x000ebc0001067983 */ /* 0x000ea40000300800 */
[----:B--2---:R-:W-:Y:S02]  /*23070*/  F2FP.BF16.PACK_AB R6, R5, R6 ;  /* 0x000000060506723e */ /* 0x004fe400000010ff */
        /* <DEDUP_REMOVED lines=26> */
[----:B------:R-:W2:Y:S01]  /*23220*/  LDL.LU R29, [R1+0xe84] ;  /* 0x000e8400011d7983 */ /* 0x000ea20000300800 */
[----:B------:R-:W-:Y:S02]  /*23230*/  F2FP.BF16.PACK_AB R23, R0, R23 ;  /* 0x000000170017723e */ /* 0x000fe400000010ff */
[----:B------:R-:W-:-:S02]  /*23240*/  F2FP.BF16.PACK_AB R22, R28, R22 ;  /* 0x000000161c16723e */ /* 0x000fc400000010ff */
[----:B------:R-:W-:Y:S02]  /*23250*/  F2FP.BF16.PACK_AB R21, R2, R21 ;  /* 0x000000150215723e */ /* 0x000fe400000010ff */
[----:B------:R-:W-:Y:S02]  /*23260*/  F2FP.BF16.PACK_AB R20, R3, R20 ;  /* 0x000000140314723e */ /* 0x000fe400000010ff */
[----:B--2---:R-:W-:Y:S02]  /*23270*/  F2FP.BF16.PACK_AB R16, R29, R16 ;  /* 0x000000101d10723e */ /* 0x004fe400000010ff */
.L_x_1:
[----:B-1----:R-:W2:Y:S04]  /*23280*/  LDL.LU R0, [R1+0xe60] ;  /* 0x000e600001007983 */ /* 0x002ea80000300800 */
[----:B------:R-:W1:Y:S04]  /*23290*/  S2R R29, SR_TID.X ;  /* 0x00000000001d7919 */ /* 0x000e680000002100 */
[----:B0-----:R-:W0:Y:S01]  /*232a0*/  S2R R28, SR_TID.X ;  /* 0x00000000001c7919 */ /* 0x001e220000002100 */
[----:B-1----:R-:W-:-:S02]  /*232b0*/  IMAD.SHL.U32 R3, R29, 0x800, RZ ;  /* 0x000008001d037824 */ /* 0x002fc400078e00ff */
[----:B------:R-:W-:-:S03]  /*232c0*/  IMAD.SHL.U32 R2, R29, 0x80, RZ ;  /* 0x000000801d027824 */ /* 0x000fc600078e00ff */
[----:B------:R-:W-:Y:S02]  /*232d0*/  LOP3.LUT R3, R3, 0xc000, RZ, 0xc0, !PT ;  /* 0x0000c00003037812 */ /* 0x000fe400078ec0ff */
[----:B------:R-:W-:Y:S01]  /*232e0*/  LOP3.LUT R2, R2, 0x3000, RZ, 0xc0, !PT ;  /* 0x0000300002027812 */ /* 0x000fe200078ec0ff */
[----:B------:R-:W-:Y:S01]  /*232f0*/  BAR.SYNC.DEFER_BLOCKING 0x0 ;  /* 0x0000000000007b1d */ /* 0x000fe20000010000 */
[----:B--2---:R-:W-:-:S04]  /*23300*/  LOP3.LUT R0, R0, 0x100, RZ, 0xc0, !PT ;  /* 0x0000010000007812 */ /* 0x004fc800078ec0ff */
[----:B------:R-:W-:Y:S01]  /*23310*/  IADD3 R2, R2, R0, R3 ;  /* 0x0000000002027210 */ /* 0x000fe20007ffe003 */
[C---:B------:R-:W-:Y:S01]  /*23320*/  IMAD.SHL.U32 R0, R29.reuse, 0x20, RZ ;  /* 0x000000201d007824 */ /* 0x040fe200078e00ff */
[----:B0-----:R-:W-:Y:S01]  /*23330*/  LOP3.LUT R3, R28, 0xff, RZ, 0xc0, !PT ;  /* 0x000000ff1c037812 */ /* 0x001fe200078ec0ff */
[----:B------:R-:W-:-:S03]  /*23340*/  IMAD.SHL.U32 R28, R29, 0x2000, RZ ;  /* 0x000020001d1c7824 */ /* 0x000fc600078e00ff */
[----:B------:R-:W-:Y:S02]  /*23350*/  LOP3.LUT R0, R0, 0x60, RZ, 0xc0, !PT ;  /* 0x0000006000007812 */ /* 0x000fe400078ec0ff */
[----:B------:R-:W-:-:S05]  /*23360*/  LOP3.LUT R28, R28, 0xc000, RZ, 0xc0, !PT ;  /* 0x0000c0001c1c7812 */ /* 0x000fca00078ec0ff */
[----:B------:R-:W-:Y:S02]  /*23370*/  IMAD R28, R3, 0x10, R28 ;  /* 0x00000010031c7824 */ /* 0x000fe400078e021c */
[----:B------:R-:W-:-:S05]  /*23380*/  IMAD.SHL.U32 R3, R29, 0x4, RZ ;  /* 0x000000041d037824 */ /* 0x000fca00078e00ff */
[----:B------:R-:W-:-:S05]  /*23390*/  LOP3.LUT R0, R0, 0x70, R3, 0x78, !PT ;  /* 0x0000007000007812 */ /* 0x000fca00078e7803 */
[----:B------:R-:W-:-:S05]  /*233a0*/  IMAD.IADD R0, R2, 0x1, R0 ;  /* 0x0000000102007824 */ /* 0x000fca00078e0200 */
[----:B------:R0:W-:Y:S04]  /*233b0*/  STS.128 [R0], R20 ;  /* 0x0000001400007388 */ /* 0x0001e80000000c00 */
[----:B0-----:R-:W2:Y:S04]  /*233c0*/  LDL.LU R20, [R1+0x90] ;  /* 0x0000900001147983 */ /* 0x001ea80000300800 */
[----:B------:R-:W2:Y:S04]  /*233d0*/  LDL.LU R21, [R1+0x94] ;  /* 0x0000940001157983 */ /* 0x000ea80000300800 */
[----:B------:R-:W3:Y:S04]  /*233e0*/  LDL.LU R22, [R1+0x98] ;  /* 0x0000980001167983 */ /* 0x000ee80000300800 */
[----:B------:R-:W3:Y:S04]  /*233f0*/  LDL.LU R23, [R1+0x9c] ;  /* 0x00009c0001177983 */ /* 0x000ee80000300800 */
[----:B---3--:R-:W-:Y:S04]  /*23400*/  STL.64 [R1+0x1100], R22 ;  /* 0x0011001601007387 */ /* 0x008fe80000100a00 */
[----:B--2---:R0:W-:Y:S04]  /*23410*/  STL.64 [R1+0x10f8], R20 ;  /* 0x0010f81401007387 */ /* 0x0041e80000100a00 */
        /* <DEDUP_REMOVED lines=22> */
[----:B------:R-:W-:Y:S04]  /*23580*/  STS.128 [R0+0x80], R16 ;  /* 0x0000801000007388 */ /* 0x000fe80000000c00 */
[----:B---3--:R-:W-:Y:S04]  /*23590*/  STL.64 [R1+0x1140], R22 ;  /* 0x0011401601007387 */ /* 0x008fe80000100a00 */
[----:B--2---:R0:W-:Y:S04]  /*235a0*/  STL.64 [R1+0x1138], R20 ;  /* 0x0011381401007387 */ /* 0x0041e80000100a00 */
[----:B0-----:R-:W2:Y:S04]  /*235b0*/  LDL.LU R20, [R1] ;  /* 0x0000000001147983 */ /* 0x001ea80000300800 */
[----:B------:R-:W2:Y:S04]  /*235c0*/  LDL.LU R21, [R1+0x4] ;  /* 0x0000040001157983 */ /* 0x000ea80000300800 */
[----:B------:R-:W2:Y:S04]  /*235d0*/  LDL.LU R22, [R1+0x8] ;  /* 0x0000080001167983 */ /* 0x000ea80000300800 */
[----:B------:R-:W2:Y:S04]  /*235e0*/  LDL.LU R23, [R1+0xc] ;  /* 0x00000c0001177983 */ /* 0x000ea80000300800 */
[----:B------:R-:W3:Y:S04]  /*235f0*/  LDL.LU R16, [R1+0x80] ;  /* 0x0000800001107983 */ /* 0x000ee80000300800 */
[----:B------:R-:W3:Y:S04]  /*23600*/  LDL.LU R17, [R1+0x84] ;  /* 0x0000840001117983 */ /* 0x000ee80000300800 */
[----:B------:R-:W3:Y:S04]  /*23610*/  LDL.LU R18, [R1+0x88] ;  /* 0x0000880001127983 */ /* 0x000ee80000300800 */
[----:B------:R-:W3:Y:S04]  /*23620*/  LDL.LU R19, [R1+0x8c] ;  /* 0x00008c0001137983 */ /* 0x000ee80000300800 */
[----:B------:R0:W-:Y:S04]  /*23630*/  STS.128 [R0+0x200], R12 ;  /* 0x0002000c00007388 */ /* 0x0001e80000000c00 */
[----:B------:R1:W-:Y:S04]  /*23640*/  STS.128 [R0+0x280], R8 ;  /* 0x0002800800007388 */ /* 0x0003e80000000c00 */
[----:B------:R4:W-:Y:S04]  /*23650*/  STS.128 [R0+0x400], R4 ;  /* 0x0004000400007388 */ /* 0x0009e80000000c00 */
[----:B0-----:R-:W5:Y:S04]  /*23660*/  LDL.LU R12, [R1+0x70] ;  /* 0x00007000010c7983 */ /* 0x001f680000300800 */
[----:B------:R-:W5:Y:S04]  /*23670*/  LDL.LU R13, [R1+0x74] ;  /* 0x00007400010d7983 */ /* 0x000f680000300800 */
[----:B------:R-:W5:Y:S04]  /*23680*/  LDL.LU R14, [R1+0x78] ;  /* 0x00007800010e7983 */ /* 0x000f680000300800 */
[----:B------:R-:W5:Y:S04]  /*23690*/  LDL.LU R15, [R1+0x7c] ;  /* 0x00007c00010f7983 */ /* 0x000f680000300800 */
[----:B-1----:R-:W3:Y:S04]  /*236a0*/  LDL.LU R8, [R1+0x60] ;  /* 0x0000600001087983 */ /* 0x002ee80000300800 */
[----:B------:R-:W3:Y:S04]  /*236b0*/  LDL.LU R9, [R1+0x64] ;  /* 0x0000640001097983 */ /* 0x000ee80000300800 */
[----:B------:R-:W3:Y:S04]  /*236c0*/  LDL.LU R10, [R1+0x68] ;  /* 0x00006800010a7983 */ /* 0x000ee80000300800 */
[----:B------:R-:W3:Y:S04]  /*236d0*/  LDL.LU R11, [R1+0x6c] ;  /* 0x00006c00010b7983 */ /* 0x000ee80000300800 */
[----:B----4-:R-:W4:Y:S04]  /*236e0*/  LDL.LU R4, [R1+0x50] ;  /* 0x0000500001047983 */ /* 0x010f280000300800 */
[----:B------:R-:W4:Y:S04]  /*236f0*/  LDL.LU R5, [R1+0x54] ;  /* 0x0000540001057983 */ /* 0x000f280000300800 */
[----:B------:R-:W4:Y:S04]  /*23700*/  LDL.LU R6, [R1+0x58] ;  /* 0x0000580001067983 */ /* 0x000f280000300800 */
[----:B------:R-:W4:Y:S04]  /*23710*/  LDL.LU R7, [R1+0x5c] ;  /* 0x00005c0001077983 */ /* 0x000f280000300800 */
[----:B------:R-:W-:Y:S04]  /*23720*/  STS.128 [R0+0x480], R24 ;  /* 0x0004801800007388 */ /* 0x000fe80000000c00 */
[----:B--2---:R0:W-:Y:S04]  /*23730*/  STS.128 [R0+0x600], R20 ;  /* 0x0006001400007388 */ /* 0x0041e80000000c00 */
[----:B0-----:R-:W2:Y:S04]  /*23740*/  LDL.LU.64 R22, [R1+0x1140] ;  /* 0x0011400001167983 */ /* 0x001ea80000300a00 */
[----:B------:R-:W2:Y:S04]  /*23750*/  LDL.LU.64 R20, [R1+0x1138] ;  /* 0x0011380001147983 */ /* 0x000ea80000300a00 */
        /* <DEDUP_REMOVED lines=11> */
[----:B------:R-:W2:Y:S01]  /*23810*/  LDL.LU.64 R20, [R1+0x10f8] ;  /* 0x0010f80001147983 */ /* 0x000ea20000300a00 */
[----:B------:R-:W-:-:S02]  /*23820*/  LOP3.LUT R29, R28, 0x20, RZ, 0x3c, !PT ;  /* 0x000000201c1d7812 */ /* 0x000fc400078e3cff */
[C---:B------:R-:W-:Y:S01]  /*23830*/  LOP3.LUT R2, R28.reuse, 0x40, RZ, 0x3c, !PT ;  /* 0x000000401c027812 */ /* 0x040fe200078e3cff */
[----:B----4-:R-:W-:Y:S01]  /*23840*/  STS.128 [R0+0xa80], R4 ;  /* 0x000a800400007388 */ /* 0x010fe20000000c00 */
[----:B------:R-:W-:-:S03]  /*23850*/  LOP3.LUT R26, R28, 0x60, RZ, 0x3c, !PT ;  /* 0x000000601c1a7812 */ /* 0x000fc600078e3cff */
[----:B---3--:R-:W-:Y:S04]  /*23860*/  STS.128 [R0+0xc00], R8 ;  /* 0x000c000800007388 */ /* 0x008fe80000000c00 */
[----:B-----5:R-:W-:Y:S04]  /*23870*/  STS.128 [R0+0xc80], R12 ;  /* 0x000c800c00007388 */ /* 0x020fe80000000c00 */
[----:B------:R-:W-:Y:S04]  /*23880*/  STS.128 [R0+0xe00], R16 ;  /* 0x000e001000007388 */ /* 0x000fe80000000c00 */
[----:B--2---:R-:W-:Y:S04]  /*23890*/  STS.128 [R0+0xe80], R20 ;  /* 0x000e801400007388 */ /* 0x004fe80000000c00 */
[----:B------:R-:W-:Y:S06]  /*238a0*/  BAR.SYNC.DEFER_BLOCKING 0x0 ;  /* 0x0000000000007b1d */ /* 0x000fec0000010000 */
[----:B------:R-:W0:Y:S04]  /*238b0*/  LDS.128 R4, [R28] ;  /* 0x000000001c047984 */ /* 0x000e280000000c00 */
[----:B0-----:R-:W-:Y:S01]  /*238c0*/  STL [R1+0x4], R5 ;  /* 0x0000040501007387 */ /* 0x001fe20000100800 */
[----:B------:R-:W-:-:S03]  /*238d0*/  IMAD.MOV.U32 R25, RZ, RZ, R4 ;  /* 0x000000ffff197224 */ /* 0x000fc600078e0004 */
[----:B------:R-:W-:Y:S04]  /*238e0*/  STL.64 [R1+0x8], R6 ;  /* 0x0000080601007387 */ /* 0x000fe80000100a00 */
[----:B------:R-:W0:Y:S04]  /*238f0*/  LDS.128 R4, [R28+0x1000] ;  /* 0x001000001c047984 */ /* 0x000e280000000c00 */
[----:B------:R-:W2:Y:S04]  /*23900*/  LDL.LU R16, [R1+0x200] ;  /* 0x0002000001107983 */ /* 0x000ea80000300800 */
[----:B0-----:R-:W-:Y:S04]  /*23910*/  STL.64 [R1+0x40], R4 ;  /* 0x0000400401007387 */ /* 0x001fe80000100a00 */
[----:B------:R-:W-:Y:S04]  /*23920*/  STL.64 [R1+0x48], R6 ;  /* 0x0000480601007387 */ /* 0x000fe80000100a00 */
[----:B------:R-:W2:Y:S04]  /*23930*/  LDL.LU R17, [R1+0x204] ;  /* 0x0002040001117983 */ /* 0x000ea80000300800 */
[----:B------:R-:W3:Y:S04]  /*23940*/  LDL.LU R18, [R1+0x208] ;  /* 0x0002080001127983 */ /* 0x000ee80000300800 */
[----:B------:R-:W3:Y:S04]  /*23950*/  LDL.LU R19, [R1+0x20c] ;  /* 0x00020c0001137983 */ /* 0x000ee80000300800 */
[----:B---3--:R-:W-:Y:S04]  /*23960*/  STL.64 [R1+0x1040], R18 ;  /* 0x0010401201007387 */ /* 0x008fe80000100a00 */
[----:B--2---:R0:W-:Y:S04]  /*23970*/  STL.64 [R1+0x1038], R16 ;  /* 0x0010381001007387 */ /* 0x0041e80000100a00 */
[----:B------:R-:W2:Y:S04]  /*23980*/  LDL.LU R12, [R1+0x1f0] ;  /* 0x0001f000010c7983 */ /* 0x000ea80000300800 */
        /* <DEDUP_REMOVED lines=11> */
[----:B0-----:R-:W3:Y:S04]  /*23a40*/  LDL.LU R16, [R1+0x1a0] ;  /* 0x0001a00001107983 */ /* 0x001ee80000300800 */
[----:B------:R-:W3:Y:S04]  /*23a50*/  LDL.LU R17, [R1+0x1a4] ;  /* 0x0001a40001117983 */ /* 0x000ee80000300800 */
[----:B------:R-:W4:Y:S04]  /*23a60*/  LDL.LU R18, [R1+0x1a8] ;  /* 0x0001a80001127983 */ /* 0x000f280000300800 */
[----:B------:R-:W4:Y:S04]  /*23a70*/  LDL.LU R19, [R1+0x1ac] ;  /* 0x0001ac0001137983 */ /* 0x000f280000300800 */
[----:B----4-:R-:W-:Y:S04]  /*23a80*/  STL.64 [R1+0x1070], R18 ;  /* 0x0010701201007387 */ /* 0x010fe80000100a00 */
[----:B---3--:R-:W-:Y:S04]  /*23a90*/  STL.64 [R1+0x1068], R16 ;  /* 0x0010681001007387 */ /* 0x008fe80000100a00 */
[----:B-1----:R-:W3:Y:S04]  /*23aa0*/  LDL.LU R12, [R1+0x170] ;  /* 0x00017000010c7983 */ /* 0x002ee80000300800 */
[----:B------:R-:W3:Y:S04]  /*23ab0*/  LDL.LU R13, [R1+0x174] ;  /* 0x00017400010d7983 */ /* 0x000ee80000300800 */
[----:B------:R-:W4:Y:S04]  /*23ac0*/  LDL.LU R14, [R1+0x178] ;  /* 0x00017800010e7983 */ /* 0x000f280000300800 */
[----:B------:R-:W4:Y:S04]  /*23ad0*/  LDL.LU R15, [R1+0x17c] ;  /* 0x00017c00010f7983 */ /* 0x000f280000300800 */
[----:B----4-:R-:W-:Y:S04]  /*23ae0*/  STL.64 [R1+0x1080], R14 ;  /* 0x0010800e01007387 */ /* 0x010fe80000100a00 */
[----:B---3--:R0:W-:Y:S04]  /*23af0*/  STL.64 [R1+0x1078], R12 ;  /* 0x0010780c01007387 */ /* 0x0081e80000100a00 */
[----:B--2---:R-:W2:Y:S04]  /*23b00*/  LDL.LU R8, [R1+0x130] ;  /* 0x0001300001087983 */ /* 0x004ea80000300800 */
        /* <DEDUP_REMOVED lines=11> */
[----:B-1----:R-:W2:Y:S04]  /*23bc0*/  LDL.LU R8, [R1+0xf0] ;  /* 0x0000f00001087983 */ /* 0x002ea80000300800 */
[----:B------:R-:W2:Y:S04]  /*23bd0*/  LDL.LU R9, [R1+0xf4] ;  /* 0x0000f40001097983 */ /* 0x000ea80000300800 */
[----:B------:R-:W3:Y:S04]  /*23be0*/  LDL.LU R10, [R1+0xf8] ;  /* 0x0000f800010a7983 */ /* 0x000ee80000300800 */
[----:B------:R-:W3:Y:S04]  /*23bf0*/  LDL.LU R11, [R1+0xfc] ;  /* 0x0000fc00010b7983 */ /* 0x000ee80000300800 */
[----:B---3--:R-:W-:Y:S04]  /*23c00*/  STL.64 [R1+0x10b0], R10 ;  /* 0x0010b00a01007387 */ /* 0x008fe80000100a00 */
[----:B--2---:R-:W-:Y:S04]  /*23c10*/  STL.64 [R1+0x10a8], R8 ;  /* 0x0010a80801007387 */ /* 0x004fe80000100a00 */
        /* <DEDUP_REMOVED lines=23> */
[----:B--2---:R-:W-:Y:S04]  /*23d90*/  STL.64 [R1+0x10e8], R12 ;  /* 0x0010e80c01007387 */ /* 0x004fe80000100a00 */
[----:B------:R-:W0:Y:S04]  /*23da0*/  LDS.128 R12, [R28+0x2000] ;  /* 0x002000001c0c7984 */ /* 0x000e280000000c00 */
[----:B------:R-:W2:Y:S04]  /*23db0*/  LDL.LU R8, [R1+0xd0] ;  /* 0x0000d00001087983 */ /* 0x000ea80000300800 */
[----:B------:R-:W2:Y:S04]  /*23dc0*/  LDL.LU R9, [R1+0xd4] ;  /* 0x0000d40001097983 */ /* 0x000ea80000300800 */
[----:B------:R-:W2:Y:S04]  /*23dd0*/  LDL.LU R10, [R1+0xd8] ;  /* 0x0000d800010a7983 */ /* 0x000ea80000300800 */
[----:B------:R-:W2:Y:S04]  /*23de0*/  LDL.LU R11, [R1+0xdc] ;  /* 0x0000dc00010b7983 */ /* 0x000ea80000300800 */
[----:B------:R-:W3:Y:S04]  /*23df0*/  LDL.LU R16, [R1+0x110] ;  /* 0x0001100001107983 */ /* 0x000ee80000300800 */
[----:B------:R-:W3:Y:S04]  /*23e00*/  LDL.LU R17, [R1+0x114] ;  /* 0x0001140001117983 */ /* 0x000ee80000300800 */
[----:B------:R-:W3:Y:S04]  /*23e10*/  LDL.LU R18, [R1+0x118] ;  /* 0x0001180001127983 */ /* 0x000ee80000300800 */
[----:B------:R-:W3:Y:S04]  /*23e20*/  LDL.LU R19, [R1+0x11c] ;  /* 0x00011c0001137983 */ /* 0x000ee80000300800 */
[----:B------:R-:W4:Y:S04]  /*23e30*/  LDL.LU R4, [R1+0x1c0] ;  /* 0x0001c00001047983 */ /* 0x000f280000300800 */
[----:B------:R-:W4:Y:S04]  /*23e40*/  LDL.LU R5, [R1+0x1c4] ;  /* 0x0001c40001057983 */ /* 0x000f280000300800 */
[----:B------:R-:W4:Y:S04]  /*23e50*/  LDL.LU R6, [R1+0x1c8] ;  /* 0x0001c80001067983 */ /* 0x000f280000300800 */
[----:B------:R-:W4:Y:S04]  /*23e60*/  LDL.LU R7, [R1+0x1cc] ;  /* 0x0001cc0001077983 */ /* 0x000f280000300800 */
[----:B------:R-:W5:Y:S04]  /*23e70*/  LDL.LU R20, [R1+0x380] ;  /* 0x0003800001147983 */ /* 0x000f680000300800 */
[----:B------:R-:W5:Y:S04]  /*23e80*/  LDL.LU R21, [R1+0x384] ;  /* 0x0003840001157983 */ /* 0x000f680000300800 */
[----:B------:R-:W5:Y:S04]  /*23e90*/  LDL.LU R22, [R1+0x388] ;  /* 0x0003880001167983 */ /* 0x000f680000300800 */
[----:B------:R-:W5:Y:S04]  /*23ea0*/  LDL.LU R23, [R1+0x38c] ;  /* 0x00038c0001177983 */ /* 0x000f680000300800 */
[----:B0-----:R-:W-:Y:S04]  /*23eb0*/  STL.64 [R1+0x80], R12 ;  /* 0x0000800c01007387 */ /* 0x001fe80000100a00 */
[----:B------:R-:W-:Y:S04]  /*23ec0*/  STL.64 [R1+0x88], R14 ;  /* 0x0000880e01007387 */ /* 0x000fe80000100a00 */
[----:B------:R-:W0:Y:S04]  /*23ed0*/  LDS.128 R12, [R28+0x3000] ;  /* 0x003000001c0c7984 */ /* 0x000e280000000c00 */
[----:B0-----:R-:W-:Y:S04]  /*23ee0*/  STL.64 [R1+0x160], R12 ;  /* 0x0001600c01007387 */ /* 0x001fe80000100a00 */
[----:B------:R-:W-:Y:S04]  /*23ef0*/  STL.64 [R1+0x168], R14 ;  /* 0x0001680e01007387 */ /* 0x000fe80000100a00 */
[----:B------:R-:W0:Y:S04]  /*23f00*/  LDS.128 R12, [R29] ;  /* 0x000000001d0c7984 */ /* 0x000e280000000c00 */
[----:B0-----:R-:W-:Y:S04]  /*23f10*/  STL.64 [R1+0x10], R12 ;  /* 0x0000100c01007387 */ /* 0x001fe80000100a00 */
[----:B------:R-:W-:Y:S04]  /*23f20*/  STL.64 [R1+0x18], R14 ;  /* 0x0000180e01007387 */ /* 0x000fe80000100a00 */
[----:B------:R-:W0:Y:S04]  /*23f30*/  LDS.128 R12, [R29+0x1000] ;  /* 0x001000001d0c7984 */ /* 0x000e280000000c00 */
        /* <DEDUP_REMOVED lines=30> */
[----:B------:R-:W-:Y:S06]  /*24120*/  BAR.SYNC.DEFER_BLOCKING 0x0 ;  /* 0x0000000000007b1d */ /* 0x000fec0000010000 */
[----:B0-----:R-:W-:Y:S04]  /*24130*/  STL.64 [R1+0x1b0], R12 ;  /* 0x0001b00c01007387 */ /* 0x001fe80000100a00 */
[----:B------:R0:W-:Y:S04]  /*24140*/  STL.64 [R1+0x1b8], R14 ;  /* 0x0001b80e01007387 */ /* 0x0001e80000100a00 */
[----:B0-----:R-:W2:Y:S04]  /*24150*/  LDL.LU.64 R14, [R1+0x10f0] ;  /* 0x0010f000010e7983 */ /* 0x001ea80000300a00 */
[----:B------:R-:W2:Y:S04]  /*24160*/  LDL.LU.64 R12, [R1+0x10e8] ;  /* 0x0010e800010c7983 */ /* 0x000ea80000300a00 */
[----:B--2---:R0:W-:Y:S04]  /*24170*/  STS.128 [R0], R12 ;  /* 0x0000000c00007388 */ /* 0x0041e80000000c00 */
        /* <DEDUP_REMOVED lines=8> */
[----:B------:R0:W-:Y:S04]  /*24200*/  STS.128 [R0+0x280], R8 ;  /* 0x0002800800007388 */ /* 0x0001e80000000c00 */
[----:B0-----:R-:W3:Y:S04]  /*24210*/  LDL.LU.64 R10, [R1+0x10b0] ;  /* 0x0010b000010a7983 */ /* 0x001ee80000300a00 */
[----:B------:R-:W3:Y:S04]  /*24220*/  LDL.LU.64 R8, [R1+0x10a8] ;  /* 0x0010a80001087983 */ /* 0x000ee80000300a00 */
[----:B--2---:R0:W-:Y:S04]  /*24230*/  STS.128 [R0+0x400], R12 ;  /* 0x0004000c00007388 */ /* 0x0041e80000000c00 */
[----:B0-----:R-:W2:Y:S04]  /*24240*/  LDL.LU.64 R14, [R1+0x10a0] ;  /* 0x0010a000010e7983 */ /* 0x001ea80000300a00 */
[----:B------:R-:W2:Y:S04]  /*24250*/  LDL.LU.64 R12, [R1+0x1098] ;  /* 0x00109800010c7983 */ /* 0x000ea80000300a00 */
[----:B---3--:R0:W-:Y:S04]  /*24260*/  STS.128 [R0+0x480], R8 ;  /* 0x0004800800007388 */ /* 0x0081e80000000c00 */
[----:B------:R-:W-:Y:S04]  /*24270*/  STS.128 [R0+0x680], R16 ;  /* 0x0006801000007388 */ /* 0x000fe80000000c00 */
[----:B0-----:R-:W3:Y:S04]  /*24280*/  LDL.LU.64 R10, [R1+0x1090] ;  /* 0x00109000010a7983 */ /* 0x001ee80000300a00 */
[----:B------:R-:W3:Y:S04]  /*24290*/  LDL.LU.64 R8, [R1+0x1088] ;  /* 0x0010880001087983 */ /* 0x000ee80000300a00 */
[----:B--2---:R0:W-:Y:S04]  /*242a0*/  STS.128 [R0+0x600], R12 ;  /* 0x0006000c00007388 */ /* 0x0041e80000000c00 */
[----:B0-----:R-:W2:Y:S04]  /*242b0*/  LDL.LU.64 R14, [R1+0x1080] ;  /* 0x00108000010e7983 */ /* 0x001ea80000300a00 */
[----:B------:R-:W2:Y:S04]  /*242c0*/  LDL.LU.64 R12, [R1+0x1078] ;  /* 0x00107800010c7983 */ /* 0x000ea80000300a00 */
[----:B------:R-:W4:Y:S04]  /*242d0*/  LDL.LU.64 R18, [R1+0x1070] ;  /* 0x0010700001127983 */ /* 0x000f280000300a00 */
[----:B------:R-:W4:Y:S04]  /*242e0*/  LDL.LU.64 R16, [R1+0x1068] ;  /* 0x0010680001107983 */ /* 0x000f280000300a00 */
[----:B---3--:R0:W-:Y:S04]  /*242f0*/  STS.128 [R0+0x800], R8 ;  /* 0x0008000800007388 */ /* 0x0081e80000000c00 */
[----:B0-----:R-:W3:Y:S04]  /*24300*/  LDL.LU.64 R10, [R1+0x1060] ;  /* 0x00106000010a7983 */ /* 0x001ee80000300a00 */
[----:B------:R-:W3:Y:S04]  /*24310*/  LDL.LU.64 R8, [R1+0x1058] ;  /* 0x0010580001087983 */ /* 0x000ee80000300a00 */
[----:B--2---:R0:W-:Y:S04]  /*24320*/  STS.128 [R0+0x880], R12 ;  /* 0x0008800c00007388 */ /* 0x0041e80000000c00 */
[----:B----4-:R1:W-:Y:S04]  /*24330*/  STS.128 [R0+0xa00], R16 ;  /* 0x000a001000007388 */ /* 0x0103e80000000c00 */
[----:B0-----:R-:W2:Y:S04]  /*24340*/  LDL.LU.64 R14, [R1+0x1050] ;  /* 0x00105000010e7983 */ /* 0x001ea80000300a00 */
[----:B------:R-:W2:Y:S04]  /*24350*/  LDL.LU.64 R12, [R1+0x1048] ;  /* 0x00104800010c7983 */ /* 0x000ea80000300a00 */
[----:B-1----:R-:W4:Y:S04]  /*24360*/  LDL.LU.64 R18, [R1+0x1040] ;  /* 0x0010400001127983 */ /* 0x002f280000300a00 */
[----:B------:R-:W4:Y:S04]  /*24370*/  LDL.LU.64 R16, [R1+0x1038] ;  /* 0x0010380001107983 */ /* 0x000f280000300a00 */
[----:B------:R-:W-:Y:S04]  /*24380*/  STS.128 [R0+0xa80], R4 ;  /* 0x000a800400007388 */ /* 0x000fe80000000c00 */
[----:B---3--:R-:W-:Y:S04]  /*24390*/  STS.128 [R0+0xc00], R8 ;  /* 0x000c000800007388 */ /* 0x008fe80000000c00 */
[----:B-----5:R-:W-:Y:S04]  /*243a0*/  STS.128 [R0+0xe80], R20 ;  /* 0x000e801400007388 */ /* 0x020fe80000000c00 */
[----:B--2---:R-:W-:Y:S04]  /*243b0*/  STS.128 [R0+0xc80], R12 ;  /* 0x000c800c00007388 */ /* 0x004fe80000000c00 */
[----:B----4-:R0:W-:Y:S04]  /*243c0*/  STS.128 [R0+0xe00], R16 ;  /* 0x000e001000007388 */ /* 0x0101e80000000c00 */
[----:B------:R-:W-:Y:S06]  /*243d0*/  BAR.SYNC.DEFER_BLOCKING 0x0 ;  /* 0x0000000000007b1d */ /* 0x000fec0000010000 */
[----:B0-----:R-:W2:Y:S04]  /*243e0*/  LDL.LU R16, [R1+0x5e0] ;  /* 0x0005e00001107983 */ /* 0x001ea80000300800 */
[----:B------:R-:W0:Y:S04]  /*243f0*/  LDS.128 R8, [R28] ;  /* 0x000000001c087984 */ /* 0x000e280000000c00 */
[----:B------:R-:W1:Y:S04]  /*24400*/  LDS.128 R4, [R28+0x1000] ;  /* 0x001000001c047984 */ /* 0x000e680000000c00 */
[----:B0-----:R0:W-:Y:S04]  /*24410*/  STL.64 [R1+0xa0], R8 ;  /* 0x0000a00801007387 */ /* 0x0011e80000100a00 */
[----:B------:R3:W-:Y:S04]  /*24420*/  STL.64 [R1+0xa8], R10 ;  /* 0x0000a80a01007387 */ /* 0x0007e80000100a00 */
[----:B-1----:R-:W-:Y:S04]  /*24430*/  STL.64 [R1+0xe0], R4 ;  /* 0x0000e00401007387 */ /* 0x002fe80000100a00 */
[----:B------:R-:W-:Y:S04]  /*24440*/  STL.64 [R1+0xe8], R6 ;  /* 0x0000e80601007387 */ /* 0x000fe80000100a00 */
[----:B------:R-:W2:Y:S04]  /*24450*/  LDL.LU R17, [R1+0x5e4] ;  /* 0x0005e40001117983 */ /* 0x000ea80000300800 */
[----:B------:R-:W4:Y:S04]  /*24460*/  LDL.LU R18, [R1+0x5e8] ;  /* 0x0005e80001127983 */ /* 0x000f280000300800 */
[----:B------:R-:W4:Y:S04]  /*24470*/  LDL.LU R19, [R1+0x5ec] ;  /* 0x0005ec0001137983 */ /* 0x000f280000300800 */
[----:B----4-:R-:W-:Y:S04]  /*24480*/  STL.64 [R1+0xf80], R18 ;  /* 0x000f801201007387 */ /* 0x010fe80000100a00 */
[----:B--2---:R1:W-:Y:S04]  /*24490*/  STL.64 [R1+0xf78], R16 ;  /* 0x000f781001007387 */ /* 0x0043e80000100a00 */
[----:B------:R-:W2:Y:S04]  /*244a0*/  LDL.LU R12, [R1+0x5d0] ;  /* 0x0005d000010c7983 */ /* 0x000ea80000300800 */
[----:B------:R-:W2:Y:S04]  /*244b0*/  LDL.LU R13, [R1+0x5d4] ;  /* 0x0005d400010d7983 */ /* 0x000ea80000300800 */
[----:B------:R-:W4:Y:S04]  /*244c0*/  LDL.LU R14, [R1+0x5d8] ;  /* 0x0005d800010e7983 */ /* 0x000f280000300800 */
[----:B------:R-:W4:Y:S04]  /*244d0*/  LDL.LU R15, [R1+0x5dc] ;  /* 0x0005dc00010f7983 */ /* 0x000f280000300800 */
[----:B----4-:R-:W-:Y:S04]  /*244e0*/  STL.64 [R1+0xf90], R14 ;  /* 0x000f900e01007387 */ /* 0x010fe80000100a00 */
[----:B--2---:R2:W-:Y:S04]  /*244f0*/  STL.64 [R1+0xf88], R12 ;  /* 0x000f880c01007387 */ /* 0x0045e80000100a00 */
[----:B0-----:R-:W4:Y:S04]  /*24500*/  LDL.LU R8, [R1+0x5b0] ;  /* 0x0005b00001087983 */ /* 0x001f280000300800 */
[----:B------:R-:W4:Y:S04]  /*24510*/  LDL.LU R9, [R1+0x5b4] ;  /* 0x0005b40001097983 */ /* 0x000f280000300800 */
[----:B---3--:R-:W3:Y:S04]  /*24520*/  LDL.LU R10, [R1+0x5b8] ;  /* 0x0005b800010a7983 */ /* 0x008ee80000300800 */
[----:B------:R-:W3:Y:S04]  /*24530*/  LDL.LU R11, [R1+0x5bc] ;  /* 0x0005bc00010b7983 */ /* 0x000ee80000300800 */
[----:B---3--:R-:W-:Y:S04]  /*24540*/  STL.64 [R1+0xfa0], R10 ;  /* 0x000fa00a01007387 */ /* 0x008fe80000100a00 */
[----:B----4-:R0:W-:Y:S04]  /*24550*/  STL.64 [R1+0xf98], R8 ;  /* 0x000f980801007387 */ /* 0x0101e80000100a00 */
[----:B-1----:R-:W3:Y:S04]  /*24560*/  LDL.LU R16, [R1+0x550] ;  /* 0x0005500001107983 */ /* 0x002ee80000300800 */
[----:B------:R-:W3:Y:S04]  /*24570*/  LDL.LU R17, [R1+0x554] ;  /* 0x0005540001117983 */ /* 0x000ee80000300800 */
[----:B------:R-:W4:Y:S04]  /*24580*/  LDL.LU R18, [R1+0x558] ;  /* 0x0005580001127983 */ /* 0x000f280000300800 */
[----:B------:R-:W4:Y:S04]  /*24590*/  LDL.LU R19, [R1+0x55c] ;  /* 0x00055c0001137983 */ /* 0x000f280000300800 */
[----:B----4-:R-:W-:Y:S04]  /*245a0*/  STL.64 [R1+0xfb0], R18 ;  /* 0x000fb01201007387 */ /* 0x010fe80000100a00 */
[----:B---3--:R-:W-:Y:S04]  /*245b0*/  STL.64 [R1+0xfa8], R16 ;  /* 0x000fa81001007387 */ /* 0x008fe80000100a00 */
        /* <DEDUP_REMOVED lines=146> */
[----:B----4-:R-:W-:Y:S04]  /*24ee0*/  STS.128 [R0+0xe00], R16 ;  /* 0x000e001000007388 */ /* 0x010fe80000000c00 */
[----:B------:R-:W-:Y:S06]  /*24ef0*/  BAR.SYNC.DEFER_BLOCKING 0x0 ;  /* 0x0000000000007b1d */ /* 0x000fec0000010000 */
[----:B------:R-:W0:Y:S04]  /*24f00*/  LDS.128 R4, [R28] ;  /* 0x000000001c047984 */ /* 0x000e280000000c00 */
[----:B------:R-:W1:Y:S04]  /*24f10*/  LDS.128 R12, [R28+0x1000] ;  /* 0x001000001c0c7984 */ /* 0x000e680000000c00 */
[----:B------:R-:W2:Y:S04]  /*24f20*/  LDS.128 R8, [R28+0x2000] ;  /* 0x002000001c087984 */ /* 0x000ea80000000c00 */
[----:B------:R-:W-:Y:S04]  /*24f30*/  LDS.128 R16, [R2+0x2000] ;  /* 0x0020000002107984 */ /* 0x000fe80000000c00 */
[----:B0-----:R-:W-:Y:S04]  /*24f40*/  STL.64 [R1+0x250], R4 ;  /* 0x0002500401007387 */ /* 0x001fe80000100a00 */
[----:B------:R-:W-:Y:S04]  /*24f50*/  STL.64 [R1+0x258], R6 ;  /* 0x0002580601007387 */ /* 0x000fe80000100a00 */
[----:B------:R-:W0:Y:S04]  /*24f60*/  LDS.128 R4, [R28+0x3000] ;  /* 0x003000001c047984 */ /* 0x000e280000000c00 */
[----:B-1----:R-:W-:Y:S04]  /*24f70*/  STL.64 [R1+0x290], R12 ;  /* 0x0002900c01007387 */ /* 0x002fe80000100a00 */
[----:B------:R-:W-:Y:S04]  /*24f80*/  STL.64 [R1+0x298], R14 ;  /* 0x0002980e01007387 */ /* 0x000fe80000100a00 */
[----:B------:R-:W-:Y:S04]  /*24f90*/  STL [R1+0xe88], R28 ;  /* 0x000e881c01007387 */ /* 0x000fe80000100800 */
[----:B--2---:R-:W-:Y:S04]  /*24fa0*/  STL.64 [R1+0x2a0], R8 ;  /* 0x0002a00801007387 */ /* 0x004fe80000100a00 */
[----:B------:R-:W-:Y:S04]  /*24fb0*/  STL.64 [R1+0x2a8], R10 ;  /* 0x0002a80a01007387 */ /* 0x000fe80000100a00 */
[----:B------:R-:W1:Y:S04]  /*24fc0*/  LDS.128 R12, [R29] ;  /* 0x000000001d0c7984 */ /* 0x000e680000000c00 */
[----:B------:R-:W-:Y:S04]  /*24fd0*/  LDS.128 R8, [R29+0x1000] ;  /* 0x001000001d087984 */ /* 0x000fe80000000c00 */
[----:B0-----:R-:W-:Y:S04]  /*24fe0*/  STL.64 [R1+0x280], R4 ;  /* 0x0002800401007387 */ /* 0x001fe80000100a00 */
[----:B------:R-:W-:Y:S04]  /*24ff0*/  STL.64 [R1+0x288], R6 ;  /* 0x0002880601007387 */ /* 0x000fe80000100a00 */
[----:B------:R-:W0:Y:S04]  /*25000*/  LDS.128 R4, [R29+0x2000] ;  /* 0x002000001d047984 */ /* 0x000e280000000c00 */
[----:B-1----:R-:W-:Y:S04]  /*25010*/  STL.64 [R1+0x260], R12 ;  /* 0x0002600c01007387 */ /* 0x002fe80000100a00 */
[----:B------:R-:W-:Y:S04]  /*25020*/  STL.64 [R1+0x268], R14 ;  /* 0x0002680e01007387 */ /* 0x000fe80000100a00 */
[----:B------:R-:W-:Y:S04]  /*25030*/  LDS.128 R12, [R26] ;  /* 0x000000001a0c7984 */ /* 0x000fe80000000c00 */
[----:B0-----:R-:W-:Y:S01]  /*25040*/  STL.64 [R1+0x240], R4 ;  /* 0x0002400401007387 */ /* 0x001fe20000100a00 */
[----:B------:R-:W-:-:S03]  /*25050*/  IMAD.MOV.U32 R28, RZ, RZ, R7 ;  /* 0x000000ffff1c7224 */ /* 0x000fc600078e0007 */
[----:B------:R-:W-:Y:S04]  /*25060*/  STL.64 [R1+0x270], R8 ;  /* 0x0002700801007387 */ /* 0x000fe80000100a00 */
[----:B------:R-:W-:Y:S04]  /*25070*/  STL.64 [R1+0x278], R10 ;  /* 0x0002780a01007387 */ /* 0x000fe80000100a00 */
[----:B------:R-:W-:Y:S04]  /*25080*/  STL [R1+0x248], R6 ;  /* 0x0002480601007387 */ /* 0x000fe80000100800 */
[----:B------:R-:W0:Y:S04]  /*25090*/  LDS.128 R4, [R29+0x3000] ;  /* 0x003000001d047984 */ /* 0x000e280000000c00 */
[----:B------:R-:W2:Y:S04]  /*250a0*/  LDL.LU R20, [R1+0x610] ;  /* 0x0006100001147983 */ /* 0x000ea80000300800 */
[----:B------:R-:W2:Y:S04]  /*250b0*/  LDL.LU R21, [R1+0x614] ;  /* 0x0006140001157983 */ /* 0x000ea80000300800 */
[----:B------:R-:W2:Y:S04]  /*250c0*/  LDL.LU R22, [R1+0x618] ;  /* 0x0006180001167983 */ /* 0x000ea80000300800 */
[----:B------:R-:W2:Y:S04]  /*250d0*/  LDL.LU R23, [R1+0x61c] ;  /* 0x00061c0001177983 */ /* 0x000ea80000300800 */
[----:B------:R-:W-:Y:S04]  /*250e0*/  STL [R1+0xe8c], R28 ;  /* 0x000e8c1c01007387 */ /* 0x000fe80000100800 */
[----:B------:R-:W-:Y:S04]  /*250f0*/  STL [R1+0xe90], R29 ;  /* 0x000e901d01007387 */ /* 0x000fe80000100800 */
[----:B------:R-:W-:Y:S04]  /*25100*/  LDS.128 R8, [R2] ;  /* 0x0000000002087984 */ /* 0x000fe80000000c00 */
[----:B0-----:R-:W-:Y:S04]  /*25110*/  STL.64 [R1+0x230], R4 ;  /* 0x0002300401007387 */ /* 0x001fe80000100a00 */
[----:B------:R-:W-:Y:S04]  /*25120*/  STL.64 [R1+0x238], R6 ;  /* 0x0002380601007387 */ /* 0x000fe80000100a00 */
[----:B------:R-:W0:Y:S04]  /*25130*/  LDS.128 R4, [R2+0x1000] ;  /* 0x0010000002047984 */ /* 0x000e280000000c00 */
[----:B0-----:R-:W-:Y:S01]  /*25140*/  STL.64 [R1+0x210], R4 ;  /* 0x0002100401007387 */ /* 0x001fe20000100a00 */
[----:B------:R-:W-:-:S03]  /*25150*/  IMAD.MOV.U32 R28, RZ, RZ, R7 ;  /* 0x000000ffff1c7224 */ /* 0x000fc600078e0007 */
[----:B------:R-:W-:Y:S04]  /*25160*/  STL.64 [R1+0x220], R8 ;  /* 0x0002200801007387 */ /* 0x000fe80000100a00 */
[----:B------:R-:W-:Y:S04]  /*25170*/  STL.64 [R1+0x228], R10 ;  /* 0x0002280a01007387 */ /* 0x000fe80000100a00 */
[----:B------:R-:W-:Y:S04]  /*25180*/  STL [R1+0x218], R6 ;  /* 0x0002180601007387 */ /* 0x000fe80000100800 */
[----:B------:R-:W0:Y:S04]  /*25190*/  LDS.128 R4, [R2+0x3000] ;  /* 0x0030000002047984 */ /* 0x000e280000000c00 */
[----:B------:R-:W-:Y:S04]  /*251a0*/  STL [R1+0xe94], R28 ;  /* 0x000e941c01007387 */ /* 0x000fe80000100800 */
[----:B------:R-:W-:Y:S04]  /*251b0*/  STL [R1+0xf20], R17 ;  /* 0x000f201101007387 */ /* 0x000fe80000100800 */
[----:B------:R-:W-:Y:S04]  /*251c0*/  STL [R1+0xe9c], R18 ;  /* 0x000e9c1201007387 */ /* 0x000fe80000100800 */
[----:B------:R1:W-:Y:S04]  /*251d0*/  STL [R1+0xe98], R19 ;  /* 0x000e981301007387 */ /* 0x0003e80000100800 */
[----:B------:R-:W-:Y:S04]  /*251e0*/  LDS.128 R8, [R26+0x2000] ;  /* 0x002000001a087984 */ /* 0x000fe80000000c00 */
[----:B-1----:R-:W3:Y:S04]  /*251f0*/  LDL R19, [R1+0x120] ;  /* 0x0001200001137983 */ /* 0x002ee80000100800 */
[----:B------:R-:W-:Y:S04]  /*25200*/  STL.64 [R1+0xea8], R14 ;  /* 0x000ea80e01007387 */ /* 0x000fe80000100a00 */
[----:B0-----:R-:W-:Y:S04]  /*25210*/  STL.64 [R1+0x2b0], R4 ;  /* 0x0002b00401007387 */ /* 0x001fe80000100a00 */
[----:B------:R-:W-:Y:S04]  /*25220*/  STL.64 [R1+0x2b8], R6 ;  /* 0x0002b80601007387 */ /* 0x000fe80000100a00 */
[----:B------:R-:W0:Y:S04]  /*25230*/  LDS.128 R4, [R26+0x1000] ;  /* 0x001000001a047984 */ /* 0x000e280000000c00 */
[----:B------:R1:W-:Y:S04]  /*25240*/  STL.64 [R1+0xea0], R12 ;  /* 0x000ea00c01007387 */ /* 0x0003e80000100a00 */
[----:B-1----:R-:W4:Y:S04]  /*25250*/  LDL.LU R12, [R1+0x600] ;  /* 0x00060000010c7983 */ /* 0x002f280000300800 */
[----:B------:R-:W4:Y:S04]  /*25260*/  LDL.LU R13, [R1+0x604] ;  /* 0x00060400010d7983 */ /* 0x000f280000300800 */
[----:B------:R-:W4:Y:S04]  /*25270*/  LDL.LU R14, [R1+0x608] ;  /* 0x00060800010e7983 */ /* 0x000f280000300800 */
[----:B------:R-:W4:Y:S04]  /*25280*/  LDL.LU R15, [R1+0x60c] ;  /* 0x00060c00010f7983 */ /* 0x000f280000300800 */
[----:B0-----:R-:W-:Y:S04]  /*25290*/  STL.64 [R1+0xeb8], R6 ;  /* 0x000eb80601007387 */ /* 0x001fe80000100a00 */
[----:B------:R-:W-:Y:S04]  /*252a0*/  STL.64 [R1+0xeb0], R4 ;  /* 0x000eb00401007387 */ /* 0x000fe80000100a00 */
[----:B------:R-:W0:Y:S04]  /*252b0*/  LDS.128 R4, [R26+0x3000] ;  /* 0x003000001a047984 */ /* 0x000e280000000c00 */
[----:B------:R-:W-:Y:S04]  /*252c0*/  STL.64 [R1+0xec8], R10 ;  /* 0x000ec80a01007387 */ /* 0x000fe80000100a00 */
[----:B------:R-:W-:Y:S04]  /*252d0*/  STL.64 [R1+0xec0], R8 ;  /* 0x000ec00801007387 */ /* 0x000fe80000100a00 */
[----:B------:R-:W-:Y:S01]  /*252e0*/  BAR.SYNC.DEFER_BLOCKING 0x0 ;  /* 0x0000000000007b1d */ /* 0x000fe20000010000 */
[----:B0-----:R-:W-:-:S02]  /*252f0*/  IMAD.MOV.U32 R27, RZ, RZ, R7 ;  /* 0x000000ffff1b7224 */ /* 0x001fc400078e0007 */
[----:B------:R-:W-:-:S03]  /*25300*/  IMAD.MOV.U32 R18, RZ, RZ, R4 ;  /* 0x000000ffff127224 */ /* 0x000fc600078e0004 */
[----:B------:R-:W-:Y:S01]  /*25310*/  STL.64 [R1+0xed8], R26 ;  /* 0x000ed81a01007387 */ /* 0x000fe20000100a00 */
[----:B------:R-:W-:-:S03]  /*25320*/  IMAD.MOV.U32 R28, RZ, RZ, R5 ;  /* 0x000000ffff1c7224 */ /* 0x000fc600078e0005 */
[----:B------:R0:W-:Y:S01]  /*25330*/  STL.64 [R1+0xed0], R24 ;  /* 0x000ed01801007387 */ /* 0x0001e20000100a00 */
[----:B------:R-:W-:-:S03]  /*25340*/  IMAD.MOV.U32 R29, RZ, RZ, R6 ;  /* 0x000000ffff1d7224 */ /* 0x000fc600078e0006 */
[----:B------:R-:W5:Y:S04]  /*25350*/  LDL.LU R4, [R1+0x6f0] ;  /* 0x0006f00001047983 */ /* 0x000f680000300800 */
[----:B------:R-:W5:Y:S04]  /*25360*/  LDL.LU R5, [R1+0x6f4] ;  /* 0x0006f40001057983 */ /* 0x000f680000300800 */
[----:B------:R-:W3:Y:S04]  /*25370*/  LDL.LU R6, [R1+0x6f8] ;  /* 0x0006f80001067983 */ /* 0x000ee80000300800 */
[----:B------:R-:W3:Y:S04]  /*25380*/  LDL.LU R7, [R1+0x6fc] ;  /* 0x0006fc0001077983 */ /* 0x000ee80000300800 */
[----:B--2---:R1:W-:Y:S04]  /*25390*/  STS.128 [R0+0x80], R20 ;  /* 0x0000801400007388 */ /* 0x0043e80000000c00 */
[----:B---3--:R-:W-:Y:S04]  /*253a0*/  STL.64 [R1+0xee8], R6 ;  /* 0x000ee80601007387 */ /* 0x008fe80000100a00 */
[----:B-----5:R-:W-:Y:S04]  /*253b0*/  STL.64 [R1+0xee0], R4 ;  /* 0x000ee00401007387 */ /* 0x020fe80000100a00 */
[----:B0-----:R-:W2:Y:S04]  /*253c0*/  LDL.LU R24, [R1+0x6d0] ;  /* 0x0006d00001187983 */ /* 0x001ea80000300800 */
[----:B------:R-:W2:Y:S04]  /*253d0*/  LDL.LU R25, [R1+0x6d4] ;  /* 0x0006d40001197983 */ /* 0x000ea80000300800 */
[----:B------:R-:W3:Y:S04]  /*253e0*/  LDL.LU R26, [R1+0x6d8] ;  /* 0x0006d800011a7983 */ /* 0x000ee80000300800 */
[----:B------:R-:W3:Y:S04]  /*253f0*/  LDL.LU R27, [R1+0x6dc] ;  /* 0x0006dc00011b7983 */ /* 0x000ee80000300800 */
[----:B-1----:R-:W5:Y:S04]  /*25400*/  LDL.LU R20, [R1+0x690] ;  /* 0x0006900001147983 */ /* 0x002f680000300800 */
[----:B------:R-:W5:Y:S04]  /*25410*/  LDL.LU R21, [R1+0x694] ;  /* 0x0006940001157983 */ /* 0x000f680000300800 */
[----:B------:R-:W2:Y:S04]  /*25420*/  LDL.LU R22, [R1+0x698] ;  /* 0x0006980001167983 */ /* 0x000ea80000300800 */
[----:B------:R-:W2:Y:S04]  /*25430*/  LDL.LU R23, [R1+0x69c] ;  /* 0x00069c0001177983 */ /* 0x000ea80000300800 */
[----:B--2---:R-:W-:Y:S04]  /*25440*/  STL.64 [R1+0xf08], R22 ;  /* 0x000f081601007387 */ /* 0x004fe80000100a00 */
[----:B-----5:R0:W-:Y:S04]  /*25450*/  STL.64 [R1+0xf00], R20 ;  /* 0x000f001401007387 */ /* 0x0201e80000100a00 */
[----:B0-----:R-:W2:Y:S04]  /*25460*/  LDL.LU R20, [R1+0x680] ;  /* 0x0006800001147983 */ /* 0x001ea80000300800 */
[----:B------:R-:W2:Y:S04]  /*25470*/  LDL.LU R21, [R1+0x684] ;  /* 0x0006840001157983 */ /* 0x000ea80000300800 */
[----:B------:R-:W5:Y:S04]  /*25480*/  LDL.LU R22, [R1+0x688] ;  /* 0x0006880001167983 */ /* 0x000f680000300800 */
[----:B------:R-:W5:Y:S04]  /*25490*/  LDL.LU R23, [R1+0x68c] ;  /* 0x00068c0001177983 */ /* 0x000f680000300800 */
[----:B-----5:R-:W-:Y:S04]  /*254a0*/  STL.64 [R1+0xf18], R22 ;  /* 0x000f181601007387 */ /* 0x020fe80000100a00 */
[----:B--2---:R0:W-:Y:S04]  /*254b0*/  STL.64 [R1+0xf10], R20 ;  /* 0x000f101401007387 */ /* 0x0041e80000100a00 */
        /* <DEDUP_REMOVED lines=32> */
[----:B------:R-:W2:Y:S04]  /*256c0*/  LDL.LU R22, [R1+0x628] ;  /* 0x0006280001167983 */ /* 0x000ea80000300800 */
[----:B------:R-:W2:Y:S04]  /*256d0*/  LDL.LU R23, [R1+0x62c] ;  /* 0x00062c0001177983 */ /* 0x000ea80000300800 */
[----:B---3--:R-:W-:Y:S04]  /*256e0*/  STL.64 [R1+0xef8], R26 ;  /* 0x000ef81a01007387 */ /* 0x008fe80000100a00 */
[----:B------:R0:W-:Y:S04]  /*256f0*/  STL.64 [R1+0xef0], R24 ;  /* 0x000ef01801007387 */ /* 0x0001e80000100a00 */
[----:B0-----:R-:W3:Y:S04]  /*25700*/  LDL.LU R24, [R1+0x6b0] ;  /* 0x0006b00001187983 */ /* 0x001ee80000300800 */
[----:B------:R-:W3:Y:S04]  /*25710*/  LDL.LU R25, [R1+0x6b4] ;  /* 0x0006b40001197983 */ /* 0x000ee80000300800 */
[----:B------:R-:W3:Y:S04]  /*25720*/  LDL.LU R26, [R1+0x6b8] ;  /* 0x0006b800011a7983 */ /* 0x000ee80000300800 */
[----:B------:R-:W3:Y:S04]  /*25730*/  LDL.LU R27, [R1+0x6bc] ;  /* 0x0006bc00011b7983 */ /* 0x000ee80000300800 */
[----:B------:R-:W5:Y:S04]  /*25740*/  LDL.LU R17, [R1+0xe64] ;  /* 0x000e640001117983 */ /* 0x000f680000300800 */
[----:B------:R-:W3:Y:S04]  /*25750*/  LDL.LU R4, [R1+0x6c0] ;  /* 0x0006c00001047983 */ /* 0x000ee80000300800 */
[----:B------:R-:W3:Y:S04]  /*25760*/  LDL.LU R5, [R1+0x6c4] ;  /* 0x0006c40001057983 */ /* 0x000ee80000300800 */
[----:B------:R-:W3:Y:S04]  /*25770*/  LDL.LU R6, [R1+0x6c8] ;  /* 0x0006c80001067983 */ /* 0x000ee80000300800 */
[----:B------:R-:W3:Y:S04]  /*25780*/  LDL.LU R7, [R1+0x6cc] ;  /* 0x0006cc0001077983 */ /* 0x000ee80000300800 */
[----:B------:R-:W3:Y:S04]  /*25790*/  LDL.LU R8, [R1+0x6e0] ;  /* 0x0006e00001087983 */ /* 0x000ee80000300800 */
[----:B------:R-:W3:Y:S04]  /*257a0*/  LDL.LU R9, [R1+0x6e4] ;  /* 0x0006e40001097983 */ /* 0x000ee80000300800 */
[----:B------:R-:W3:Y:S04]  /*257b0*/  LDL.LU R10, [R1+0x6e8] ;  /* 0x0006e800010a7983 */ /* 0x000ee80000300800 */
[----:B----4-:R0:W-:Y:S04]  /*257c0*/  STS.128 [R0], R12 ;  /* 0x0000000c00007388 */ /* 0x0101e80000000c00 */
[----:B------:R-:W4:Y:S04]  /*257d0*/  LDL.LU R11, [R1+0x6ec] ;  /* 0x0006ec00010b7983 */ /* 0x000f280000300800 */
[----:B0-----:R-:W3:Y:S04]  /*257e0*/  LDL.LU R12, [R1+0x700] ;  /* 0x00070000010c7983 */ /* 0x001ee80000300800 */
[----:B------:R-:W3:Y:S04]  /*257f0*/  LDL.LU R13, [R1+0x704] ;  /* 0x00070400010d7983 */ /* 0x000ee80000300800 */
[----:B------:R-:W3:Y:S04]  /*25800*/  LDL.LU R14, [R1+0x708] ;  /* 0x00070800010e7983 */ /* 0x000ee80000300800 */
[----:B------:R-:W3:Y:S04]  /*25810*/  LDL.LU R15, [R1+0x70c] ;  /* 0x00070c00010f7983 */ /* 0x000ee80000300800 */
        /* <DEDUP_REMOVED lines=12> */
[----:B-----5:R-:W-:-:S02]  /*258e0*/  ISETP.GE.AND P0, PT, R17, c[0x0][0x178], PT ;  /* 0x00005e0011007a0c */ /* 0x020fc40003f06270 */
[----:B------:R-:W-:Y:S01]  /*258f0*/  IADD3 R3, R19, 0x2, RZ ;  /* 0x0000000213037810 */ /* 0x000fe20007ffe0ff */
[----:B--2---:R0:W-:Y:S04]  /*25900*/  STS.128 [R0+0x600], R20 ;  /* 0x0006001400007388 */ /* 0x0041e80000000c00 */
[----:B0-----:R-:W2:Y:S04]  /*25910*/  LDL.LU.64 R22, [R1+0xf30] ;  /* 0x000f300001167983 */ /* 0x001ea80000300a00 */
[----:B------:R-:W2:Y:S01]  /*25920*/  LDL.LU.64 R20, [R1+0xf28] ;  /* 0x000f280001147983 */ /* 0x000ea20000300a00 */
[----:B------:R-:W-:-:S02]  /*25930*/  ISETP.LT.AND P4, PT, R3, c[0x0][0x17c], !P0 ;  /* 0x00005f0003007a0c */ /* 0x000fc40004781270 */
[----:B------:R-:W-:-:S04]  /*25940*/  IADD3 R3, R19, 0x4, RZ ;  /* 0x0000000413037810 */ /* 0x000fc80007ffe0ff */
[----:B------:R-:W-:Y:S01]  /*25950*/  ISETP.LT.AND P2, PT, R3, c[0x0][0x17c], !P0 ;  /* 0x00005f0003007a0c */ /* 0x000fe20004741270 */
[----:B------:R-:W-:Y:S02]  /*25960*/  IMAD R3, R17, c[0x0][0x194], RZ ;  /* 0x0000650011037a24 */ /* 0x000fe400078e02ff */
[----:B------:R-:W5:Y:S04]  /*25970*/  LDL.LU R17, [R1+0xf20] ;  /* 0x000f200001117983 */ /* 0x000f680000300800 */
[----:B--2---:R0:W-:Y:S04]  /*25980*/  STS.128 [R0+0x680], R20 ;  /* 0x0006801400007388 */ /* 0x0041e80000000c00 */
[----:B0-----:R-:W2:Y:S04]  /*25990*/  LDL.LU.64 R22, [R1+0xf18] ;  /* 0x000f180001167983 */ /* 0x001ea80000300a00 */
[----:B------:R-:W2:Y:S04]  /*259a0*/  LDL.LU.64 R20, [R1+0xf10] ;  /* 0x000f100001147983 */ /* 0x000ea80000300a00 */
[----:B---3--:R-:W-:Y:S04]  /*259b0*/  STS.128 [R0+0xa00], R24 ;  /* 0x000a001800007388 */ /* 0x008fe80000000c00 */
[----:B------:R-:W-:Y:S04]  /*259c0*/  STS.128 [R0+0xa80], R4 ;  /* 0x000a800400007388 */ /* 0x000fe80000000c00 */
[----:B--2---:R0:W-:Y:S04]  /*259d0*/  STS.128 [R0+0x800], R20 ;  /* 0x0008001400007388 */ /* 0x0041e80000000c00 */
[----:B0-----:R-:W2:Y:S04]  /*259e0*/  LDL.LU.64 R22, [R1+0xf08] ;  /* 0x000f080001167983 */ /* 0x001ea80000300a00 */
[----:B------:R-:W2:Y:S04]  /*259f0*/  LDL.LU.64 R20, [R1+0xf00] ;  /* 0x000f000001147983 */ /* 0x000ea80000300a00 */
[----:B------:R-:W3:Y:S04]  /*25a00*/  LDL.LU.64 R26, [R1+0xef8] ;  /* 0x000ef800011a7983 */ /* 0x000ee80000300a00 */
[----:B------:R-:W3:Y:S04]  /*25a10*/  LDL.LU.64 R24, [R1+0xef0] ;  /* 0x000ef00001187983 */ /* 0x000ee80000300a00 */
[----:B------:R-:W2:Y:S04]  /*25a20*/  LDL.LU.64 R6, [R1+0xee8] ;  /* 0x000ee80001067983 */ /* 0x000ea80000300a00 */
[----:B------:R-:W2:Y:S01]  /*25a30*/  LDL.LU.64 R4, [R1+0xee0] ;  /* 0x000ee00001047983 */ /* 0x000ea20000300a00 */
[----:B------:R-:W-:-:S03]  /*25a40*/  IADD3 R2, R19, 0x1, RZ ;  /* 0x0000000113027810 */ /* 0x000fc60007ffe0ff */
[----:B----4-:R-:W-:Y:S04]  /*25a50*/  STS.128 [R0+0xc80], R8 ;  /* 0x000c800800007388 */ /* 0x010fe80000000c00 */
[----:B------:R-:W-:Y:S01]  /*25a60*/  STS.128 [R0+0xe80], R12 ;  /* 0x000e800c00007388 */ /* 0x000fe20000000c00 */
[----:B------:R-:W-:-:S03]  /*25a70*/  ISETP.LT.AND P5, PT, R2, c[0x0][0x17c], !P0 ;  /* 0x00005f0002007a0c */ /* 0x000fc600047a1270 */
[----:B---3--:R0:W-:Y:S04]  /*25a80*/  STS.128 [R0+0xc00], R24 ;  /* 0x000c001800007388 */ /* 0x0081e80000000c00 */
[----:B0-----:R-:W3:Y:S04]  /*25a90*/  LDL.LU.64 R26, [R1+0xed8] ;  /* 0x000ed800011a7983 */ /* 0x001ee80000300a00 */
[----:B------:R-:W4:Y:S04]  /*25aa0*/  LDL.LU.64 R24, [R1+0xed0] ;  /* 0x000ed00001187983 */ /* 0x000f280000300a00 */
[----:B--2---:R0:W-:Y:S04]  /*25ab0*/  STS.128 [R0+0x880], R20 ;  /* 0x0008801400007388 */ /* 0x0041e80000000c00 */
[----:B------:R1:W-:Y:S01]  /*25ac0*/  STS.128 [R0+0xe00], R4 ;  /* 0x000e000400007388 */ /* 0x0003e20000000c00 */
[----:B------:R-:W-:-:S03]  /*25ad0*/  IADD3 R2, R19, 0x3, RZ ;  /* 0x0000000313027810 */ /* 0x000fc60007ffe0ff */
[----:B------:R-:W-:Y:S01]  /*25ae0*/  BAR.SYNC.DEFER_BLOCKING 0x0 ;  /* 0x0000000000007b1d */ /* 0x000fe20000010000 */
[----:B------:R-:W-:Y:S02]  /*25af0*/  ISETP.LT.AND P3, PT, R2, c[0x0][0x17c], !P0 ;  /* 0x00005f0002007a0c */ /* 0x000fe40004761270 */
[----:B------:R-:W-:Y:S02]  /*25b00*/  LEA R2, P6, R3, c[0x0][0x170], 0x1 ;  /* 0x00005c0003027a11 */ /* 0x000fe400078c08ff */
[C---:B------:R-:W-:Y:S01]  /*25b10*/  ISETP.LT.AND P1, PT, R19.reuse, c[0x0][0x17c], !P0 ;  /* 0x00005f0013007a0c */ /* 0x040fe20004721270 */
[----:B------:R-:W2:Y:S01]  /*25b20*/  LDL.LU.64 R10, [R1+0xec8] ;  /* 0x000ec800010a7983 */ /* 0x000ea20000300a00 */
[----:B0-----:R-:W-:Y:S01]  /*25b30*/  IMAD R21, R19, c[0x0][0x198], RZ ;  /* 0x0000660013157a24 */ /* 0x001fe200078e02ff */
[----:B------:R-:W-:Y:S02]  /*25b40*/  LEA.HI.X.SX32 R3, R3, c[0x0][0x174], 0x1, P6 ;  /* 0x00005d0003037a11 */ /* 0x000fe400030f0eff */
[----:B------:R-:W2:Y:S02]  /*25b50*/  LDL.LU.64 R8, [R1+0xec0] ;  /* 0x000ec00001087983 */ /* 0x000ea40000300a00 */
[----:B------:R-:W-:-:S02]  /*25b60*/  LEA R20, P6, R21, R2, 0x1 ;  /* 0x0000000215147211 */ /* 0x000fc400078c08ff */
[----:B-1----:R-:W2:Y:S01]  /*25b70*/  LDL.LU.64 R6, [R1+0xeb8] ;  /* 0x000eb80001067983 */ /* 0x002ea20000300a00 */
[C---:B------:R-:W-:Y:S02]  /*25b80*/  IADD3 R23, R21.reuse, c[0x0][0x198], RZ ;  /* 0x0000660015177a10 */ /* 0x040fe40007ffe0ff */
[----:B------:R-:W-:Y:S01]  /*25b90*/  LEA.HI.X.SX32 R21, R21, R3, 0x1, P6 ;  /* 0x0000000315157211 */ /* 0x000fe200030f0eff */
[----:B------:R-:W2:Y:S01]  /*25ba0*/  LDL.LU.64 R4, [R1+0xeb0] ;  /* 0x000eb00001047983 */ /* 0x000ea20000300a00 */
[----:B------:R-:W-:-:S03]  /*25bb0*/  LEA R22, P6, R23, R2, 0x1 ;  /* 0x0000000217167211 */ /* 0x000fc600078c08ff */
[----:B------:R-:W2:Y:S04]  /*25bc0*/  LDL.LU.64 R14, [R1+0xea8] ;  /* 0x000ea800010e7983 */ /* 0x000ea80000300a00 */
[----:B------:R-:W2:Y:S04]  /*25bd0*/  LDL.LU.64 R12, [R1+0xea0] ;  /* 0x000ea000010c7983 */ /* 0x000ea80000300a00 */
[----:B----4-:R0:W-:Y:S01]  /*25be0*/  @P1 STG.E.U16 [R20.64], R25 ;  /* 0x0000001914001986 */ /* 0x0101e2000c101504 */
[----:B------:R-:W-:Y:S02]  /*25bf0*/  PRMT R24, R25, 0x7632, R24 ;  /* 0x0000763219187816 */ /* 0x000fe40000000018 */
[----:B0-----:R-:W-:-:S02]  /*25c00*/  IADD3 R21, R23, c[0x0][0x198], RZ ;  /* 0x0000660017157a10 */ /* 0x001fc40007ffe0ff */
[----:B------:R-:W-:Y:S02]  /*25c10*/  LEA.HI.X.SX32 R23, R23, R3, 0x1, P6 ;  /* 0x0000000317177211 */ /* 0x000fe400030f0eff */
[----:B------:R-:W-:-:S03]  /*25c20*/  IADD3 R25, R19, 0x6, RZ ;  /* 0x0000000613197810 */ /* 0x000fc60007ffe0ff */
[----:B------:R0:W-:Y:S01]  /*25c30*/  @P5 STG.E.U16 [R22.64], R24 ;  /* 0x0000001816005986 */ /* 0x0001e2000c101504 */
[----:B------:R-:W-:-:S03]  /*25c40*/  ISETP.LT.AND P5, PT, R25, c[0x0][0x17c], !P0 ;  /* 0x00005f0019007a0c */ /* 0x000fc600047a1270 */
[----:B------:R-:W4:Y:S01]  /*25c50*/  LDL.LU R25, [R1+0x10] ;  /* 0x0000100001197983 */ /* 0x000f220000300800 */
[----:B------:R-:W-:Y:S02]  /*25c60*/  IADD3 R0, R19, 0x5, RZ ;  /* 0x0000000513007810 */ /* 0x000fe40007ffe0ff */
[C---:B------:R-:W-:Y:S02]  /*25c70*/  LEA R20, P6, R21.reuse, R2, 0x1 ;  /* 0x0000000215147211 */ /* 0x040fe400078c08ff */
[----:B------:R-:W-:Y:S02]  /*25c80*/  ISETP.LT.AND P1, PT, R0, c[0x0][0x17c], !P0 ;  /* 0x00005f0000007a0c */ /* 0x000fe40004721270 */
[C---:B------:R-:W-:Y:S02]  /*25c90*/  IADD3 R0, R21.reuse, c[0x0][0x198], RZ ;  /* 0x0000660015007a10 */ /* 0x040fe40007ffe0ff */
[----:B------:R-:W-:Y:S02]  /*25ca0*/  LEA.HI.X.SX32 R21, R21, R3, 0x1, P6 ;  /* 0x0000000315157211 */ /* 0x000fe400030f0eff */
[----:B0-----:R-:W-:-:S02]  /*25cb0*/  IADD3 R23, R19, 0x7, RZ ;  /* 0x0000000713177810 */ /* 0x001fc40007ffe0ff */
[C---:B------:R-:W-:Y:S01]  /*25cc0*/  LEA R22, P6, R0.reuse, R2, 0x1 ;  /* 0x0000000200167211 */ /* 0x040fe200078c08ff */
[----:B----4-:R0:W-:Y:S01]  /*25cd0*/  @P4 STG.E.U16 [R20.64], R25 ;  /* 0x0000001914004986 */ /* 0x0101e2000c101504 */
[----:B------:R-:W-:Y:S02]  /*25ce0*/  ISETP.LT.AND P4, PT, R23, c[0x0][0x17c], !P0 ;  /* 0x00005f0017007a0c */ /* 0x000fe40004781270 */
[----:B------:R-:W-:Y:S02]  /*25cf0*/  LEA.HI.X.SX32 R23, R0, R3, 0x1, P6 ;  /* 0x0000000300177211 */ /* 0x000fe400030f0eff */
[----:B------:R-:W-:Y:S02]  /*25d00*/  PRMT R24, R25, 0x7632, R24 ;  /* 0x0000763219187816 */ /* 0x000fe40000000018 */
[----:B0-----:R-:W-:-:S03]  /*25d10*/  IADD3 R25, R19, 0x8, RZ ;  /* 0x0000000813197810 */ /* 0x001fc60007ffe0ff */
[----:B------:R0:W-:Y:S01]  /*25d20*/  @P3 STG.E.U16 [R22.64], R24 ;  /* 0x0000001816003986 */ /* 0x0001e2000c101504 */
[----:B------:R-:W-:-:S03]  /*25d30*/  ISETP.LT.AND P3, PT, R25, c[0x0][0x17c], !P0 ;  /* 0x00005f0019007a0c */ /* 0x000fc60004761270 */
[----:B------:R-:W4:Y:S01]  /*25d40*/  LDL.LU R25, [R1+0x20] ;  /* 0x0000200001197983 */ /* 0x000f220000300800 */
[----:B------:R-:W-:-:S04]  /*25d50*/  IADD3 R21, R0, c[0x0][0x198], RZ ;  /* 0x0000660000157a10 */ /* 0x000fc80007ffe0ff */
[CC--:B------:R-:W-:Y:S02]  /*25d60*/  LEA R20, P6, R21.reuse, R2.reuse, 0x1 ;  /* 0x0000000215147211 */ /* 0x0c0fe400078c08ff */
[C---:B------:R-:W-:Y:S02]  /*25d70*/  IADD3 R0, R21.reuse, c[0x0][0x198], RZ ;  /* 0x0000660015007a10 */ /* 0x040fe40007ffe0ff */
[----:B------:R-:W-:Y:S02]  /*25d80*/  LEA.HI.X.SX32 R21, R21, R3, 0x1, P6 ;  /* 0x0000000315157211 */ /* 0x000fe400030f0eff */
[----:B0-----:R-:W-:Y:S02]  /*25d90*/  IADD3 R23, R19, 0x9, RZ ;  /* 0x0000000913177810 */ /* 0x001fe40007ffe0ff */
[----:B------:R-:W-:Y:S01]  /*25da0*/  LEA R22, P6, R0, R2, 0x1 ;  /* 0x0000000200167211 */ /* 0x000fe200078c08ff */
[----:B----4-:R0:W-:Y:S01]  /*25db0*/  @P2 STG.E.U16 [R20.64], R25 ;  /* 0x0000001914002986 */ /* 0x0101e2000c101504 */
[----:B------:R-:W-:-:S02]  /*25dc0*/  ISETP.LT.AND P2, PT, R23, c[0x0][0x17c], !P0 ;  /* 0x00005f0017007a0c */ /* 0x000fc40004741270 */
        /* <DEDUP_REMOVED lines=1804> */
[----:B--2---:R0:W-:Y:S01]  /*2ce90*/  @P4 STG.E.U16 [R20.64], R12 ;  /* 0x0000000c14004986 */ /* 0x0041e2000c101504 */
[----:B------:R-:W-:-:S02]  /*2cea0*/  ISETP.LT.AND P4, PT, R23, c[0x0][0x17c], !P0 ;  /* 0x00005f0017007a0c */ /* 0x000fc40004781270 */
[CC--:B------:R-:W-:Y:S02]  /*2ceb0*/  LEA.HI.X.SX32 R23, R0.reuse, R3.reuse, 0x1, P6 ;  /* 0x0000000300177211 */ /* 0x0c0fe400030f0eff */
[----:B0-----:R-:W-:Y:S02]  /*2cec0*/  IADD3 R21, R0, c[0x0][0x198], RZ ;  /* 0x0000660000157a10 */ /* 0x001fe40007ffe0ff */
[----:B------:R-:W-:Y:S02]  /*2ced0*/  PRMT R12, R12, 0x7632, R12 ;  /* 0x000076320c0c7816 */ /* 0x000fe4000000000c */
[C---:B------:R-:W-:Y:S02]  /*2cee0*/  LEA R20, P6, R21.reuse, R2, 0x1 ;  /* 0x0000000215147211 */ /* 0x040fe400078c08ff */
[C---:B------:R-:W-:Y:S01]  /*2cef0*/  IADD3 R0, R21.reuse, c[0x0][0x198], RZ ;  /* 0x0000660015007a10 */ /* 0x040fe20007ffe0ff */
[----:B------:R0:W-:Y:S01]  /*2cf00*/  @P3 STG.E.U16 [R22.64], R12 ;  /* 0x0000000c16003986 */ /* 0x0001e2000c101504 */
[----:B------:R-:W-:-:S02]  /*2cf10*/  LEA.HI.X.SX32 R21, R21, R3, 0x1, P6 ;  /* 0x0000000315157211 */ /* 0x000fc400030f0eff */
[----:B------:R-:W-:-:S04]  /*2cf20*/  IADD3 R24, R19, 0x10c, RZ ;  /* 0x0000010c13187810 */ /* 0x000fc80007ffe0ff */
[----:B------:R-:W-:Y:S02]  /*2cf30*/  ISETP.LT.AND P3, PT, R24, c[0x0][0x17c], !P0 ;  /* 0x00005f0018007a0c */ /* 0x000fe40004761270 */
[----:B0-----:R-:W-:Y:S02]  /*2cf40*/  IADD3 R23, R19, 0x10d, RZ ;  /* 0x0000010d13177810 */ /* 0x001fe40007ffe0ff */
[C---:B------:R-:W-:Y:S01]  /*2cf50*/  LEA R22, P6, R0.reuse, R2, 0x1 ;  /* 0x0000000200167211 */ /* 0x040fe200078c08ff */
[----:B----4-:R0:W-:Y:S01]  /*2cf60*/  @P2 STG.E.U16 [R20.64], R25 ;  /* 0x0000001914002986 */ /* 0x0101e2000c101504 */
[----:B------:R-:W-:Y:S02]  /*2cf70*/  ISETP.LT.AND P2, PT, R23, c[0x0][0x17c], !P0 ;  /* 0x00005f0017007a0c */ /* 0x000fe40004741270 */
[----:B------:R-:W-:Y:S02]  /*2cf80*/  LEA.HI.X.SX32 R23, R0, R3, 0x1, P6 ;  /* 0x0000000300177211 */ /* 0x000fe400030f0eff */
[----:B------:R-:W-:-:S02]  /*2cf90*/  PRMT R24, R25, 0x7632, R24 ;  /* 0x0000763219187816 */ /* 0x000fc40000000018 */
[----:B0-----:R-:W-:-:S03]  /*2cfa0*/  IADD3 R25, R19, 0x10e, RZ ;  /* 0x0000010e13197810 */ /* 0x001fc60007ffe0ff */
[----:B------:R0:W-:Y:S01]  /*2cfb0*/  @P1 STG.E.U16 [R22.64], R24 ;  /* 0x0000001816001986 */ /* 0x0001e2000c101504 */
[----:B------:R-:W-:-:S03]  /*2cfc0*/  ISETP.LT.AND P1, PT, R25, c[0x0][0x17c], !P0 ;  /* 0x00005f0019007a0c */ /* 0x000fc60004721270 */
[----:B------:R-:W2:Y:S01]  /*2cfd0*/  LDL.LU R25, [R1+0x270] ;  /* 0x0002700001197983 */ /* 0x000ea20000300800 */
        /* <DEDUP_REMOVED lines=8> */
[----:B------:R-:W-:Y:S02]  /*2d060*/  LEA.HI.X.SX32 R23, R0, R3, 0x1, P6 ;  /* 0x0000000300177211 */ /* 0x000fe400030f0eff */
[----:B------:R-:W-:Y:S02]  /*2d070*/  PRMT R24, R25, 0x7632, R24 ;  /* 0x0000763219187816 */ /* 0x000fe40000000018 */
        /* <DEDUP_REMOVED lines=9> */
[C---:B------:R-:W-:Y:S02]  /*2d110*/  LEA R22, P6, R0.reuse, R2, 0x1 ;  /* 0x0000000200167211 */ /* 0x040fe400078c08ff */
[----:B------:R-:W-:Y:S01]  /*2d120*/  IADD3 R12, R0, c[0x0][0x198], RZ ;  /* 0x00006600000c7a10 */ /* 0x000fe20007ffe0ff */
[----:B--2---:R0:W-:Y:S01]  /*2d130*/  @P3 STG.E.U16 [R20.64], R25 ;  /* 0x0000001914003986 */ /* 0x0041e2000c101504 */
[----:B------:R-:W-:-:S02]  /*2d140*/  ISETP.LT.AND P3, PT, R23, c[0x0][0x17c], !P0 ;  /* 0x00005f0017007a0c */ /* 0x000fc40004761270 */
[-C--:B------:R-:W-:Y:S02]  /*2d150*/  LEA.HI.X.SX32 R23, R0, R3.reuse, 0x1, P6 ;  /* 0x0000000300177211 */ /* 0x080fe400030f0eff */
[----:B------:R-:W-:Y:S02]  /*2d160*/  PRMT R24, R25, 0x7632, R24 ;  /* 0x0000763219187816 */ /* 0x000fe40000000018 */
[C---:B------:R-:W-:Y:S02]  /*2d170*/  IADD3 R0, R12.reuse, c[0x0][0x198], RZ ;  /* 0x000066000c007a10 */ /* 0x040fe40007ffe0ff */
[C---:B0-----:R-:W-:Y:S01]  /*2d180*/  LEA R20, P6, R12.reuse, R2, 0x1 ;  /* 0x000000020c147211 */ /* 0x041fe200078c08ff */
[----:B------:R0:W-:Y:S03]  /*2d190*/  @P2 STG.E.U16 [R22.64], R24 ;  /* 0x0000001816002986 */ /* 0x0001e6000c101504 */
[----:B------:R-:W-:-:S02]  /*2d1a0*/  LEA.HI.X.SX32 R21, R12, R3, 0x1, P6 ;  /* 0x000000030c157211 */ /* 0x000fc400030f0eff */
[----:B------:R-:W-:-:S03]  /*2d1b0*/  IADD3 R25, R19, 0x112, RZ ;  /* 0x0000011213197810 */ /* 0x000fc60007ffe0ff */
[----:B------:R1:W-:Y:S01]  /*2d1c0*/  @P1 STG.E.U16 [R20.64], R4 ;  /* 0x0000000414001986 */ /* 0x0003e2000c101504 */
[----:B0-----:R-:W-:Y:S02]  /*2d1d0*/  IADD3 R23, R19, 0x113, RZ ;  /* 0x0000011313177810 */ /* 0x001fe40007ffe0ff */
[C---:B------:R-:W-:Y:S02]  /*2d1e0*/  LEA R22, P6, R0.reuse, R2, 0x1 ;  /* 0x0000000200167211 */ /* 0x040fe400078c08ff */
[----:B------:R-:W-:Y:S02]  /*2d1f0*/  ISETP.LT.AND P1, PT, R23, c[0x0][0x17c], !P0 ;  /* 0x00005f0017007a0c */ /* 0x000fe40004721270 */
[----:B------:R-:W-:Y:S02]  /*2d200*/  LEA.HI.X.SX32 R23, R0, R3, 0x1, P6 ;  /* 0x0000000300177211 */ /* 0x000fe400030f0eff */
[----:B-1----:R-:W-:Y:S02]  /*2d210*/  PRMT R4, R4, 0x7632, R4 ;  /* 0x0000763204047816 */ /* 0x002fe40000000004 */
[----:B------:R-:W-:-:S02]  /*2d220*/  IADD3 R24, R19, 0x114, RZ ;  /* 0x0000011413187810 */ /* 0x000fc40007ffe0ff */
[----:B------:R-:W-:Y:S01]  /*2d230*/  ISETP.LT.AND P2, PT, R25, c[0x0][0x17c], !P0 ;  /* 0x00005f0019007a0c */ /* 0x000fe20004741270 */
[----:B------:R0:W-:Y:S01]  /*2d240*/  @P5 STG.E.U16 [R22.64], R4 ;  /* 0x0000000416005986 */ /* 0x0001e2000c101504 */
[----:B------:R-:W-:-:S03]  /*2d250*/  ISETP.LT.AND P5, PT, R24, c[0x0][0x17c], !P0 ;  /* 0x00005f0018007a0c */ /* 0x000fc600047a1270 */
[----:B------:R-:W2:Y:S04]  /*2d260*/  LDL.LU R25, [R1+0x240] ;  /* 0x0002400001197983 */ /* 0x000ea80000300800 */
[----:B------:R-:W4:Y:S01]  /*2d270*/  LDL.LU R24, [R1+0x2a0] ;  /* 0x0002a00001187983 */ /* 0x000f220000300800 */
[----:B------:R-:W-:-:S04]  /*2d280*/  IADD3 R12, R0, c[0x0][0x198], RZ ;  /* 0x00006600000c7a10 */ /* 0x000fc80007ffe0ff */
[CC--:B------:R-:W-:Y:S02]  /*2d290*/  LEA R20, P6, R12.reuse, R2.reuse, 0x1 ;  /* 0x000000020c147211 */ /* 0x0c0fe400078c08ff */
[C---:B------:R-:W-:Y:S02]  /*2d2a0*/  IADD3 R0, R12.reuse, c[0x0][0x198], RZ ;  /* 0x000066000c007a10 */ /* 0x040fe40007ffe0ff */
[----:B------:R-:W-:Y:S02]  /*2d2b0*/  LEA.HI.X.SX32 R21, R12, R3, 0x1, P6 ;  /* 0x000000030c157211 */ /* 0x000fe400030f0eff */
[----:B------:R-:W-:Y:S02]  /*2d2c0*/  IADD3 R12, R19, 0x115, RZ ;  /* 0x00000115130c7810 */ /* 0x000fe40007ffe0ff */
[C---:B0-----:R-:W-:Y:S02]  /*2d2d0*/  LEA R22, P6, R0.reuse, R2, 0x1 ;  /* 0x0000000200167211 */ /* 0x041fe400078c08ff */
[----:B------:R-:W-:-:S02]  /*2d2e0*/  IADD3 R4, R0, c[0x0][0x198], RZ ;  /* 0x0000660000047a10 */ /* 0x000fc40007ffe0ff */
[----:B------:R-:W-:Y:S02]  /*2d2f0*/  LEA.HI.X.SX32 R23, R0, R3, 0x1, P6 ;  /* 0x0000000300177211 */ /* 0x000fe400030f0eff */
[----:B------:R-:W-:Y:S01]  /*2d300*/  IADD3 R0, R4, c[0x0][0x198], RZ ;  /* 0x0000660004007a10 */ /* 0x000fe20007ffe0ff */
[----:B----4-:R0:W-:Y:S01]  /*2d310*/  @P4 STG.E.U16 [R20.64], R24 ;  /* 0x0000001814004986 */ /* 0x0101e2000c101504 */
[----:B------:R-:W-:Y:S02]  /*2d320*/  ISETP.LT.AND P4, PT, R12, c[0x0][0x17c], !P0 ;  /* 0x00005f000c007a0c */ /* 0x000fe40004781270 */
[----:B------:R-:W-:Y:S02]  /*2d330*/  PRMT R12, R24, 0x7632, R12 ;  /* 0x00007632180c7816 */ /* 0x000fe4000000000c */
[----:B0-----:R-:W-:-:S03]  /*2d340*/  LEA R20, P6, R4, R2, 0x1 ;  /* 0x0000000204147211 */ /* 0x001fc600078c08ff */
[----:B------:R0:W-:Y:S01]  /*2d350*/  @P3 STG.E.U16 [R22.64], R12 ;  /* 0x0000000c16003986 */ /* 0x0001e2000c101504 */
[----:B------:R-:W-:Y:S02]  /*2d360*/  LEA.HI.X.SX32 R21, R4, R3, 0x1, P6 ;  /* 0x0000000304157211 */ /* 0x000fe400030f0eff */
[----:B------:R-:W-:-:S03]  /*2d370*/  IADD3 R4, R0, c[0x0][0x198], RZ ;  /* 0x0000660000047a10 */ /* 0x000fc60007ffe0ff */
[----:B--2---:R1:W-:Y:S01]  /*2d380*/  @P2 STG.E.U16 [R20.64], R25 ;  /* 0x0000001914002986 */ /* 0x0043e2000c101504 */
[----:B0-----:R-:W-:Y:S02]  /*2d390*/  IADD3 R12, R19, 0x117, RZ ;  /* 0x00000117130c7810 */ /* 0x001fe40007ffe0ff */
[-C--:B------:R-:W-:Y:S02]  /*2d3a0*/  LEA R22, P6, R0, R2.reuse, 0x1 ;  /* 0x0000000200167211 */ /* 0x080fe400078c08ff */
[----:B------:R-:W-:Y:S02]  /*2d3b0*/  ISETP.LT.AND P2, PT, R12, c[0x0][0x17c], !P0 ;  /* 0x00005f000c007a0c */ /* 0x000fe40004741270 */
[----:B------:R-:W-:Y:S02]  /*2d3c0*/  LEA.HI.X.SX32 R23, R0, R3, 0x1, P6 ;  /* 0x0000000300177211 */ /* 0x000fe400030f0eff */
[----:B------:R-:W-:Y:S02]  /*2d3d0*/  PRMT R12, R25, 0x7632, R12 ;  /* 0x00007632190c7816 */ /* 0x000fe4000000000c */
[C---:B-1----:R-:W-:Y:S01]  /*2d3e0*/  LEA R20, P6, R4.reuse, R2, 0x1 ;  /* 0x0000000204147211 */ /* 0x042fe200078c08ff */
[----:B------:R-:W2:Y:S01]  /*2d3f0*/  LDL.LU R25, [R1+0x2b0] ;  /* 0x0002b00001197983 */ /* 0x000ea20000300800 */
[----:B------:R-:W-:-:S02]  /*2d400*/  IADD3 R0, R4, c[0x0][0x198], RZ ;  /* 0x0000660004007a10 */ /* 0x000fc40007ffe0ff */
[----:B------:R-:W-:Y:S01]  /*2d410*/  LEA.HI.X.SX32 R21, R4, R3, 0x1, P6 ;  /* 0x0000000304157211 */ /* 0x000fe200030f0eff */
[----:B------:R0:W-:Y:S01]  /*2d420*/  @P1 STG.E.U16 [R22.64], R12 ;  /* 0x0000000c16001986 */ /* 0x0001e2000c101504 */
[----:B------:R-:W-:-:S03]  /*2d430*/  IADD3 R24, R19, 0x116, RZ ;  /* 0x0000011613187810 */ /* 0x000fc60007ffe0ff */
[----:B------:R1:W-:Y:S01]  /*2d440*/  @P5 STG.E.U16 [R20.64], R16 ;  /* 0x0000001014005986 */ /* 0x0003e2000c101504 */
[----:B------:R-:W-:Y:S02]  /*2d450*/  ISETP.LT.AND P3, PT, R24, c[0x0][0x17c], !P0 ;  /* 0x00005f0018007a0c */ /* 0x000fe40004761270 */
[C---:B------:R-:W-:Y:S02]  /*2d460*/  IADD3 R24, R19.reuse, 0x118, RZ ;  /* 0x0000011813187810 */ /* 0x040fe40007ffe0ff */
[----:B0-----:R-:W-:Y:S02]  /*2d470*/  IADD3 R12, R19, 0x119, RZ ;  /* 0x00000119130c7810 */ /* 0x001fe40007ffe0ff */
[----:B------:R-:W-:Y:S02]  /*2d480*/  LEA R22, P6, R0, R2, 0x1 ;  /* 0x0000000200167211 */ /* 0x000fe400078c08ff */
[----:B------:R-:W-:Y:S02]  /*2d490*/  ISETP.LT.AND P5, PT, R12, c[0x0][0x17c], !P0 ;  /* 0x00005f000c007a0c */ /* 0x000fe400047a1270 */
[----:B------:R-:W-:-:S02]  /*2d4a0*/  LEA.HI.X.SX32 R23, R0, R3, 0x1, P6 ;  /* 0x0000000300177211 */ /* 0x000fc400030f0eff */
[----:B------:R-:W-:Y:S02]  /*2d4b0*/  PRMT R12, R16, 0x7632, R12 ;  /* 0x00007632100c7816 */ /* 0x000fe4000000000c */
[----:B-1----:R-:W-:Y:S02]  /*2d4c0*/  IADD3 R16, R19, 0x11a, RZ ;  /* 0x0000011a13107810 */ /* 0x002fe40007ffe0ff */
[----:B------:R-:W-:Y:S01]  /*2d4d0*/  ISETP.LT.AND P1, PT, R24, c[0x0][0x17c], !P0 ;  /* 0x00005f0018007a0c */ /* 0x000fe20004721270 */
[----:B------:R0:W-:Y:S01]  /*2d4e0*/  @P4 STG.E.U16 [R22.64], R12 ;  /* 0x0000000c16004986 */ /* 0x0001e2000c101504 */
[----:B------:R-:W-:-:S03]  /*2d4f0*/  ISETP.LT.AND P4, PT, R16, c[0x0][0x17c], !P0 ;  /* 0x00005f0010007a0c */ /* 0x000fc60004781270 */
[----:B------:R-:W4:Y:S04]  /*2d500*/  LDL.LU R24, [R1+0x230] ;  /* 0x0002300001187983 */ /* 0x000f280000300800 */
[----:B------:R-:W2:Y:S01]  /*2d510*/  LDL.LU R16, [R1+0x280] ;  /* 0x0002800001107983 */ /* 0x000ea20000300800 */
[----:B------:R-:W-:-:S04]  /*2d520*/  IADD3 R4, R0, c[0x0][0x198], RZ ;  /* 0x0000660000047a10 */ /* 0x000fc80007ffe0ff */
[CC--:B------:R-:W-:Y:S02]  /*2d530*/  LEA R20, P6, R4.reuse, R2.reuse, 0x1 ;  /* 0x0000000204147211 */ /* 0x0c0fe400078c08ff */
[C---:B------:R-:W-:Y:S02]  /*2d540*/  IADD3 R0, R4.reuse, c[0x0][0x198], RZ ;  /* 0x0000660004007a10 */ /* 0x040fe40007ffe0ff */
[-C--:B------:R-:W-:Y:S02]  /*2d550*/  LEA.HI.X.SX32 R21, R4, R3.reuse, 0x1, P6 ;  /* 0x0000000304157211 */ /* 0x080fe400030f0eff */
[C---:B0-----:R-:W-:Y:S02]  /*2d560*/  LEA R22, P6, R0.reuse, R2, 0x1 ;  /* 0x0000000200167211 */ /* 0x041fe400078c08ff */
[C---:B------:R-:W-:Y:S01]  /*2d570*/  IADD3 R4, R0.reuse, c[0x0][0x198], RZ ;  /* 0x0000660000047a10 */ /* 0x040fe20007ffe0ff */
[----:B------:R0:W-:Y:S01]  /*2d580*/  @P3 STG.E.U16 [R20.64], R8 ;  /* 0x0000000814003986 */ /* 0x0001e2000c101504 */
[----:B------:R-:W-:-:S02]  /*2d590*/  LEA.HI.X.SX32 R23, R0, R3, 0x1, P6 ;  /* 0x0000000300177211 */ /* 0x000fc400030f0eff */
[----:B------:R-:W-:Y:S02]  /*2d5a0*/  IADD3 R0, R4, c[0x0][0x198], RZ ;  /* 0x0000660004007a10 */ /* 0x000fe40007ffe0ff */
[----:B0-----:R-:W-:Y:S02]  /*2d5b0*/  PRMT R8, R8, 0x7632, R8 ;  /* 0x0000763208087816 */ /* 0x001fe40000000008 */
[----:B------:R-:W-:-:S03]  /*2d5c0*/  LEA R20, P6, R4, R2, 0x1 ;  /* 0x0000000204147211 */ /* 0x000fc600078c08ff */
[----:B------:R0:W-:Y:S01]  /*2d5d0*/  @P2 STG.E.U16 [R22.64], R8 ;  /* 0x0000000816002986 */ /* 0x0001e2000c101504 */
[----:B------:R-:W-:Y:S02]  /*2d5e0*/  LEA.HI.X.SX32 R21, R4, R3, 0x1, P6 ;  /* 0x0000000304157211 */ /* 0x000fe400030f0eff */
[C---:B------:R-:W-:Y:S02]  /*2d5f0*/  IADD3 R4, R0.reuse, c[0x0][0x198], RZ ;  /* 0x0000660000047a10 */ /* 0x040fe40007ffe0ff */
[C---:B------:R-:W-:Y:S02]  /*2d600*/  IADD3 R12, R19.reuse, 0x11b, RZ ;  /* 0x0000011b130c7810 */ /* 0x040fe40007ffe0ff */
[----:B0-----:R-:W-:Y:S02]  /*2d610*/  IADD3 R8, R19, 0x11d, RZ ;  /* 0x0000011d13087810 */ /* 0x001fe40007ffe0ff */
[----:B------:R-:W-:-:S04]  /*2d620*/  LEA R22, P6, R0, R2, 0x1 ;  /* 0x0000000200167211 */ /* 0x000fc800078c08ff */
[----:B------:R-:W-:Y:S02]  /*2d630*/  LEA.HI.X.SX32 R23, R0, R3, 0x1, P6 ;  /* 0x0000000300177211 */ /* 0x000fe400030f0eff */
[----:B------:R-:W-:Y:S02]  /*2d640*/  ISETP.LT.AND P3, PT, R12, c[0x0][0x17c], !P0 ;  /* 0x00005f000c007a0c */ /* 0x000fe40004761270 */
[----:B------:R-:W-:Y:S02]  /*2d650*/  IADD3 R0, R4, c[0x0][0x198], RZ ;  /* 0x0000660004007a10 */ /* 0x000fe40007ffe0ff */
[----:B------:R-:W-:-:S04]  /*2d660*/  IADD3 R12, R19, 0x11c, RZ ;  /* 0x0000011c130c7810 */ /* 0x000fc80007ffe0ff */
[----:B------:R-:W-:Y:S02]  /*2d670*/  ISETP.LT.AND P2, PT, R12, c[0x0][0x17c], !P0 ;  /* 0x00005f000c007a0c */ /* 0x000fe40004741270 */
[----:B------:R-:W-:Y:S01]  /*2d680*/  IADD3 R12, R19, 0x11e, RZ ;  /* 0x0000011e130c7810 */ /* 0x000fe20007ffe0ff */
[----:B--2---:R0:W-:Y:S01]  /*2d690*/  @P1 STG.E.U16 [R20.64], R16 ;  /* 0x0000001014001986 */ /* 0x0041e2000c101504 */
[----:B------:R-:W-:Y:S02]  /*2d6a0*/  ISETP.LT.AND P1, PT, R8, c[0x0][0x17c], !P0 ;  /* 0x00005f0008007a0c */ /* 0x000fe40004721270 */
[----:B------:R-:W-:Y:S02]  /*2d6b0*/  PRMT R8, R16, 0x7632, R8 ;  /* 0x0000763210087816 */ /* 0x000fe40000000008 */
[----:B0-----:R-:W-:-:S03]  /*2d6c0*/  LEA R20, P6, R4, R2, 0x1 ;  /* 0x0000000204147211 */ /* 0x001fc600078c08ff */
[----:B------:R0:W-:Y:S01]  /*2d6d0*/  @P5 STG.E.U16 [R22.64], R8 ;  /* 0x0000000816005986 */ /* 0x0001e2000c101504 */
[----:B------:R-:W-:-:S03]  /*2d6e0*/  LEA.HI.X.SX32 R21, R4, R3, 0x1, P6 ;  /* 0x0000000304157211 */ /* 0x000fc600030f0eff */
[----:B------:R-:W2:Y:S01]  /*2d6f0*/  LDL.LU R16, [R1+0x254] ;  /* 0x0002540001107983 */ /* 0x000ea20000300800 */
[----:B------:R-:W-:-:S03]  /*2d700*/  IADD3 R4, R0, c[0x0][0x198], RZ ;  /* 0x0000660000047a10 */ /* 0x000fc60007ffe0ff */
[----:B----4-:R1:W-:Y:S01]  /*2d710*/  @P4 STG.E.U16 [R20.64], R24 ;  /* 0x0000001814004986 */ /* 0x0103e2000c101504 */
[----:B0-----:R-:W-:Y:S02]  /*2d720*/  IADD3 R8, R19, 0x11f, RZ ;  /* 0x0000011f13087810 */ /* 0x001fe40007ffe0ff */
[-C--:B------:R-:W-:Y:S02]  /*2d730*/  LEA R22, P6, R0, R2.reuse, 0x1 ;  /* 0x0000000200167211 */ /* 0x080fe400078c08ff */
[----:B------:R-:W-:Y:S02]  /*2d740*/  ISETP.LT.AND P4, PT, R8, c[0x0][0x17c], !P0 ;  /* 0x00005f0008007a0c */ /* 0x000fe40004781270 */
[----:B------:R-:W-:Y:S02]  /*2d750*/  LEA.HI.X.SX32 R23, R0, R3, 0x1, P6 ;  /* 0x0000000300177211 */ /* 0x000fe400030f0eff */
[----:B------:R-:W-:Y:S02]  /*2d760*/  PRMT R8, R24, 0x7632, R8 ;  /* 0x0000763218087816 */ /* 0x000fe40000000008 */
[C---:B-1----:R-:W-:Y:S01]  /*2d770*/  LEA R20, P6, R4.reuse, R2, 0x1 ;  /* 0x0000000204147211 */ /* 0x042fe200078c08ff */
[----:B------:R-:W4:Y:S01]  /*2d780*/  LDL.LU R24, [R1+0x264] ;  /* 0x0002640001187983 */ /* 0x000f220000300800 */
[----:B------:R-:W-:-:S02]  /*2d790*/  IADD3 R0, R4, c[0x0][0x198], RZ ;  /* 0x0000660004007a10 */ /* 0x000fc40007ffe0ff */
[----:B------:R-:W-:Y:S01]  /*2d7a0*/  LEA.HI.X.SX32 R21, R4, R3, 0x1, P6 ;  /* 0x0000000304157211 */ /* 0x000fe200030f0eff */
[----:B------:R0:W-:Y:S01]  /*2d7b0*/  @P3 STG.E.U16 [R22.64], R8 ;  /* 0x0000000816003986 */ /* 0x0001e2000c101504 */
[----:B------:R-:W-:Y:S02]  /*2d7c0*/  ISETP.LT.AND P5, PT, R12, c[0x0][0x17c], !P0 ;  /* 0x00005f000c007a0c */ /* 0x000fe400047a1270 */
[C---:B------:R-:W-:Y:S01]  /*2d7d0*/  IADD3 R4, R0.reuse, c[0x0][0x198], RZ ;  /* 0x0000660000047a10 */ /* 0x040fe20007ffe0ff */
[----:B------:R1:W-:Y:S01]  /*2d7e0*/  @P2 STG.E.U16 [R20.64], R25 ;  /* 0x0000001914002986 */ /* 0x0003e2000c101504 */
[----:B0-----:R-:W-:Y:S02]  /*2d7f0*/  IADD3 R8, R19, 0x121, RZ ;  /* 0x0000012113087810 */ /* 0x001fe40007ffe0ff */
[----:B------:R-:W-:Y:S02]  /*2d800*/  LEA R22, P6, R0, R2, 0x1 ;  /* 0x0000000200167211 */ /* 0x000fe400078c08ff */
[----:B------:R-:W-:-:S02]  /*2d810*/  ISETP.LT.AND P2, PT, R8, c[0x0][0x17c], !P0 ;  /* 0x00005f0008007a0c */ /* 0x000fc40004741270 */
[----:B------:R-:W-:Y:S02]  /*2d820*/  LEA.HI.X.SX32 R23, R0, R3, 0x1, P6 ;  /* 0x0000000300177211 */ /* 0x000fe400030f0eff */
[----:B------:R-:W-:Y:S02]  /*2d830*/  PRMT R8, R25, 0x7632, R8 ;  /* 0x0000763219087816 */ /* 0x000fe40000000008 */
[----:B-1----:R-:W-:-:S03]  /*2d840*/  LEA R20, P6, R4, R2, 0x1 ;  /* 0x0000000204147211 */ /* 0x002fc600078c08ff */
[----:B------:R0:W-:Y:S01]  /*2d850*/  @P1 STG.E.U16 [R22.64], R8 ;  /* 0x0000000816001986 */ /* 0x0001e2000c101504 */
[----:B------:R-:W-:-:S05]  /*2d860*/  LEA.HI.X.SX32 R21, R4, R3, 0x1, P6 ;  /* 0x0000000304157211 */ /* 0x000fca00030f0eff */
[----:B------:R1:W-:Y:S01]  /*2d870*/  @P5 STG.E.U16 [R20.64], R18 ;  /* 0x0000001214005986 */ /* 0x0003e2000c101504 */
[----:B0-----:R-:W-:-:S04]  /*2d880*/  IADD3 R8, R19, 0x123, RZ ;  /* 0x0000012313087810 */ /* 0x001fc80007ffe0ff */
[----:B------:R-:W-:Y:S02]  /*2d890*/  ISETP.LT.AND P5, PT, R8, c[0x0][0x17c], !P0 ;  /* 0x00005f0008007a0c */ /* 0x000fe400047a1270 */
[----:B------:R-:W-:Y:S02]  /*2d8a0*/  PRMT R8, R18, 0x7632, R8 ;  /* 0x0000763212087816 */ /* 0x000fe40000000008 */
[----:B-1----:R-:W3:Y:S04]  /*2d8b0*/  LDL.LU R18, [R1+0xe9c] ;  /* 0x000e9c0001127983 */ /* 0x002ee80000300800 */
[----:B------:R-:W3:Y:S01]  /*2d8c0*/  LDL.LU R25, [R1+0x224] ;  /* 0x0002240001197983 */ /* 0x000ee20000300800 */
[----:B------:R-:W-:Y:S02]  /*2d8d0*/  IADD3 R0, R4, c[0x0][0x198], RZ ;  /* 0x0000660004007a10 */ /* 0x000fe40007ffe0ff */
[----:B------:R-:W-:-:S02]  /*2d8e0*/  IADD3 R12, R19, 0x120, RZ ;  /* 0x00000120130c7810 */ /* 0x000fc40007ffe0ff */
[-C--:B------:R-:W-:Y:S02]  /*2d8f0*/  LEA R22, P6, R0, R2.reuse, 0x1 ;  /* 0x0000000200167211 */ /* 0x080fe400078c08ff */
[----:B------:R-:W-:Y:S02]  /*2d900*/  ISETP.LT.AND P3, PT, R12, c[0x0][0x17c], !P0 ;  /* 0x00005f000c007a0c */ /* 0x000fe40004761270 */
[C---:B------:R-:W-:Y:S02]  /*2d910*/  IADD3 R4, R0.reuse, c[0x0][0x198], RZ ;  /* 0x0000660000047a10 */ /* 0x040fe40007ffe0ff */
[----:B------:R-:W-:Y:S02]  /*2d920*/  LEA.HI.X.SX32 R23, R0, R3, 0x1, P6 ;  /* 0x0000000300177211 */ /* 0x000fe400030f0eff */
[C---:B------:R-:W-:Y:S02]  /*2d930*/  LEA R20, P6, R4.reuse, R2, 0x1 ;  /* 0x0000000204147211 */ /* 0x040fe400078c08ff */
[----:B------:R-:W-:-:S02]  /*2d940*/  IADD3 R0, R4, c[0x0][0x198], RZ ;  /* 0x0000660004007a10 */ /* 0x000fc40007ffe0ff */
[C---:B------:R-:W-:Y:S01]  /*2d950*/  IADD3 R12, R19.reuse, 0x122, RZ ;  /* 0x00000122130c7810 */ /* 0x040fe20007ffe0ff */
[----:B------:R0:W-:Y:S01]  /*2d960*/  @P4 STG.E.U16 [R22.64], R8 ;  /* 0x0000000816004986 */ /* 0x0001e2000c101504 */
[----:B------:R-:W-:Y:S02]  /*2d970*/  LEA.HI.X.SX32 R21, R4, R3, 0x1, P6 ;  /* 0x0000000304157211 */ /* 0x000fe400030f0eff */
[----:B------:R-:W-:Y:S02]  /*2d980*/  ISETP.LT.AND P1, PT, R12, c[0x0][0x17c], !P0 ;  /* 0x00005f000c007a0c */ /* 0x000fe40004721270 */
[C---:B------:R-:W-:Y:S02]  /*2d990*/  IADD3 R4, R0.reuse, c[0x0][0x198], RZ ;  /* 0x0000660000047a10 */ /* 0x040fe40007ffe0ff */
[----:B0-----:R-:W-:Y:S02]  /*2d9a0*/  IADD3 R8, R19, 0x125, RZ ;  /* 0x0000012513087810 */ /* 0x001fe40007ffe0ff */
[----:B------:R-:W-:-:S04]  /*2d9b0*/  LEA R22, P6, R0, R2, 0x1 ;  /* 0x0000000200167211 */ /* 0x000fc800078c08ff */
[----:B------:R-:W-:Y:S02]  /*2d9c0*/  LEA.HI.X.SX32 R23, R0, R3, 0x1, P6 ;  /* 0x0000000300177211 */ /* 0x000fe400030f0eff */
        /* <DEDUP_REMOVED lines=9> */
[----:B------:R-:W-:Y:S02]  /*2da60*/  LEA.HI.X.SX32 R21, R4, R3, 0x1, P6 ;  /* 0x0000000304157211 */ /* 0x000fe400030f0eff */
        /* <DEDUP_REMOVED lines=12> */
[----:B------:R-:W-:Y:S02]  /*2db30*/  ISETP.LT.AND P2, PT, R12, c[0x0][0x17c], !P0 ;  /* 0x00005f000c007a0c */ /* 0x000fe40004741270 */
[C---:B------:R-:W-:Y:S02]  /*2db40*/  IADD3 R4, R0.reuse, c[0x0][0x198], RZ ;  /* 0x0000660000047a10 */ /* 0x040fe40007ffe0ff */
[----:B0-----:R-:W-:Y:S02]  /*2db50*/  IADD3 R8, R19, 0x129, RZ ;  /* 0x0000012913087810 */ /* 0x001fe40007ffe0ff */
[----:B------:R-:W-:-:S04]  /*2db60*/  LEA R22, P6, R0, R2, 0x1 ;  /* 0x0000000200167211 */ /* 0x000fc800078c08ff */
[----:B------:R-:W-:Y:S02]  /*2db70*/  LEA.HI.X.SX32 R23, R0, R3, 0x1, P6 ;  /* 0x0000000300177211 */ /* 0x000fe400030f0eff */
[----:B------:R-:W-:Y:S01]  /*2db80*/  IADD3 R0, R4, c[0x0][0x198], RZ ;  /* 0x0000660004007a10 */ /* 0x000fe20007ffe0ff */
[----:B---3--:R0:W-:Y:S01]  /*2db90*/  @P4 STG.E.U16 [R20.64], R25 ;  /* 0x0000001914004986 */ /* 0x0081e2000c101504 */
[----:B------:R-:W-:Y:S02]  /*2dba0*/  ISETP.LT.AND P4, PT, R8, c[0x0][0x17c], !P0 ;  /* 0x00005f0008007a0c */ /* 0x000fe40004781270 */
[----:B------:R-:W-:Y:S02]  /*2dbb0*/  PRMT R8, R25, 0x7632, R8 ;  /* 0x0000763219087816 */ /* 0x000fe40000000008 */
[----:B0-----:R-:W-:-:S03]  /*2dbc0*/  LEA R20, P6, R4, R2, 0x1 ;  /* 0x0000000204147211 */ /* 0x001fc600078c08ff */
[----:B------:R0:W-:Y:S01]  /*2dbd0*/  @P3 STG.E.U16 [R22.64], R8 ;  /* 0x0000000816003986 */ /* 0x0001e2000c101504 */
[----:B------:R-:W-:Y:S02]  /*2dbe0*/  LEA.HI.X.SX32 R21, R4, R3, 0x1, P6 ;  /* 0x0000000304157211 */ /* 0x000fe400030f0eff */
[----:B------:R-:W-:-:S03]  /*2dbf0*/  IADD3 R12, R19, 0x128, RZ ;  /* 0x00000128130c7810 */ /* 0x000fc60007ffe0ff */
[----:B------:R-:W-:Y:S01]  /*2dc00*/  @P2 STG.E.U16 [R20.64], R13 ;  /* 0x0000000d14002986 */ /* 0x000fe2000c101504 */
[----:B0-----:R-:W-:Y:S02]  /*2dc10*/  IADD3 R8, R19, 0x12b, RZ ;  /* 0x0000012b13087810 */ /* 0x001fe40007ffe0ff */
[----:B------:R-:W-:Y:S02]  /*2dc20*/  LEA R22, P6, R0, R2, 0x1 ;  /* 0x0000000200167211 */ /* 0x000fe400078c08ff */
[----:B------:R-:W-:Y:S02]  /*2dc30*/  ISETP.LT.AND P2, PT, R8, c[0x0][0x17c], !P0 ;  /* 0x00005f0008007a0c */ /* 0x000fe40004741270 */
[----:B------:R-:W-:Y:S02]  /*2dc40*/  LEA.HI.X.SX32 R23, R0, R3, 0x1, P6 ;  /* 0x0000000300177211 */ /* 0x000fe400030f0eff */
[----:B------:R-:W-:Y:S02]  /*2dc50*/  PRMT R8, R13, 0x7632, R8 ;  /* 0x000076320d087816 */ /* 0x000fe40000000008 */
[----:B------:R-:W-:-:S02]  /*2dc60*/  ISETP.LT.AND P5, PT, R12, c[0x0][0x17c], !P0 ;  /* 0x00005f000c007a0c */ /* 0x000fc400047a1270 */
[C---:B------:R-:W-:Y:S02]  /*2dc70*/  IADD3 R12, R19.reuse, 0x12a, RZ ;  /* 0x0000012a130c7810 */ /* 0x040fe40007ffe0ff */
[----:B------:R-:W-:Y:S01]  /*2dc80*/  IADD3 R16, R19, 0x12c, RZ ;  /* 0x0000012c13107810 */ /* 0x000fe20007ffe0ff */
[----:B------:R0:W-:Y:S04]  /*2dc90*/  @P1 STG.E.U16 [R22.64], R8 ;  /* 0x0000000816001986 */ /* 0x0001e8000c101504 */
[----:B------:R-:W3:Y:S04]  /*2dca0*/  LDL.LU R19, [R1+0xe98] ;  /* 0x000e980001137983 */ /* 0x000ee80000300800 */
[----:B------:R-:W4:Y:S04]  /*2dcb0*/  LDL.LU R25, [R1+0x214] ;  /* 0x0002140001197983 */ /* 0x000f280000300800 */
[----:B0-----:R-:W2:Y:S04]  /*2dcc0*/  LDL.LU R23, [R1+0x294] ;  /* 0x0002940001177983 */ /* 0x001ea80000300800 */
[----:B------:R-:W3:Y:S01]  /*2dcd0*/  LDL R22, [R1+0x120] ;  /* 0x0001200001167983 */ /* 0x000ee20000100800 */
[----:B------:R-:W-:-:S02]  /*2dce0*/  IADD3 R4, R0, c[0x0][0x198], RZ ;  /* 0x0000660000047a10 */ /* 0x000fc40007ffe0ff */
[----:B------:R-:W-:Y:S02]  /*2dcf0*/  ISETP.LT.AND P3, PT, R12, c[0x0][0x17c], !P0 ;  /* 0x00005f000c007a0c */ /* 0x000fe40004761270 */
[CC--:B------:R-:W-:Y:S02]  /*2dd00*/  LEA R12, P6, R4.reuse, R2.reuse, 0x1 ;  /* 0x00000002040c7211 */ /* 0x0c0fe400078c08ff */
[C---:B------:R-:W-:Y:S02]  /*2dd10*/  IADD3 R0, R4.reuse, c[0x0][0x198], RZ ;  /* 0x0000660004007a10 */ /* 0x040fe40007ffe0ff */
[----:B------:R-:W-:Y:S02]  /*2dd20*/  LEA.HI.X.SX32 R13, R4, R3, 0x1, P6 ;  /* 0x00000003040d7211 */ /* 0x000fe400030f0eff */
[C---:B------:R-:W-:Y:S02]  /*2dd30*/  LEA R20, P6, R0.reuse, R2, 0x1 ;  /* 0x0000000200147211 */ /* 0x040fe400078c08ff */
[----:B------:R-:W-:-:S02]  /*2dd40*/  IADD3 R4, R0, c[0x0][0x198], RZ ;  /* 0x0000660000047a10 */ /* 0x000fc40007ffe0ff */
[----:B------:R-:W-:Y:S02]  /*2dd50*/  LEA.HI.X.SX32 R21, R0, R3, 0x1, P6 ;  /* 0x0000000300157211 */ /* 0x000fe400030f0eff */
[----:B------:R-:W-:Y:S02]  /*2dd60*/  IADD3 R0, R4, c[0x0][0x198], RZ ;  /* 0x0000660004007a10 */ /* 0x000fe40007ffe0ff */
[----:B------:R-:W-:Y:S01]  /*2dd70*/  ISETP.LT.AND P1, PT, R16, c[0x0][0x17c], !P0 ;  /* 0x00005f0010007a0c */ /* 0x000fe20004721270 */
[----:B--2---:R0:W-:Y:S01]  /*2dd80*/  @P5 STG.E.U16 [R12.64], R23 ;  /* 0x000000170c005986 */ /* 0x0041e2000c101504 */
[----:B---3--:R-:W-:-:S04]  /*2dd90*/  IADD3 R8, R22, 0x12d, RZ ;  /* 0x0000012d16087810 */ /* 0x008fc80007ffe0ff */
[----:B------:R-:W-:Y:S02]  /*2dda0*/  ISETP.LT.AND P5, PT, R8, c[0x0][0x17c], !P0 ;  /* 0x00005f0008007a0c */ /* 0x000fe400047a1270 */
[----:B------:R-:W-:Y:S02]  /*2ddb0*/  PRMT R8, R23, 0x7632, R8 ;  /* 0x0000763217087816 */ /* 0x000fe40000000008 */
[----:B0-----:R-:W-:-:S03]  /*2ddc0*/  LEA R12, P6, R4, R2, 0x1 ;  /* 0x00000002040c7211 */ /* 0x001fc600078c08ff */
[----:B------:R0:W-:Y:S01]  /*2ddd0*/  @P4 STG.E.U16 [R20.64], R8 ;  /* 0x0000000814004986 */ /* 0x0001e2000c101504 */
[----:B------:R-:W-:Y:S02]  /*2dde0*/  LEA.HI.X.SX32 R13, R4, R3, 0x1, P6 ;  /* 0x00000003040d7211 */ /* 0x000fe400030f0eff */
[----:B------:R-:W-:-:S03]  /*2ddf0*/  IADD3 R4, R0, c[0x0][0x198], RZ ;  /* 0x0000660000047a10 */ /* 0x000fc60007ffe0ff */
[----:B------:R1:W-:Y:S01]  /*2de00*/  @P3 STG.E.U16 [R12.64], R24 ;  /* 0x000000180c003986 */ /* 0x0003e2000c101504 */
[----:B0-----:R-:W-:Y:S02]  /*2de10*/  IADD3 R8, R22, 0x12f, RZ ;  /* 0x0000012f16087810 */ /* 0x001fe40007ffe0ff */
[----:B------:R-:W-:Y:S02]  /*2de20*/  LEA R20, P6, R0, R2, 0x1 ;  /* 0x0000000200147211 */ /* 0x000fe400078c08ff */
[----:B------:R-:W-:Y:S02]  /*2de30*/  ISETP.LT.AND P3, PT, R8, c[0x0][0x17c], !P0 ;  /* 0x00005f0008007a0c */ /* 0x000fe40004761270 */
[----:B------:R-:W-:Y:S02]  /*2de40*/  PRMT R8, R24, 0x7632, R8 ;  /* 0x0000763218087816 */ /* 0x000fe40000000008 */
[----:B-1----:R-:W2:Y:S01]  /*2de50*/  LDL.LU R24, [R1+0x2a4] ;  /* 0x0002a40001187983 */ /* 0x002ea20000300800 */
[----:B------:R-:W-:-:S02]  /*2de60*/  LEA.HI.X.SX32 R21, R0, R3, 0x1, P6 ;  /* 0x0000000300157211 */ /* 0x000fc400030f0eff */
[----:B------:R-:W-:-:S03]  /*2de70*/  LEA R12, P6, R4, R2, 0x1 ;  /* 0x00000002040c7211 */ /* 0x000fc600078c08ff */
[----:B------:R0:W-:Y:S01]  /*2de80*/  @P2 STG.E.U16 [R20.64], R8 ;  /* 0x0000000814002986 */ /* 0x0001e2000c101504 */
[----:B------:R-:W-:-:S05]  /*2de90*/  LEA.HI.X.SX32 R13, R4, R3, 0x1, P6 ;  /* 0x00000003040d7211 */ /* 0x000fca00030f0eff */
[----:B----4-:R1:W-:Y:S01]  /*2dea0*/  @P1 STG.E.U16 [R12.64], R25 ;  /* 0x000000190c001986 */ /* 0x0103e2000c101504 */
[----:B0-----:R-:W-:-:S04]  /*2deb0*/  IADD3 R8, R22, 0x131, RZ ;  /* 0x0000013116087810 */ /* 0x001fc80007ffe0ff */
[----:B------:R-:W-:Y:S02]  /*2dec0*/  ISETP.LT.AND P1, PT, R8, c[0x0][0x17c], !P0 ;  /* 0x00005f0008007a0c */ /* 0x000fe40004721270 */
[----:B------:R-:W-:Y:S02]  /*2ded0*/  PRMT R8, R25, 0x7632, R8 ;  /* 0x0000763219087816 */ /* 0x000fe40000000008 */
[----:B-1----:R-:W3:Y:S01]  /*2dee0*/  LDL.LU R25, [R1+0x244] ;  /* 0x0002440001197983 */ /* 0x002ee20000300800 */
[----:B------:R-:W-:Y:S02]  /*2def0*/  IADD3 R0, R4, c[0x0][0x198], RZ ;  /* 0x0000660004007a10 */ /* 0x000fe40007ffe0ff */
[----:B------:R-:W-:Y:S01]  /*2df00*/  IADD3 R16, R22, 0x12e, RZ ;  /* 0x0000012e16107810 */ /* 0x000fe20007ffe0ff */
[----:B------:R-:W4:Y:S01]  /*2df10*/  LDL.LU R23, [R1+0x284] ;  /* 0x0002840001177983 */ /* 0x000f220000300800 */
[----:B------:R-:W-:Y:S02]  /*2df20*/  LEA R20, P6, R0, R2, 0x1 ;  /* 0x0000000200147211 */ /* 0x000fe400078c08ff */
[----:B------:R-:W-:-:S02]  /*2df30*/  ISETP.LT.AND P4, PT, R16, c[0x0][0x17c], !P0 ;  /* 0x00005f0010007a0c */ /* 0x000fc40004781270 */
[C---:B------:R-:W-:Y:S02]  /*2df40*/  IADD3 R4, R0.reuse, c[0x0][0x198], RZ ;  /* 0x0000660000047a10 */ /* 0x040fe40007ffe0ff */
[-C--:B------:R-:W-:Y:S02]  /*2df50*/  LEA.HI.X.SX32 R21, R0, R3.reuse, 0x1, P6 ;  /* 0x0000000300157211 */ /* 0x080fe400030f0eff */
[C---:B------:R-:W-:Y:S02]  /*2df60*/  LEA R12, P6, R4.reuse, R2, 0x1 ;  /* 0x00000002040c7211 */ /* 0x040fe400078c08ff */
[----:B------:R-:W-:Y:S02]  /*2df70*/  IADD3 R0, R4, c[0x0][0x198], RZ ;  /* 0x0000660004007a10 */ /* 0x000fe40007ffe0ff */
[----:B------:R-:W-:Y:S01]  /*2df80*/  IADD3 R16, R22, 0x130, RZ ;  /* 0x0000013016107810 */ /* 0x000fe20007ffe0ff */
[----:B------:R0:W-:Y:S01]  /*2df90*/  @P5 STG.E.U16 [R20.64], R8 ;  /* 0x0000000814005986 */ /* 0x0001e2000c101504 */
[----:B------:R-:W-:-:S02]  /*2dfa0*/  LEA.HI.X.SX32 R13, R4, R3, 0x1, P6 ;  /* 0x00000003040d7211 */ /* 0x000fc400030f0eff */
[----:B------:R-:W-:Y:S02]  /*2dfb0*/  IADD3 R4, R22, 0x133, RZ ;  /* 0x0000013316047810 */ /* 0x000fe40007ffe0ff */
[----:B------:R-:W-:Y:S01]  /*2dfc0*/  ISETP.LT.AND P2, PT, R16, c[0x0][0x17c], !P0 ;  /* 0x00005f0010007a0c */ /* 0x000fe20004741270 */
[----:B------:R1:W-:Y:S01]  /*2dfd0*/  @P4 STG.E.U16 [R12.64], R5 ;  /* 0x000000050c004986 */ /* 0x0003e2000c101504 */
[----:B------:R-:W-:Y:S02]  /*2dfe0*/  ISETP.LT.AND P4, PT, R4, c[0x0][0x17c], !P0 ;  /* 0x00005f0004007a0c */ /* 0x000fe40004781270 */
[C---:B0-----:R-:W-:Y:S02]  /*2dff0*/  LEA R20, P6, R0.reuse, R2, 0x1 ;  /* 0x0000000200147211 */ /* 0x041fe400078c08ff */
[C---:B------:R-:W-:Y:S02]  /*2e000*/  IADD3 R8, R0.reuse, c[0x0][0x198], RZ ;  /* 0x0000660000087a10 */ /* 0x040fe40007ffe0ff */
[----:B------:R-:W-:-:S02]  /*2e010*/  LEA.HI.X.SX32 R21, R0, R3, 0x1, P6 ;  /* 0x0000000300157211 */ /* 0x000fc400030f0eff */
[C---:B------:R-:W-:Y:S02]  /*2e020*/  LEA R4, P6, R8.reuse, R2, 0x1 ;  /* 0x0000000208047211 */ /* 0x040fe400078c08ff */
[----:B-1----:R-:W-:Y:S02]  /*2e030*/  PRMT R12, R5, 0x7632, R12 ;  /* 0x00007632050c7816 */ /* 0x002fe4000000000c */
[C---:B------:R-:W-:Y:S02]  /*2e040*/  LEA.HI.X.SX32 R5, R8.reuse, R3, 0x1, P6 ;  /* 0x0000000308057211 */ /* 0x040fe400030f0eff */
[----:B------:R-:W-:Y:S02]  /*2e050*/  IADD3 R0, R8, c[0x0][0x198], RZ ;  /* 0x0000660008007a10 */ /* 0x000fe40007ffe0ff */
[C---:B------:R-:W-:Y:S02]  /*2e060*/  IADD3 R16, R22.reuse, 0x132, RZ ;  /* 0x0000013216107810 */ /* 0x040fe40007ffe0ff */
[C---:B------:R-:W-:Y:S01]  /*2e070*/  IADD3 R8, R22.reuse, 0x135, RZ ;  /* 0x0000013516087810 */ /* 0x040fe20007ffe0ff */
[----:B------:R0:W-:Y:S01]  /*2e080*/  @P3 STG.E.U16 [R20.64], R12 ;  /* 0x0000000c14003986 */ /* 0x0001e2000c101504 */
[----:B------:R-:W-:-:S02]  /*2e090*/  IADD3 R13, R22, 0x134, RZ ;  /* 0x00000134160d7810 */ /* 0x000fc40007ffe0ff */
[----:B------:R-:W-:Y:S02]  /*2e0a0*/  ISETP.LT.AND P5, PT, R16, c[0x0][0x17c], !P0 ;  /* 0x00005f0010007a0c */ /* 0x000fe400047a1270 */
[----:B------:R-:W-:Y:S02]  /*2e0b0*/  ISETP.LT.AND P3, PT, R13, c[0x0][0x17c], !P0 ;  /* 0x00005f000d007a0c */ /* 0x000fe40004761270 */
[----:B0-----:R-:W-:-:S04]  /*2e0c0*/  LEA R12, P6, R0, R2, 0x1 ;  /* 0x00000002000c7211 */ /* 0x001fc800078c08ff */
[----:B------:R-:W-:Y:S01]  /*2e0d0*/  LEA.HI.X.SX32 R13, R0, R3, 0x1, P6 ;  /* 0x00000003000d7211 */ /* 0x000fe200030f0eff */
[----:B--2---:R0:W-:Y:S01]  /*2e0e0*/  @P2 STG.E.U16 [R4.64], R24 ;  /* 0x0000001804002986 */ /* 0x0041e2000c101504 */
[----:B------:R-:W-:Y:S02]  /*2e0f0*/  ISETP.LT.AND P2, PT, R8, c[0x0][0x17c], !P0 ;  /* 0x00005f0008007a0c */ /* 0x000fe40004741270 */
[----:B------:R-:W-:Y:S02]  /*2e100*/  PRMT R8, R24, 0x7632, R8 ;  /* 0x0000763218087816 */ /* 0x000fe40000000008 */
[----:B0-----:R-:W-:Y:S01]  /*2e110*/  IADD3 R5, R0, c[0x0][0x198], RZ ;  /* 0x0000660000057a10 */ /* 0x001fe20007ffe0ff */
[----:B------:R-:W2:Y:S03]  /*2e120*/  LDL.LU R24, [R1+0x234] ;  /* 0x0002340001187983 */ /* 0x000ea60000300800 */
[----:B------:R-:W-:-:S02]  /*2e130*/  LEA R4, P6, R5, R2, 0x1 ;  /* 0x0000000205047211 */ /* 0x000fc400078c08ff */
[C---:B------:R-:W-:Y:S01]  /*2e140*/  IADD3 R0, R5.reuse, c[0x0][0x198], RZ ;  /* 0x0000660005007a10 */ /* 0x040fe20007ffe0ff */
[----:B------:R0:W-:Y:S01]  /*2e150*/  @P1 STG.E.U16 [R12.64], R8 ;  /* 0x000000080c001986 */ /* 0x0001e2000c101504 */
[----:B------:R-:W-:-:S05]  /*2e160*/  LEA.HI.X.SX32 R5, R5, R3, 0x1, P6 ;  /* 0x0000000305057211 */ /* 0x000fca00030f0eff */
[----:B---3--:R1:W-:Y:S01]  /*2e170*/  @P5 STG.E.U16 [R4.64], R25 ;  /* 0x0000001904005986 */ /* 0x0083e2000c101504 */
[----:B0-----:R-:W-:-:S04]  /*2e180*/  IADD3 R8, R22, 0x137, RZ ;  /* 0x0000013716087810 */ /* 0x001fc80007ffe0ff */
[----:B------:R-:W-:Y:S02]  /*2e190*/  ISETP.LT.AND P5, PT, R8, c[0x0][0x17c], !P0 ;  /* 0x00005f0008007a0c */ /* 0x000fe400047a1270 */
[----:B------:R-:W-:Y:S02]  /*2e1a0*/  PRMT R8, R25, 0x7632, R8 ;  /* 0x0000763219087816 */ /* 0x000fe40000000008 */
[----:B-1----:R-:W3:Y:S01]  /*2e1b0*/  LDL.LU R25, [R1+0x2b4] ;  /* 0x0002b40001197983 */ /* 0x002ee20000300800 */
[CC--:B------:R-:W-:Y:S02]  /*2e1c0*/  LEA R12, P6, R0.reuse, R2.reuse, 0x1 ;  /* 0x00000002000c7211 */ /* 0x0c0fe400078c08ff */
[C---:B------:R-:W-:Y:S02]  /*2e1d0*/  IADD3 R5, R0.reuse, c[0x0][0x198], RZ ;  /* 0x0000660000057a10 */ /* 0x040fe40007ffe0ff */
[----:B------:R-:W-:Y:S02]  /*2e1e0*/  LEA.HI.X.SX32 R13, R0, R3, 0x1, P6 ;  /* 0x00000003000d7211 */ /* 0x000fe400030f0eff */
[----:B------:R-:W-:-:S02]  /*2e1f0*/  LEA R4, P6, R5, R2, 0x1 ;  /* 0x0000000205047211 */ /* 0x000fc400078c08ff */
[C---:B------:R-:W-:Y:S02]  /*2e200*/  IADD3 R0, R5.reuse, c[0x0][0x198], RZ ;  /* 0x0000660005007a10 */ /* 0x040fe40007ffe0ff */
[----:B------:R-:W-:Y:S02]  /*2e210*/  LEA.HI.X.SX32 R5, R5, R3, 0x1, P6 ;  /* 0x0000000305057211 */ /* 0x000fe400030f0eff */
[----:B------:R-:W-:Y:S01]  /*2e220*/  IADD3 R16, R22, 0x136, RZ ;  /* 0x0000013616107810 */ /* 0x000fe20007ffe0ff */
[----:B------:R0:W-:Y:S03]  /*2e230*/  @P4 STG.E.U16 [R12.64], R8 ;  /* 0x000000080c004986 */ /* 0x0001e6000c101504 */
[----:B------:R-:W-:Y:S01]  /*2e240*/  ISETP.LT.AND P1, PT, R16, c[0x0][0x17c], !P0 ;  /* 0x00005f0010007a0c */ /* 0x000fe20004721270 */
[----:B-----5:R1:W-:Y:S01]  /*2e250*/  @P3 STG.E.U16 [R4.64], R17 ;  /* 0x0000001104003986 */ /* 0x0203e2000c101504 */
[----:B0-----:R-:W-:-:S02]  /*2e260*/  LEA R12, P6, R0, R2, 0x1 ;  /* 0x00000002000c7211 */ /* 0x001fc400078c08ff */
[C---:B-1----:R-:W-:Y:S02]  /*2e270*/  IADD3 R5, R0.reuse, c[0x0][0x198], RZ ;  /* 0x0000660000057a10 */ /* 0x042fe40007ffe0ff */
[----:B------:R-:W-:Y:S02]  /*2e280*/  LEA.HI.X.SX32 R13, R0, R3, 0x1, P6 ;  /* 0x00000003000d7211 */ /* 0x000fe400030f0eff */
[----:B------:R-:W-:Y:S02]  /*2e290*/  LEA R4, P6, R5, R2, 0x1 ;  /* 0x0000000205047211 */ /* 0x000fe400078c08ff */
[----:B------:R-:W-:Y:S02]  /*2e2a0*/  IADD3 R8, R22, 0x139, RZ ;  /* 0x0000013916087810 */ /* 0x000fe40007ffe0ff */
[----:B------:R-:W-:Y:S02]  /*2e2b0*/  PRMT R17, R17, 0x7632, R17 ;  /* 0x0000763211117816 */ /* 0x000fe40000000011 */
[----:B------:R-:W-:-:S02]  /*2e2c0*/  IADD3 R0, R5, c[0x0][0x198], RZ ;  /* 0x0000660005007a10 */ /* 0x000fc40007ffe0ff */
[----:B------:R-:W-:Y:S02]  /*2e2d0*/  LEA.HI.X.SX32 R5, R5, R3, 0x1, P6 ;  /* 0x0000000305057211 */ /* 0x000fe400030f0eff */
[----:B------:R-:W-:Y:S01]  /*2e2e0*/  IADD3 R16, R22, 0x138, RZ ;  /* 0x0000013816107810 */ /* 0x000fe20007ffe0ff */
[----:B------:R0:W-:Y:S01]  /*2e2f0*/  @P2 STG.E.U16 [R12.64], R17 ;  /* 0x000000110c002986 */ /* 0x0001e2000c101504 */
[----:B------:R-:W-:Y:S02]  /*2e300*/  ISETP.LT.AND P3, PT, R8, c[0x0][0x17c], !P0 ;  /* 0x00005f0008007a0c */ /* 0x000fe40004761270 */
[----:B------:R-:W-:Y:S01]  /*2e310*/  IADD3 R8, R22, 0x13a, RZ ;  /* 0x0000013a16087810 */ /* 0x000fe20007ffe0ff */
[----:B------:R1:W-:Y:S01]  /*2e320*/  @P1 STG.E.U16 [R4.64], R9 ;  /* 0x0000000904001986 */ /* 0x0003e2000c101504 */
[----:B------:R-:W-:Y:S02]  /*2e330*/  ISETP.LT.AND P4, PT, R16, c[0x0][0x17c], !P0 ;  /* 0x00005f0010007a0c */ /* 0x000fe40004781270 */
[----:B------:R-:W-:-:S02]  /*2e340*/  ISETP.LT.AND P2, PT, R8, c[0x0][0x17c], !P0 ;  /* 0x00005f0008007a0c */ /* 0x000fc40004741270 */
[CC--:B0-----:R-:W-:Y:S02]  /*2e350*/  LEA R12, P6, R0.reuse, R2.reuse, 0x1 ;  /* 0x00000002000c7211 */ /* 0x0c1fe400078c08ff */
[----:B-1----:R-:W-:Y:S02]  /*2e360*/  IADD3 R5, R0, c[0x0][0x198], RZ ;  /* 0x0000660000057a10 */ /* 0x002fe40007ffe0ff */
[----:B------:R-:W-:Y:S02]  /*2e370*/  IADD3 R8, R22, 0x13b, RZ ;  /* 0x0000013b16087810 */ /* 0x000fe40007ffe0ff */
[----:B------:R-:W-:Y:S02]  /*2e380*/  LEA.HI.X.SX32 R13, R0, R3, 0x1, P6 ;  /* 0x00000003000d7211 */ /* 0x000fe400030f0eff */
[----:B------:R-:W-:Y:S02]  /*2e390*/  LEA R4, P6, R5, R2, 0x1 ;  /* 0x0000000205047211 */ /* 0x000fe400078c08ff */
[----:B------:R-:W-:-:S02]  /*2e3a0*/  PRMT R9, R9, 0x7632, R9 ;  /* 0x0000763209097816 */ /* 0x000fc40000000009 */
[----:B------:R-:W-:Y:S02]  /*2e3b0*/  ISETP.LT.AND P1, PT, R8, c[0x0][0x17c], !P0 ;  /* 0x00005f0008007a0c */ /* 0x000fe40004721270 */
[C---:B------:R-:W-:Y:S02]  /*2e3c0*/  IADD3 R0, R5.reuse, c[0x0][0x198], RZ ;  /* 0x0000660005007a10 */ /* 0x040fe40007ffe0ff */
[----:B------:R-:W-:Y:S02]  /*2e3d0*/  IADD3 R8, R22, 0x13c, RZ ;  /* 0x0000013c16087810 */ /* 0x000fe40007ffe0ff */
[----:B------:R-:W-:Y:S01]  /*2e3e0*/  LEA.HI.X.SX32 R5, R5, R3, 0x1, P6 ;  /* 0x0000000305057211 */ /* 0x000fe200030f0eff */
[----:B------:R0:W-:Y:S01]  /*2e3f0*/  @P5 STG.E.U16 [R12.64], R9 ;  /* 0x000000090c005986 */ /* 0x0001e2000c101504 */
[----:B------:R-:W-:Y:S02]  /*2e400*/  ISETP.LT.AND P5, PT, R8, c[0x0][0x17c], !P0 ;  /* 0x00005f0008007a0c */ /* 0x000fe400047a1270 */
[----:B------:R-:W-:Y:S01]  /*2e410*/  LEA R8, P6, R0, R2, 0x1 ;  /* 0x0000000200087211 */ /* 0x000fe200078c08ff */
[----:B----4-:R1:W-:Y:S01]  /*2e420*/  @P4 STG.E.U16 [R4.64], R23 ;  /* 0x0000001704004986 */ /* 0x0103e2000c101504 */
[----:B0-----:R-:W-:-:S02]  /*2e430*/  IADD3 R9, R22, 0x13d, RZ ;  /* 0x0000013d16097810 */ /* 0x001fc40007ffe0ff */
[C---:B-1----:R-:W-:Y:S02]  /*2e440*/  IADD3 R5, R0.reuse, c[0x0][0x198], RZ ;  /* 0x0000660000057a10 */ /* 0x042fe40007ffe0ff */
[----:B------:R-:W-:Y:S02]  /*2e450*/  ISETP.LT.AND P4, PT, R9, c[0x0][0x17c], !P0 ;  /* 0x00005f0009007a0c */ /* 0x000fe40004781270 */
[-C--:B------:R-:W-:Y:S02]  /*2e460*/  LEA.HI.X.SX32 R9, R0, R3.reuse, 0x1, P6 ;  /* 0x0000000300097211 */ /* 0x080fe400030f0eff */
[----:B------:R-:W-:Y:S02]  /*2e470*/  LEA R4, P6, R5, R2, 0x1 ;  /* 0x0000000205047211 */ /* 0x000fe400078c08ff */
[----:B------:R-:W-:Y:S02]  /*2e480*/  PRMT R12, R23, 0x7632, R12 ;  /* 0x00007632170c7816 */ /* 0x000fe4000000000c */
[C---:B------:R-:W-:Y:S01]  /*2e490*/  IADD3 R0, R5.reuse, c[0x0][0x198], RZ ;  /* 0x0000660005007a10 */ /* 0x040fe20007ffe0ff */
[----:B------:R-:W4:Y:S01]  /*2e4a0*/  LDL.LU R23, [R1+0x258] ;  /* 0x0002580001177983 */ /* 0x000f220000300800 */
[----:B------:R-:W-:-:S03]  /*2e4b0*/  LEA.HI.X.SX32 R5, R5, R3, 0x1, P6 ;  /* 0x0000000305057211 */ /* 0x000fc600030f0eff */
[----:B------:R0:W-:Y:S02]  /*2e4c0*/  @P3 STG.E.U16 [R8.64], R12 ;  /* 0x0000000c08003986 */ /* 0x0001e4000c101504 */
[----:B0-----:R-:W-:Y:S02]  /*2e4d0*/  IADD3 R9, R22, 0x13f, RZ ;  /* 0x0000013f16097810 */ /* 0x001fe40007ffe0ff */
[----:B------:R-:W-:Y:S02]  /*2e4e0*/  LEA R8, P6, R0, R2, 0x1 ;  /* 0x0000000200087211 */ /* 0x000fe400078c08ff */
[----:B------:R-:W-:-:S04]  /*2e4f0*/  IADD3 R13, R22, 0x13e, RZ ;  /* 0x0000013e160d7810 */ /* 0x000fc80007ffe0ff */
[----:B------:R-:W-:Y:S01]  /*2e500*/  ISETP.LT.AND P3, PT, R13, c[0x0][0x17c], !P0 ;  /* 0x00005f000d007a0c */ /* 0x000fe20004761270 */
[----:B--2---:R0:W-:Y:S01]  /*2e510*/  @P2 STG.E.U16 [R4.64], R24 ;  /* 0x0000001804002986 */ /* 0x0041e2000c101504 */
[----:B------:R-:W-:Y:S02]  /*2e520*/  ISETP.LT.AND P2, PT, R9, c[0x0][0x17c], !P0 ;  /* 0x00005f0009007a0c */ /* 0x000fe40004741270 */
[----:B------:R-:W-:Y:S02]  /*2e530*/  LEA.HI.X.SX32 R9, R0, R3, 0x1, P6 ;  /* 0x0000000300097211 */ /* 0x000fe400030f0eff */
[----:B------:R-:W-:Y:S02]  /*2e540*/  PRMT R12, R24, 0x7632, R12 ;  /* 0x00007632180c7816 */ /* 0x000fe4000000000c */
[----:B0-----:R-:W-:Y:S01]  /*2e550*/  IADD3 R5, R0, c[0x0][0x198], RZ ;  /* 0x0000660000057a10 */ /* 0x001fe20007ffe0ff */
[----:B------:R-:W2:Y:S03]  /*2e560*/  LDL.LU R24, [R1+0x268] ;  /* 0x0002680001187983 */ /* 0x000ea60000300800 */
[----:B------:R-:W-:-:S02]  /*2e570*/  LEA R4, P6, R5, R2, 0x1 ;  /* 0x0000000205047211 */ /* 0x000fc400078c08ff */
[C---:B------:R-:W-:Y:S02]  /*2e580*/  IADD3 R0, R5.reuse, c[0x0][0x198], RZ ;  /* 0x0000660005007a10 */ /* 0x040fe40007ffe0ff */
[----:B------:R-:W-:Y:S01]  /*2e590*/  LEA.HI.X.SX32 R5, R5, R3, 0x1, P6 ;  /* 0x0000000305057211 */ /* 0x000fe200030f0eff */
[----:B------:R0:W-:Y:S04]  /*2e5a0*/  @P1 STG.E.U16 [R8.64], R12 ;  /* 0x0000000c08001986 */ /* 0x0001e8000c101504 */
[----:B---3--:R1:W-:Y:S01]  /*2e5b0*/  @P5 STG.E.U16 [R4.64], R25 ;  /* 0x0000001904005986 */ /* 0x0083e2000c101504 */
[----:B0-----:R-:W-:Y:S02]  /*2e5c0*/  IADD3 R9, R22, 0x141, RZ ;  /* 0x0000014116097810 */ /* 0x001fe40007ffe0ff */
[----:B------:R-:W-:-:S02]  /*2e5d0*/  LEA R8, P6, R0, R2, 0x1 ;  /* 0x0000000200087211 */ /* 0x000fc400078c08ff */
[C---:B-1----:R-:W-:Y:S02]  /*2e5e0*/  IADD3 R5, R0.reuse, c[0x0][0x198], RZ ;  /* 0x0000660000057a10 */ /* 0x042fe40007ffe0ff */
[----:B------:R-:W-:Y:S02]  /*2e5f0*/  ISETP.LT.AND P5, PT, R9, c[0x0][0x17c], !P0 ;  /* 0x00005f0009007a0c */ /* 0x000fe400047a1270 */
[----:B------:R-:W-:Y:S02]  /*2e600*/  LEA.HI.X.SX32 R9, R0, R3, 0x1, P6 ;  /* 0x0000000300097211 */ /* 0x000fe400030f0eff */
[----:B------:R-:W-:Y:S02]  /*2e610*/  LEA R4, P6, R5, R2, 0x1 ;  /* 0x0000000205047211 */ /* 0x000fe400078c08ff */
[----:B------:R-:W-:Y:S02]  /*2e620*/  PRMT R12, R25, 0x7632, R12 ;  /* 0x00007632190c7816 */ /* 0x000fe4000000000c */
[----:B------:R-:W-:-:S02]  /*2e630*/  IADD3 R0, R5, c[0x0][0x198], RZ ;  /* 0x0000660005007a10 */ /* 0x000fc40007ffe0ff */
[----:B------:R-:W-:Y:S01]  /*2e640*/  LEA.HI.X.SX32 R5, R5, R3, 0x1, P6 ;  /* 0x0000000305057211 */ /* 0x000fe200030f0eff */
[----:B------:R0:W-:Y:S04]  /*2e650*/  @P4 STG.E.U16 [R8.64], R12 ;  /* 0x0000000c08004986 */ /* 0x0001e8000c101504 */
[----:B------:R1:W-:Y:S01]  /*2e660*/  @P3 STG.E.U16 [R4.64], R28 ;  /* 0x0000001c04003986 */ /* 0x0003e2000c101504 */
[----:B0-----:R-:W-:-:S03]  /*2e670*/  PRMT R12, R28, 0x7632, R12 ;  /* 0x000076321c0c7816 */ /* 0x001fc6000000000c */
[----:B-1----:R-:W3:Y:S04]  /*2e680*/  LDL.LU R28, [R1+0xe94] ;  /* 0x000e9400011c7983 */ /* 0x002ee80000300800 */
[----:B------:R-:W5:Y:S01]  /*2e690*/  LDL.LU R25, [R1+0x228] ;  /* 0x0002280001197983 */ /* 0x000f620000300800 */
[C---:B------:R-:W-:Y:S02]  /*2e6a0*/  IADD3 R13, R22.reuse, 0x140, RZ ;  /* 0x00000140160d7810 */ /* 0x040fe40007ffe0ff */
[----:B------:R-:W-:Y:S02]  /*2e6b0*/  IADD3 R9, R22, 0x143, RZ ;  /* 0x0000014316097810 */ /* 0x000fe40007ffe0ff */
[----:B------:R-:W-:Y:S02]  /*2e6c0*/  LEA R8, P6, R0, R2, 0x1 ;  /* 0x0000000200087211 */ /* 0x000fe400078c08ff */
[----:B------:R-:W-:-:S02]  /*2e6d0*/  ISETP.LT.AND P1, PT, R13, c[0x0][0x17c], !P0 ;  /* 0x00005f000d007a0c */ /* 0x000fc40004721270 */
[C---:B------:R-:W-:Y:S02]  /*2e6e0*/  IADD3 R5, R0.reuse, c[0x0][0x198], RZ ;  /* 0x0000660000057a10 */ /* 0x040fe40007ffe0ff */
[----:B------:R-:W-:Y:S02]  /*2e6f0*/  ISETP.LT.AND P3, PT, R9, c[0x0][0x17c], !P0 ;  /* 0x00005f0009007a0c */ /* 0x000fe40004761270 */
[-C--:B------:R-:W-:Y:S02]  /*2e700*/  LEA.HI.X.SX32 R9, R0, R3.reuse, 0x1, P6 ;  /* 0x0000000300097211 */ /* 0x080fe400030f0eff */
[C---:B------:R-:W-:Y:S02]  /*2e710*/  LEA R4, P6, R5.reuse, R2, 0x1 ;  /* 0x0000000205047211 */ /* 0x040fe400078c08ff */
[C---:B------:R-:W-:Y:S02]  /*2e720*/  IADD3 R0, R5.reuse, c[0x0][0x198], RZ ;  /* 0x0000660005007a10 */ /* 0x040fe40007ffe0ff */
[----:B------:R-:W-:Y:S01]  /*2e730*/  LEA.HI.X.SX32 R5, R5, R3, 0x1, P6 ;  /* 0x0000000305057211 */ /* 0x000fe200030f0eff */
[----:B------:R0:W-:Y:S01]  /*2e740*/  @P2 STG.E.U16 [R8.64], R12 ;  /* 0x0000000c08002986 */ /* 0x0001e2000c101504 */
[----:B------:R-:W-:-:S04]  /*2e750*/  IADD3 R13, R22, 0x142, RZ ;  /* 0x00000142160d7810 */ /* 0x000fc80007ffe0ff */
[----:B------:R-:W-:Y:S02]  /*2e760*/  ISETP.LT.AND P4, PT, R13, c[0x0][0x17c], !P0 ;  /* 0x00005f000d007a0c */ /* 0x000fe40004781270 */
[----:B0-----:R-:W-:Y:S02]  /*2e770*/  IADD3 R9, R22, 0x145, RZ ;  /* 0x0000014516097810 */ /* 0x001fe40007ffe0ff */
[----:B------:R-:W-:Y:S02]  /*2e780*/  LEA R8, P6, R0, R2, 0x1 ;  /* 0x0000000200087211 */ /* 0x000fe400078c08ff */
[----:B------:R-:W-:-:S04]  /*2e790*/  IADD3 R13, R22, 0x144, RZ ;  /* 0x00000144160d7810 */ /* 0x000fc80007ffe0ff */
[----:B------:R-:W-:Y:S01]  /*2e7a0*/  ISETP.LT.AND P2, PT, R13, c[0x0][0x17c], !P0 ;  /* 0x00005f000d007a0c */ /* 0x000fe20004741270 */
[----:B----4-:R0:W-:Y:S01]  /*2e7b0*/  @P1 STG.E.U16 [R4.64], R23 ;  /* 0x0000001704001986 */ /* 0x0101e2000c101504 */
[----:B------:R-:W-:Y:S02]  /*2e7c0*/  PRMT R12, R23, 0x7632, R12 ;  /* 0x00007632170c7816 */ /* 0x000fe4000000000c */
[----:B------:R-:W-:Y:S02]  /*2e7d0*/  ISETP.LT.AND P1, PT, R9, c[0x0][0x17c], !P0 ;  /* 0x00005f0009007a0c */ /* 0x000fe40004721270 */
[C---:B------:R-:W-:Y:S02]  /*2e7e0*/  LEA.HI.X.SX32 R9, R0.reuse, R3, 0x1, P6 ;  /* 0x0000000300097211 */ /* 0x040fe400030f0eff */
[----:B0-----:R-:W-:Y:S01]  /*2e7f0*/  IADD3 R5, R0, c[0x0][0x198], RZ ;  /* 0x0000660000057a10 */ /* 0x001fe20007ffe0ff */
[----:B------:R-:W4:Y:S03]  /*2e800*/  LDL.LU R23, [R1+0x298] ;  /* 0x0002980001177983 */ /* 0x000f260000300800 */
[----:B------:R-:W-:-:S02]  /*2e810*/  LEA R4, P6, R5, R2, 0x1 ;  /* 0x0000000205047211 */ /* 0x000fc400078c08ff */
[C---:B------:R-:W-:Y:S02]  /*2e820*/  IADD3 R0, R5.reuse, c[0x0][0x198], RZ ;  /* 0x0000660005007a10 */ /* 0x040fe40007ffe0ff */
[----:B------:R-:W-:Y:S01]  /*2e830*/  LEA.HI.X.SX32 R5, R5, R3, 0x1, P6 ;  /* 0x0000000305057211 */ /* 0x000fe200030f0eff */
[----:B------:R0:W-:Y:S02]  /*2e840*/  @P5 STG.E.U16 [R8.64], R12 ;  /* 0x0000000c08005986 */ /* 0x0001e4000c101504 */
[----:B0-----:R-:W-:Y:S02]  /*2e850*/  IADD3 R9, R22, 0x147, RZ ;  /* 0x0000014716097810 */ /* 0x001fe40007ffe0ff */
[----:B------:R-:W-:Y:S01]  /*2e860*/  LEA R8, P6, R0, R2, 0x1 ;  /* 0x0000000200087211 */ /* 0x000fe200078c08ff */
[----:B--2---:R0:W-:Y:S01]  /*2e870*/  @P4 STG.E.U16 [R4.64], R24 ;  /* 0x0000001804004986 */ /* 0x0041e2000c101504 */
[----:B------:R-:W-:Y:S02]  /*2e880*/  PRMT R12, R24, 0x7632, R12 ;  /* 0x00007632180c7816 */ /* 0x000fe4000000000c */
[----:B------:R-:W-:-:S02]  /*2e890*/  ISETP.LT.AND P4, PT, R9, c[0x0][0x17c], !P0 ;  /* 0x00005f0009007a0c */ /* 0x000fc40004781270 */
[CC--:B------:R-:W-:Y:S02]  /*2e8a0*/  LEA.HI.X.SX32 R9, R0.reuse, R3.reuse, 0x1, P6 ;  /* 0x0000000300097211 */ /* 0x0c0fe400030f0eff */
[----:B0-----:R-:W-:Y:S01]  /*2e8b0*/  IADD3 R5, R0, c[0x0][0x198], RZ ;  /* 0x0000660000057a10 */ /* 0x001fe20007ffe0ff */
[----:B------:R-:W2:Y:S03]  /*2e8c0*/  LDL.LU R24, [R1+0x278] ;  /* 0x0002780001187983 */ /* 0x000ea60000300800 */
[C---:B------:R-:W-:Y:S02]  /*2e8d0*/  LEA R4, P6, R5.reuse, R2, 0x1 ;  /* 0x0000000205047211 */ /* 0x040fe400078c08ff */
[C---:B------:R-:W-:Y:S02]  /*2e8e0*/  IADD3 R0, R5.reuse, c[0x0][0x198], RZ ;  /* 0x0000660005007a10 */ /* 0x040fe40007ffe0ff */
[----:B------:R-:W-:Y:S01]  /*2e8f0*/  LEA.HI.X.SX32 R5, R5, R3, 0x1, P6 ;  /* 0x0000000305057211 */ /* 0x000fe200030f0eff */
[----:B------:R0:W-:Y:S04]  /*2e900*/  @P3 STG.E.U16 [R8.64], R12 ;  /* 0x0000000c08003986 */ /* 0x0001e8000c101504 */
[----:B-----5:R1:W-:Y:S01]  /*2e910*/  @P2 STG.E.U16 [R4.64], R25 ;  /* 0x0000001904002986 */ /* 0x0203e2000c101504 */
[----:B0-----:R-:W-:-:S03]  /*2e920*/  PRMT R12, R25, 0x7632, R12 ;  /* 0x00007632190c7816 */ /* 0x001fc6000000000c */
[----:B-1----:R-:W5:Y:S01]  /*2e930*/  LDL.LU R25, [R1+0x218] ;  /* 0x0002180001197983 */ /* 0x002f620000300800 */
[C---:B------:R-:W-:Y:S02]  /*2e940*/  IADD3 R13, R22.reuse, 0x146, RZ ;  /* 0x00000146160d7810 */ /* 0x040fe40007ffe0ff */
[----:B------:R-:W-:Y:S02]  /*2e950*/  IADD3 R9, R22, 0x149, RZ ;  /* 0x0000014916097810 */ /* 0x000fe40007ffe0ff */
[C---:B------:R-:W-:Y:S02]  /*2e960*/  LEA R8, P6, R0.reuse, R2, 0x1 ;  /* 0x0000000200087211 */ /* 0x040fe400078c08ff */
[----:B------:R-:W-:Y:S02]  /*2e970*/  ISETP.LT.AND P5, PT, R13, c[0x0][0x17c], !P0 ;  /* 0x00005f000d007a0c */ /* 0x000fe400047a1270 */
[----:B------:R-:W-:Y:S02]  /*2e980*/  IADD3 R5, R0, c[0x0][0x198], RZ ;  /* 0x0000660000057a10 */ /* 0x000fe40007ffe0ff */
[----:B------:R-:W-:-:S02]  /*2e990*/  ISETP.LT.AND P2, PT, R9, c[0x0][0x17c], !P0 ;  /* 0x00005f0009007a0c */ /* 0x000fc40004741270 */
[-C--:B------:R-:W-:Y:S02]  /*2e9a0*/  LEA.HI.X.SX32 R9, R0, R3.reuse, 0x1, P6 ;  /* 0x0000000300097211 */ /* 0x080fe400030f0eff */
[C---:B------:R-:W-:Y:S02]  /*2e9b0*/  LEA R4, P6, R5.reuse, R2, 0x1 ;  /* 0x0000000205047211 */ /* 0x040fe400078c08ff */
[C---:B------:R-:W-:Y:S02]  /*2e9c0*/  IADD3 R0, R5.reuse, c[0x0][0x198], RZ ;  /* 0x0000660005007a10 */ /* 0x040fe40007ffe0ff */
[----:B------:R-:W-:Y:S01]  /*2e9d0*/  LEA.HI.X.SX32 R5, R5, R3, 0x1, P6 ;  /* 0x0000000305057211 */ /* 0x000fe200030f0eff */
[----:B------:R0:W-:Y:S01]  /*2e9e0*/  @P1 STG.E.U16 [R8.64], R12 ;  /* 0x0000000c08001986 */ /* 0x0001e2000c101504 */
[----:B------:R-:W-:-:S03]  /*2e9f0*/  IADD3 R13, R22, 0x148, RZ ;  /* 0x00000148160d7810 */ /* 0x000fc60007ffe0ff */
[----:B------:R1:W-:Y:S01]  /*2ea00*/  @P5 STG.E.U16 [R4.64], R14 ;  /* 0x0000000e04005986 */ /* 0x0003e2000c101504 */
[----:B------:R-:W-:Y:S02]  /*2ea10*/  ISETP.LT.AND P3, PT, R13, c[0x0][0x17c], !P0 ;  /* 0x00005f000d007a0c */ /* 0x000fe40004761270 */
[----:B0-----:R-:W-:Y:S02]  /*2ea20*/  IADD3 R9, R22, 0x14b, RZ ;  /* 0x0000014b16097810 */ /* 0x001fe40007ffe0ff */
[C---:B------:R-:W-:Y:S02]  /*2ea30*/  LEA R8, P6, R0.reuse, R2, 0x1 ;  /* 0x0000000200087211 */ /* 0x040fe400078c08ff */
[C---:B-1----:R-:W-:Y:S02]  /*2ea40*/  IADD3 R5, R0.reuse, c[0x0][0x198], RZ ;  /* 0x0000660000057a10 */ /* 0x042fe40007ffe0ff */
[----:B------:R-:W-:Y:S02]  /*2ea50*/  ISETP.LT.AND P5, PT, R9, c[0x0][0x17c], !P0 ;  /* 0x00005f0009007a0c */ /* 0x000fe400047a1270 */
[----:B------:R-:W-:-:S02]  /*2ea60*/  LEA.HI.X.SX32 R9, R0, R3, 0x1, P6 ;  /* 0x0000000300097211 */ /* 0x000fc400030f0eff */
[C---:B------:R-:W-:Y:S02]  /*2ea70*/  LEA R4, P6, R5.reuse, R2, 0x1 ;  /* 0x0000000205047211 */ /* 0x040fe400078c08ff */
[----:B------:R-:W-:Y:S02]  /*2ea80*/  PRMT R14, R14, 0x7632, R14 ;  /* 0x000076320e0e7816 */ /* 0x000fe4000000000e */
[C---:B------:R-:W-:Y:S02]  /*2ea90*/  IADD3 R0, R5.reuse, c[0x0][0x198], RZ ;  /* 0x0000660005007a10 */ /* 0x040fe40007ffe0ff */
[----:B------:R-:W-:Y:S01]  /*2eaa0*/  LEA.HI.X.SX32 R5, R5, R3, 0x1, P6 ;  /* 0x0000000305057211 */ /* 0x000fe200030f0eff */
[----:B------:R0:W-:Y:S01]  /*2eab0*/  @P4 STG.E.U16 [R8.64], R14 ;  /* 0x0000000e08004986 */ /* 0x0001e2000c101504 */
[C---:B------:R-:W-:Y:S02]  /*2eac0*/  IADD3 R13, R22.reuse, 0x14a, RZ ;  /* 0x0000014a160d7810 */ /* 0x040fe40007ffe0ff */
[----:B------:R-:W-:-:S02]  /*2ead0*/  IADD3 R12, R22, 0x14c, RZ ;  /* 0x0000014c160c7810 */ /* 0x000fc40007ffe0ff */
[----:B------:R-:W-:Y:S02]  /*2eae0*/  ISETP.LT.AND P1, PT, R13, c[0x0][0x17c], !P0 ;  /* 0x00005f000d007a0c */ /* 0x000fe40004721270 */
[----:B0-----:R-:W-:Y:S01]  /*2eaf0*/  IADD3 R9, R22, 0x14d, RZ ;  /* 0x0000014d16097810 */ /* 0x001fe20007ffe0ff */
[----:B----4-:R0:W-:Y:S01]  /*2eb00*/  @P3 STG.E.U16 [R4.64], R23 ;  /* 0x0000001704003986 */ /* 0x0101e2000c101504 */
[C---:B------:R-:W-:Y:S02]  /*2eb10*/  LEA R8, P6, R0.reuse, R2, 0x1 ;  /* 0x0000000200087211 */ /* 0x040fe400078c08ff */
[----:B------:R-:W-:Y:S02]  /*2eb20*/  ISETP.LT.AND P3, PT, R9, c[0x0][0x17c], !P0 ;  /* 0x00005f0009007a0c */ /* 0x000fe40004761270 */
[----:B------:R-:W-:Y:S02]  /*2eb30*/  LEA.HI.X.SX32 R9, R0, R3, 0x1, P6 ;  /* 0x0000000300097211 */ /* 0x000fe400030f0eff */
[----:B------:R-:W-:-:S02]  /*2eb40*/  ISETP.LT.AND P4, PT, R12, c[0x0][0x17c], !P0 ;  /* 0x00005f000c007a0c */ /* 0x000fc40004781270 */
[----:B0-----:R-:W-:Y:S02]  /*2eb50*/  IADD3 R5, R0, c[0x0][0x198], RZ ;  /* 0x0000660000057a10 */ /* 0x001fe40007ffe0ff */
[----:B------:R-:W-:Y:S02]  /*2eb60*/  PRMT R12, R23, 0x7632, R12 ;  /* 0x00007632170c7816 */ /* 0x000fe4000000000c */
[C---:B------:R-:W-:Y:S02]  /*2eb70*/  LEA R4, P6, R5.reuse, R2, 0x1 ;  /* 0x0000000205047211 */ /* 0x040fe400078c08ff */
[C---:B------:R-:W-:Y:S02]  /*2eb80*/  IADD3 R0, R5.reuse, c[0x0][0x198], RZ ;  /* 0x0000660005007a10 */ /* 0x040fe40007ffe0ff */
[----:B------:R-:W-:Y:S01]  /*2eb90*/  LEA.HI.X.SX32 R5, R5, R3, 0x1, P6 ;  /* 0x0000000305057211 */ /* 0x000fe200030f0eff */
[----:B------:R0:W-:Y:S02]  /*2eba0*/  @P2 STG.E.U16 [R8.64], R12 ;  /* 0x0000000c08002986 */ /* 0x0001e4000c101504 */
[----:B0-----:R-:W-:-:S02]  /*2ebb0*/  IADD3 R9, R22, 0x14f, RZ ;  /* 0x0000014f16097810 */ /* 0x001fc40007ffe0ff */
[-C--:B------:R-:W-:Y:S01]  /*2ebc0*/  LEA R8, P6, R0, R2.reuse, 0x1 ;  /* 0x0000000200087211 */ /* 0x080fe200078c08ff */
[----:B--2---:R0:W-:Y:S01]  /*2ebd0*/  @P1 STG.E.U16 [R4.64], R24 ;  /* 0x0000001804001986 */ /* 0x0041e2000c101504 */
[----:B------:R-:W-:Y:S02]  /*2ebe0*/  PRMT R12, R24, 0x7632, R12 ;  /* 0x00007632180c7816 */ /* 0x000fe4000000000c */
[----:B------:R-:W-:Y:S02]  /*2ebf0*/  ISETP.LT.AND P1, PT, R9, c[0x0][0x17c], !P0 ;  /* 0x00005f0009007a0c */ /* 0x000fe40004721270 */
[C---:B------:R-:W-:Y:S02]  /*2ec00*/  LEA.HI.X.SX32 R9, R0.reuse, R3, 0x1, P6 ;  /* 0x0000000300097211 */ /* 0x040fe400030f0eff */
[----:B0-----:R-:W-:Y:S01]  /*2ec10*/  IADD3 R5, R0, c[0x0][0x198], RZ ;  /* 0x0000660000057a10 */ /* 0x001fe20007ffe0ff */
[----:B------:R-:W2:Y:S03]  /*2ec20*/  LDL.LU R24, [R1+0x2a8] ;  /* 0x0002a80001187983 */ /* 0x000ea60000300800 */
[----:B------:R-:W-:-:S02]  /*2ec30*/  LEA R4, P6, R5, R2, 0x1 ;  /* 0x0000000205047211 */ /* 0x000fc400078c08ff */
[C---:B------:R-:W-:Y:S02]  /*2ec40*/  IADD3 R0, R5.reuse, c[0x0][0x198], RZ ;  /* 0x0000660005007a10 */ /* 0x040fe40007ffe0ff */
[----:B------:R-:W-:Y:S01]  /*2ec50*/  LEA.HI.X.SX32 R5, R5, R3, 0x1, P6 ;  /* 0x0000000305057211 */ /* 0x000fe200030f0eff */
[----:B------:R0:W-:Y:S04]  /*2ec60*/  @P5 STG.E.U16 [R8.64], R12 ;  /* 0x0000000c08005986 */ /* 0x0001e8000c101504 */
[----:B-----5:R1:W-:Y:S01]  /*2ec70*/  @P4 STG.E.U16 [R4.64], R25 ;  /* 0x0000001904004986 */ /* 0x0203e2000c101504 */
[----:B0-----:R-:W-:-:S03]  /*2ec80*/  PRMT R12, R25, 0x7632, R12 ;  /* 0x00007632190c7816 */ /* 0x001fc6000000000c */
[----:B-1----:R-:W4:Y:S01]  /*2ec90*/  LDL.LU R25, [R1+0x248] ;  /* 0x0002480001197983 */ /* 0x002f220000300800 */
[C---:B------:R-:W-:Y:S02]  /*2eca0*/  IADD3 R13, R22.reuse, 0x14e, RZ ;  /* 0x0000014e160d7810 */ /* 0x040fe40007ffe0ff */
[----:B------:R-:W-:Y:S01]  /*2ecb0*/  IADD3 R9, R22, 0x151, RZ ;  /* 0x0000015116097810 */ /* 0x000fe20007ffe0ff */
[----:B------:R-:W5:Y:S01]  /*2ecc0*/  LDL.LU R23, [R1+0x288] ;  /* 0x0002880001177983 */ /* 0x000f620000300800 */
        /* <DEDUP_REMOVED lines=17> */
[----:B------:R-:W-:Y:S02]  /*2ede0*/  PRMT R6, R6, 0x7632, R6 ;  /* 0x0000763206067816 */ /* 0x000fe40000000006 */
[C---:B------:R-:W-:Y:S02]  /*2edf0*/  LEA R4, P6, R5.reuse, R2, 0x1 ;  /* 0x0000000205047211 */ /* 0x040fe400078c08ff */
[C---:B------:R-:W-:Y:S01]  /*2ee00*/  IADD3 R0, R5.reuse, c[0x0][0x198], RZ ;  /* 0x0000660005007a10 */ /* 0x040fe20007ffe0ff */
[----:B------:R0:W-:Y:S01]  /*2ee10*/  @P1 STG.E.U16 [R8.64], R6 ;  /* 0x0000000608001986 */ /* 0x0001e2000c101504 */
[----:B------:R-:W-:Y:S02]  /*2ee20*/  LEA.HI.X.SX32 R5, R5, R3, 0x1, P6 ;  /* 0x0000000305057211 */ /* 0x000fe400030f0eff */
[----:B------:R-:W-:-:S04]  /*2ee30*/  IADD3 R13, R22, 0x152, RZ ;  /* 0x00000152160d7810 */ /* 0x000fc80007ffe0ff */
[----:B------:R-:W-:Y:S02]  /*2ee40*/  ISETP.LT.AND P3, PT, R13, c[0x0][0x17c], !P0 ;  /* 0x00005f000d007a0c */ /* 0x000fe40004761270 */
[----:B0-----:R-:W-:Y:S02]  /*2ee50*/  IADD3 R6, R22, 0x155, RZ ;  /* 0x0000015516067810 */ /* 0x001fe40007ffe0ff */
[----:B------:R-:W-:-:S04]  /*2ee60*/  LEA R8, P6, R0, R2, 0x1 ;  /* 0x0000000200087211 */ /* 0x000fc800078c08ff */
        /* <DEDUP_REMOVED lines=9> */
[----:B------:R-:W-:Y:S02]  /*2ef00*/  LEA.HI.X.SX32 R5, R5, R3, 0x1, P6 ;  /* 0x0000000305057211 */ /* 0x000fe400030f0eff */
[----:B0-----:R-:W-:-:S03]  /*2ef10*/  IADD3 R6, R22, 0x157, RZ ;  /* 0x0000015716067810 */ /* 0x001fc60007ffe0ff */
[----:B----4-:R0:W-:Y:S01]  /*2ef20*/  @P3 STG.E.U16 [R4.64], R25 ;  /* 0x0000001904003986 */ /* 0x0101e2000c101504 */
[----:B------:R-:W-:Y:S02]  /*2ef30*/  ISETP.LT.AND P3, PT, R6, c[0x0][0x17c], !P0 ;  /* 0x00005f0006007a0c */ /* 0x000fe40004761270 */
[----:B------:R-:W-:Y:S02]  /*2ef40*/  PRMT R6, R25, 0x7632, R6 ;  /* 0x0000763219067816 */ /* 0x000fe40000000006 */
[----:B0-----:R-:W4:Y:S01]  /*2ef50*/  LDL.LU R25, [R1+0x2b8] ;  /* 0x0002b80001197983 */ /* 0x001f220000300800 */
[----:B------:R-:W-:Y:S02]  /*2ef60*/  IADD3 R12, R22, 0x154, RZ ;  /* 0x00000154160c7810 */ /* 0x000fe40007ffe0ff */
[----:B------:R-:W-:Y:S02]  /*2ef70*/  LEA R8, P6, R0, R2, 0x1 ;  /* 0x0000000200087211 */ /* 0x000fe400078c08ff */
[----:B------:R-:W-:-:S02]  /*2ef80*/  ISETP.LT.AND P1, PT, R12, c[0x0][0x17c], !P0 ;  /* 0x00005f000c007a0c */ /* 0x000fc40004721270 */
[C---:B------:R-:W-:Y:S02]  /*2ef90*/  IADD3 R5, R0.reuse, c[0x0][0x198], RZ ;  /* 0x0000660000057a10 */ /* 0x040fe40007ffe0ff */
[-C--:B------:R-:W-:Y:S02]  /*2efa0*/  LEA.HI.X.SX32 R9, R0, R3.reuse, 0x1, P6 ;  /* 0x0000000300097211 */ /* 0x080fe400030f0eff */
[CC--:B------:R-:W-:Y:S02]  /*2efb0*/  LEA R4, P6, R5.reuse, R2.reuse, 0x1 ;  /* 0x0000000205047211 */ /* 0x0c0fe400078c08ff */
[C---:B------:R-:W-:Y:S02]  /*2efc0*/  IADD3 R0, R5.reuse, c[0x0][0x198], RZ ;  /* 0x0000660005007a10 */ /* 0x040fe40007ffe0ff */
[----:B------:R-:W-:Y:S02]  /*2efd0*/  LEA.HI.X.SX32 R5, R5, R3, 0x1, P6 ;  /* 0x0000000305057211 */ /* 0x000fe400030f0eff */
[----:B------:R-:W-:Y:S01]  /*2efe0*/  IADD3 R12, R22, 0x156, RZ ;  /* 0x00000156160c7810 */ /* 0x000fe20007ffe0ff */
[----:B------:R0:W-:Y:S03]  /*2eff0*/  @P2 STG.E.U16 [R8.64], R6 ;  /* 0x0000000608002986 */ /* 0x0001e6000c101504 */
[----:B------:R-:W-:Y:S01]  /*2f000*/  ISETP.LT.AND P4, PT, R12, c[0x0][0x17c], !P0 ;  /* 0x00005f000c007a0c */ /* 0x000fe20004781270 */
[----:B------:R1:W-:Y:S01]  /*2f010*/  @P1 STG.E.U16 [R4.64], R18 ;  /* 0x0000001204001986 */ /* 0x0003e2000c101504 */
[----:B0-----:R-:W-:-:S02]  /*2f020*/  LEA R8, P6, R0, R2, 0x1 ;  /* 0x0000000200087211 */ /* 0x001fc400078c08ff */
[C---:B-1----:R-:W-:Y:S02]  /*2f030*/  IADD3 R5, R0.reuse, c[0x0][0x198], RZ ;  /* 0x0000660000057a10 */ /* 0x042fe40007ffe0ff */
[-C--:B------:R-:W-:Y:S02]  /*2f040*/  LEA.HI.X.SX32 R9, R0, R3.reuse, 0x1, P6 ;  /* 0x0000000300097211 */ /* 0x080fe400030f0eff */
[C---:B------:R-:W-:Y:S02]  /*2f050*/  LEA R4, P6, R5.reuse, R2, 0x1 ;  /* 0x0000000205047211 */ /* 0x040fe400078c08ff */
[----:B------:R-:W-:Y:S02]  /*2f060*/  PRMT R18, R18, 0x7632, R18 ;  /* 0x0000763212127816 */ /* 0x000fe40000000012 */
[C---:B------:R-:W-:Y:S02]  /*2f070*/  IADD3 R0, R5.reuse, c[0x0][0x198], RZ ;  /* 0x0000660005007a10 */ /* 0x040fe40007ffe0ff */
[----:B------:R-:W-:-:S02]  /*2f080*/  LEA.HI.X.SX32 R5, R5, R3, 0x1, P6 ;  /* 0x0000000305057211 */ /* 0x000fc400030f0eff */
[C---:B------:R-:W-:Y:S02]  /*2f090*/  IADD3 R12, R22.reuse, 0x158, RZ ;  /* 0x00000158160c7810 */ /* 0x040fe40007ffe0ff */
[----:B------:R-:W-:Y:S01]  /*2f0a0*/  IADD3 R6, R22, 0x159, RZ ;  /* 0x0000015916067810 */ /* 0x000fe20007ffe0ff */
[----:B------:R0:W-:Y:S01]  /*2f0b0*/  @P5 STG.E.U16 [R8.64], R18 ;  /* 0x0000001208005986 */ /* 0x0001e2000c101504 */
[----:B------:R-:W-:Y:S02]  /*2f0c0*/  ISETP.LT.AND P2, PT, R12, c[0x0][0x17c], !P0 ;  /* 0x00005f000c007a0c */ /* 0x000fe40004741270 */
[----:B------:R-:W-:Y:S01]  /*2f0d0*/  ISETP.LT.AND P1, PT, R6, c[0x0][0x17c], !P0 ;  /* 0x00005f0006007a0c */ /* 0x000fe20004721270 */
[----:B------:R1:W-:Y:S01]  /*2f0e0*/  @P4 STG.E.U16 [R4.64], R10 ;  /* 0x0000000a04004986 */ /* 0x0003e2000c101504 */
[----:B------:R-:W-:Y:S02]  /*2f0f0*/  IADD3 R6, R22, 0x15a, RZ ;  /* 0x0000015a16067810 */ /* 0x000fe40007ffe0ff */
[----:B0-----:R-:W-:-:S02]  /*2f100*/  LEA R8, P6, R0, R2, 0x1 ;  /* 0x0000000200087211 */ /* 0x001fc400078c08ff */
[C---:B-1----:R-:W-:Y:S02]  /*2f110*/  IADD3 R5, R0.reuse, c[0x0][0x198], RZ ;  /* 0x0000660000057a10 */ /* 0x042fe40007ffe0ff */
[----:B------:R-:W-:Y:S02]  /*2f120*/  LEA.HI.X.SX32 R9, R0, R3, 0x1, P6 ;  /* 0x0000000300097211 */ /* 0x000fe400030f0eff */
[----:B------:R-:W-:Y:S02]  /*2f130*/  LEA R4, P6, R5, R2, 0x1 ;  /* 0x0000000205047211 */ /* 0x000fe400078c08ff */
[----:B------:R-:W-:Y:S02]  /*2f140*/  ISETP.LT.AND P5, PT, R6, c[0x0][0x17c], !P0 ;  /* 0x00005f0006007a0c */ /* 0x000fe400047a1270 */
[----:B------:R-:W-:Y:S02]  /*2f150*/  IADD3 R6, R22, 0x15b, RZ ;  /* 0x0000015b16067810 */ /* 0x000fe40007ffe0ff */
[----:B------:R-:W-:-:S02]  /*2f160*/  PRMT R10, R10, 0x7632, R10 ;  /* 0x000076320a0a7816 */ /* 0x000fc4000000000a */
[C---:B------:R-:W-:Y:S02]  /*2f170*/  IADD3 R0, R5.reuse, c[0x0][0x198], RZ ;  /* 0x0000660005007a10 */ /* 0x040fe40007ffe0ff */
[----:B------:R-:W-:Y:S02]  /*2f180*/  LEA.HI.X.SX32 R5, R5, R3, 0x1, P6 ;  /* 0x0000000305057211 */ /* 0x000fe400030f0eff */
[----:B------:R-:W-:Y:S01]  /*2f190*/  ISETP.LT.AND P4, PT, R6, c[0x0][0x17c], !P0 ;  /* 0x00005f0006007a0c */ /* 0x000fe20004781270 */
[----:B------:R0:W-:Y:S01]  /*2f1a0*/  @P3 STG.E.U16 [R8.64], R10 ;  /* 0x0000000a08003986 */ /* 0x0001e2000c101504 */
[----:B------:R-:W-:-:S03]  /*2f1b0*/  IADD3 R6, R22, 0x15c, RZ ;  /* 0x0000015c16067810 */ /* 0x000fc60007ffe0ff */
[----:B-----5:R1:W-:Y:S01]  /*2f1c0*/  @P2 STG.E.U16 [R4.64], R23 ;  /* 0x0000001704002986 */ /* 0x0203e2000c101504 */
[----:B------:R-:W-:Y:S02]  /*2f1d0*/  ISETP.LT.AND P3, PT, R6, c[0x0][0x17c], !P0 ;  /* 0x00005f0006007a0c */ /* 0x000fe40004761270 */
[----:B------:R-:W-:Y:S02]  /*2f1e0*/  IADD3 R6, R22, 0x15d, RZ ;  /* 0x0000015d16067810 */ /* 0x000fe40007ffe0ff */
[CC--:B0-----:R-:W-:Y:S02]  /*2f1f0*/  LEA R8, P6, R0.reuse, R2.reuse, 0x1 ;  /* 0x0000000200087211 */ /* 0x0c1fe400078c08ff */
[C---:B-1----:R-:W-:Y:S02]  /*2f200*/  IADD3 R5, R0.reuse, c[0x0][0x198], RZ ;  /* 0x0000660000057a10 */ /* 0x042fe40007ffe0ff */
[----:B------:R-:W-:Y:S02]  /*2f210*/  LEA.HI.X.SX32 R9, R0, R3, 0x1, P6 ;  /* 0x0000000300097211 */ /* 0x000fe400030f0eff */
[----:B------:R-:W-:-:S02]  /*2f220*/  LEA R4, P6, R5, R2, 0x1 ;  /* 0x0000000205047211 */ /* 0x000fc400078c08ff */
[----:B------:R-:W-:Y:S02]  /*2f230*/  ISETP.LT.AND P2, PT, R6, c[0x0][0x17c], !P0 ;  /* 0x00005f0006007a0c */ /* 0x000fe40004741270 */
[----:B------:R-:W-:Y:S02]  /*2f240*/  PRMT R6, R23, 0x7632, R6 ;  /* 0x0000763217067816 */ /* 0x000fe40000000006 */
[C---:B------:R-:W-:Y:S01]  /*2f250*/  IADD3 R0, R5.reuse, c[0x0][0x198], RZ ;  /* 0x0000660005007a10 */ /* 0x040fe20007ffe0ff */
[----:B------:R-:W5:Y:S01]  /*2f260*/  LDL.LU R23, [R1+0x25c] ;  /* 0x00025c0001177983 */ /* 0x000f620000300800 */
[----:B------:R-:W-:-:S03]  /*2f270*/  LEA.HI.X.SX32 R5, R5, R3, 0x1, P6 ;  /* 0x0000000305057211 */ /* 0x000fc600030f0eff */
[----:B------:R0:W-:Y:S01]  /*2f280*/  @P1 STG.E.U16 [R8.64], R6 ;  /* 0x0000000608001986 */ /* 0x0001e2000c101504 */
[----:B------:R-:W-:Y:S02]  /*2f290*/  IADD3 R10, R22, 0x15e, RZ ;  /* 0x0000015e160a7810 */ /* 0x000fe40007ffe0ff */
[----:B0-----:R-:W-:Y:S02]  /*2f2a0*/  LEA R8, P6, R0, R2, 0x1 ;  /* 0x0000000200087211 */ /* 0x001fe400078c08ff */
[----:B------:R-:W-:Y:S02]  /*2f2b0*/  IADD3 R6, R22, 0x15f, RZ ;  /* 0x0000015f16067810 */ /* 0x000fe40007ffe0ff */
[----:B------:R-:W-:Y:S02]  /*2f2c0*/  LEA.HI.X.SX32 R9, R0, R3, 0x1, P6 ;  /* 0x0000000300097211 */ /* 0x000fe400030f0eff */
[----:B------:R-:W-:Y:S01]  /*2f2d0*/  ISETP.LT.AND P1, PT, R10, c[0x0][0x17c], !P0 ;  /* 0x00005f000a007a0c */ /* 0x000fe20004721270 */
[----:B--2---:R0:W-:Y:S01]  /*2f2e0*/  @P5 STG.E.U16 [R4.64], R24 ;  /* 0x0000001804005986 */ /* 0x0041e2000c101504 */
[----:B------:R-:W-:-:S02]  /*2f2f0*/  ISETP.LT.AND P5, PT, R6, c[0x0][0x17c], !P0 ;  /* 0x00005f0006007a0c */ /* 0x000fc400047a1270 */
[----:B------:R-:W-:Y:S02]  /*2f300*/  PRMT R6, R24, 0x7632, R6 ;  /* 0x0000763218067816 */ /* 0x000fe40000000006 */
[----:B0-----:R-:W-:Y:S01]  /*2f310*/  IADD3 R5, R0, c[0x0][0x198], RZ ;  /* 0x0000660000057a10 */ /* 0x001fe20007ffe0ff */
[----:B------:R-:W2:Y:S03]  /*2f320*/  LDL.LU R24, [R1+0x26c] ;  /* 0x00026c0001187983 */ /* 0x000ea60000300800 */
[C---:B------:R-:W-:Y:S02]  /*2f330*/  LEA R4, P6, R5.reuse, R2, 0x1 ;  /* 0x0000000205047211 */ /* 0x040fe400078c08ff */
[C---:B------:R-:W-:Y:S02]  /*2f340*/  IADD3 R0, R5.reuse, c[0x0][0x198], RZ ;  /* 0x0000660005007a10 */ /* 0x040fe40007ffe0ff */
[----:B------:R-:W-:Y:S01]  /*2f350*/  LEA.HI.X.SX32 R5, R5, R3, 0x1, P6 ;  /* 0x0000000305057211 */ /* 0x000fe200030f0eff */
[----:B------:R0:W-:Y:S02]  /*2f360*/  @P4 STG.E.U16 [R8.64], R6 ;  /* 0x0000000608004986 */ /* 0x0001e4000c101504 */
[----:B0-----:R-:W-:-:S02]  /*2f370*/  IADD3 R6, R22, 0x161, RZ ;  /* 0x0000016116067810 */ /* 0x001fc40007ffe0ff */
[----:B------:R-:W-:-:S04]  /*2f380*/  LEA R8, P6, R0, R2, 0x1 ;  /* 0x0000000200087211 */ /* 0x000fc800078c08ff */
[----:B------:R-:W-:Y:S01]  /*2f390*/  LEA.HI.X.SX32 R9, R0, R3, 0x1, P6 ;  /* 0x0000000300097211 */ /* 0x000fe200030f0eff */
[----:B----4-:R0:W-:Y:S01]  /*2f3a0*/  @P3 STG.E.U16 [R4.64], R25 ;  /* 0x0000001904003986 */ /* 0x0101e2000c101504 */
[----:B------:R-:W-:Y:S02]  /*2f3b0*/  ISETP.LT.AND P3, PT, R6, c[0x0][0x17c], !P0 ;  /* 0x00005f0006007a0c */ /* 0x000fe40004761270 */
[----:B------:R-:W-:Y:S02]  /*2f3c0*/  PRMT R6, R25, 0x7632, R6 ;  /* 0x0000763219067816 */ /* 0x000fe40000000006 */
[----:B0-----:R-:W-:-:S04]  /*2f3d0*/  IADD3 R5, R0, c[0x0][0x198], RZ ;  /* 0x0000660000057a10 */ /* 0x001fc80007ffe0ff */
[C---:B------:R-:W-:Y:S02]  /*2f3e0*/  LEA R4, P6, R5.reuse, R2, 0x1 ;  /* 0x0000000205047211 */ /* 0x040fe400078c08ff */
[C---:B------:R-:W-:Y:S01]  /*2f3f0*/  IADD3 R0, R5.reuse, c[0x0][0x198], RZ ;  /* 0x0000660005007a10 */ /* 0x040fe20007ffe0ff */
[----:B------:R0:W-:Y:S01]  /*2f400*/  @P2 STG.E.U16 [R8.64], R6 ;  /* 0x0000000608002986 */ /* 0x0001e2000c101504 */
[----:B------:R-:W-:-:S05]  /*2f410*/  LEA.HI.X.SX32 R5, R5, R3, 0x1, P6 ;  /* 0x0000000305057211 */ /* 0x000fca00030f0eff */
[----:B------:R1:W-:Y:S01]  /*2f420*/  @P1 STG.E.U16 [R4.64], R29 ;  /* 0x0000001d04001986 */ /* 0x0003e2000c101504 */
[----:B0-----:R-:W-:-:S04]  /*2f430*/  IADD3 R6, R22, 0x163, RZ ;  /* 0x0000016316067810 */ /* 0x001fc80007ffe0ff */
[----:B------:R-:W-:Y:S02]  /*2f440*/  ISETP.LT.AND P1, PT, R6, c[0x0][0x17c], !P0 ;  /* 0x00005f0006007a0c */ /* 0x000fe40004721270 */
[----:B------:R-:W-:Y:S02]  /*2f450*/  PRMT R6, R29, 0x7632, R6 ;  /* 0x000076321d067816 */ /* 0x000fe40000000006 */
[----:B-1----:R-:W4:Y:S04]  /*2f460*/  LDL.LU R29, [R1+0xe90] ;  /* 0x000e9000011d7983 */ /* 0x002f280000300800 */
[----:B------:R-:W3:Y:S01]  /*2f470*/  LDL.LU R25, [R1+0x22c] ;  /* 0x00022c0001197983 */ /* 0x000ee20000300800 */
[----:B------:R-:W-:Y:S02]  /*2f480*/  IADD3 R10, R22, 0x160, RZ ;  /* 0x00000160160a7810 */ /* 0x000fe40007ffe0ff */
[----:B------:R-:W-:-:S02]  /*2f490*/  LEA R8, P6, R0, R2, 0x1 ;  /* 0x0000000200087211 */ /* 0x000fc400078c08ff */
[----:B------:R-:W-:Y:S02]  /*2f4a0*/  ISETP.LT.AND P4, PT, R10, c[0x0][0x17c], !P0 ;  /* 0x00005f000a007a0c */ /* 0x000fe40004781270 */
[C---:B------:R-:W-:Y:S02]  /*2f4b0*/  IADD3 R5, R0.reuse, c[0x0][0x198], RZ ;  /* 0x0000660000057a10 */ /* 0x040fe40007ffe0ff */
[-C--:B------:R-:W-:Y:S02]  /*2f4c0*/  LEA.HI.X.SX32 R9, R0, R3.reuse, 0x1, P6 ;  /* 0x0000000300097211 */ /* 0x080fe400030f0eff */
[C---:B------:R-:W-:Y:S02]  /*2f4d0*/  LEA R4, P6, R5.reuse, R2, 0x1 ;  /* 0x0000000205047211 */ /* 0x040fe400078c08ff */
[C---:B------:R-:W-:Y:S02]  /*2f4e0*/  IADD3 R0, R5.reuse, c[0x0][0x198], RZ ;  /* 0x0000660005007a10 */ /* 0x040fe40007ffe0ff */
[----:B------:R-:W-:-:S02]  /*2f4f0*/  LEA.HI.X.SX32 R5, R5, R3, 0x1, P6 ;  /* 0x0000000305057211 */ /* 0x000fc400030f0eff */
[----:B------:R-:W-:Y:S01]  /*2f500*/  IADD3 R10, R22, 0x162, RZ ;  /* 0x00000162160a7810 */ /* 0x000fe20007ffe0ff */
[----:B------:R0:W-:Y:S03]  /*2f510*/  @P5 STG.E.U16 [R8.64], R6 ;  /* 0x0000000608005986 */ /* 0x0001e6000c101504 */
[----:B------:R-:W-:Y:S02]  /*2f520*/  ISETP.LT.AND P2, PT, R10, c[0x0][0x17c], !P0 ;  /* 0x00005f000a007a0c */ /* 0x000fe40004741270 */
[C---:B------:R-:W-:Y:S02]  /*2f530*/  IADD3 R10, R22.reuse, 0x164, RZ ;  /* 0x00000164160a7810 */ /* 0x040fe40007ffe0ff */
[----:B0-----:R-:W-:Y:S02]  /*2f540*/  IADD3 R6, R22, 0x165, RZ ;  /* 0x0000016516067810 */ /* 0x001fe40007ffe0ff */
[----:B------:R-:W-:-:S02]  /*2f550*/  LEA R8, P6, R0, R2, 0x1 ;  /* 0x0000000200087211 */ /* 0x000fc400078c08ff */
[----:B------:R-:W-:Y:S02]  /*2f560*/  ISETP.LT.AND P5, PT, R10, c[0x0][0x17c], !P0 ;  /* 0x00005f000a007a0c */ /* 0x000fe400047a1270 */
[----:B------:R-:W-:Y:S02]  /*2f570*/  LEA.HI.X.SX32 R9, R0, R3, 0x1, P6 ;  /* 0x0000000300097211 */ /* 0x000fe400030f0eff */
[C---:B------:R-:W-:Y:S02]  /*2f580*/  IADD3 R10, R22.reuse, 0x166, RZ ;  /* 0x00000166160a7810 */ /* 0x040fe40007ffe0ff */
[----:B------:R-:W-:Y:S01]  /*2f590*/  IADD3 R12, R22, 0x167, RZ ;  /* 0x00000167160c7810 */ /* 0x000fe20007ffe0ff */
[----:B-----5:R0:W-:Y:S01]  /*2f5a0*/  @P4 STG.E.U16 [R4.64], R23 ;  /* 0x0000001704004986 */ /* 0x0201e2000c101504 */
[----:B------:R-:W-:Y:S02]  /*2f5b0*/  ISETP.LT.AND P4, PT, R6, c[0x0][0x17c], !P0 ;  /* 0x00005f0006007a0c */ /* 0x000fe40004781270 */
[----:B------:R-:W-:-:S02]  /*2f5c0*/  PRMT R6, R23, 0x7632, R6 ;  /* 0x0000763217067816 */ /* 0x000fc40000000006 */
[----:B0-----:R-:W-:-:S04]  /*2f5d0*/  IADD3 R5, R0, c[0x0][0x198], RZ ;  /* 0x0000660000057a10 */ /* 0x001fc80007ffe0ff */
[CC--:B------:R-:W-:Y:S02]  /*2f5e0*/  LEA R4, P6, R5.reuse, R2.reuse, 0x1 ;  /* 0x0000000205047211 */ /* 0x0c0fe400078c08ff */
[C---:B------:R-:W-:Y:S01]  /*2f5f0*/  IADD3 R0, R5.reuse, c[0x0][0x198], RZ ;  /* 0x0000660005007a10 */ /* 0x040fe20007ffe0ff */
[----:B------:R0:W-:Y:S01]  /*2f600*/  @P3 STG.E.U16 [R8.64], R6 ;  /* 0x0000000608003986 */ /* 0x0001e2000c101504 */
[----:B------:R-:W-:Y:S02]  /*2f610*/  LEA.HI.X.SX32 R5, R5, R3, 0x1, P6 ;  /* 0x0000000305057211 */ /* 0x000fe400030f0eff */
[----:B------:R-:W-:Y:S02]  /*2f620*/  ISETP.LT.AND P3, PT, R10, c[0x0][0x17c], !P0 ;  /* 0x00005f000a007a0c */ /* 0x000fe40004761270 */
[C---:B------:R-:W-:Y:S02]  /*2f630*/  IADD3 R10, R0.reuse, c[0x0][0x198], RZ ;  /* 0x00006600000a7a10 */ /* 0x040fe40007ffe0ff */
[----:B0-----:R-:W-:-:S04]  /*2f640*/  LEA R8, P6, R0, R2, 0x1 ;  /* 0x0000000200087211 */ /* 0x001fc800078c08ff */
[----:B------:R-:W-:Y:S01]  /*2f650*/  LEA.HI.X.SX32 R9, R0, R3, 0x1, P6 ;  /* 0x0000000300097211 */ /* 0x000fe200030f0eff */
[----:B--2---:R0:W-:Y:S01]  /*2f660*/  @P2 STG.E.U16 [R4.64], R24 ;  /* 0x0000001804002986 */ /* 0x0041e2000c101504 */
[----:B------:R-:W-:Y:S02]  /*2f670*/  PRMT R13, R24, 0x7632, R13 ;  /* 0x00007632180d7816 */ /* 0x000fe4000000000d */
[----:B------:R-:W-:Y:S02]  /*2f680*/  ISETP.LT.AND P2, PT, R12, c[0x0][0x17c], !P0 ;  /* 0x00005f000c007a0c */ /* 0x000fe40004741270 */
[----:B------:R-:W-:Y:S01]  /*2f690*/  IADD3 R12, R22, 0x168, RZ ;  /* 0x00000168160c7810 */ /* 0x000fe20007ffe0ff */
[----:B0-----:R-:W2:Y:S01]  /*2f6a0*/  LDL.LU R24, [R1+0x29c] ;  /* 0x00029c0001187983 */ /* 0x001ea20000300800 */
[----:B------:R-:W-:-:S04]  /*2f6b0*/  LEA R4, P6, R10, R2, 0x1 ;  /* 0x000000020a047211 */ /* 0x000fc800078c08ff */
[----:B------:R-:W-:Y:S01]  /*2f6c0*/  LEA.HI.X.SX32 R5, R10, R3, 0x1, P6 ;  /* 0x000000030a057211 */ /* 0x000fe200030f0eff */
[----:B------:R-:W-:Y:S01]  /*2f6d0*/  @P1 STG.E.U16 [R8.64], R13 ;  /* 0x0000000d08001986 */ /* 0x000fe2000c101504 */
[----:B------:R-:W-:-:S03]  /*2f6e0*/  ISETP.LT.AND P1, PT, R12, c[0x0][0x17c], !P0 ;  /* 0x00005f000c007a0c */ /* 0x000fc60004721270 */
[----:B---3--:R0:W-:Y:S01]  /*2f6f0*/  @P5 STG.E.U16 [R4.64], R25 ;  /* 0x0000001904005986 */ /* 0x0081e2000c101504 */
[----:B------:R-:W-:-:S03]  /*2f700*/  PRMT R12, R25, 0x7632, R12 ;  /* 0x00007632190c7816 */ /* 0x000fc6000000000c */
[----:B0-----:R-:W3:Y:S01]  /*2f710*/  LDL.LU R25, [R1+0x27c] ;  /* 0x00027c0001197983 */ /* 0x001ee20000300800 */
[----:B------:R-:W-:Y:S02]  /*2f720*/  IADD3 R0, R10, c[0x0][0x198], RZ ;  /* 0x000066000a007a10 */ /* 0x000fe40007ffe0ff */
[----:B------:R-:W-:Y:S02]  /*2f730*/  IADD3 R10, R22, 0x169, RZ ;  /* 0x00000169160a7810 */ /* 0x000fe40007ffe0ff */
[C---:B------:R-:W-:Y:S02]  /*2f740*/  LEA R8, P6, R0.reuse, R2, 0x1 ;  /* 0x0000000200087211 */ /* 0x040fe400078c08ff */
[C---:B------:R-:W-:Y:S02]  /*2f750*/  IADD3 R6, R0.reuse, c[0x0][0x198], RZ ;  /* 0x0000660000067a10 */ /* 0x040fe40007ffe0ff */
[----:B------:R-:W-:Y:S02]  /*2f760*/  LEA.HI.X.SX32 R9, R0, R3, 0x1, P6 ;  /* 0x0000000300097211 */ /* 0x000fe400030f0eff */
[----:B------:R-:W-:-:S02]  /*2f770*/  ISETP.LT.AND P5, PT, R10, c[0x0][0x17c], !P0 ;  /* 0x00005f000a007a0c */ /* 0x000fc400047a1270 */
[----:B------:R-:W-:Y:S02]  /*2f780*/  LEA R4, P6, R6, R2, 0x1 ;  /* 0x0000000206047211 */ /* 0x000fe400078c08ff */
[----:B------:R-:W-:Y:S02]  /*2f790*/  IADD3 R10, R22, 0x16a, RZ ;  /* 0x0000016a160a7810 */ /* 0x000fe40007ffe0ff */
[C---:B------:R-:W-:Y:S01]  /*2f7a0*/  IADD3 R0, R6.reuse, c[0x0][0x198], RZ ;  /* 0x0000660006007a10 */ /* 0x040fe20007ffe0ff */
[----:B------:R0:W-:Y:S01]  /*2f7b0*/  @P4 STG.E.U16 [R8.64], R12 ;  /* 0x0000000c08004986 */ /* 0x0001e2000c101504 */
[----:B------:R-:W-:Y:S02]  /*2f7c0*/  LEA.HI.X.SX32 R5, R6, R3, 0x1, P6 ;  /* 0x0000000306057211 */ /* 0x000fe400030f0eff */
[----:B------:R-:W-:Y:S02]  /*2f7d0*/  ISETP.LT.AND P4, PT, R10, c[0x0][0x17c], !P0 ;  /* 0x00005f000a007a0c */ /* 0x000fe40004781270 */
[----:B------:R-:W-:-:S02]  /*2f7e0*/  IADD3 R10, R22, 0x16b, RZ ;  /* 0x0000016b160a7810 */ /* 0x000fc40007ffe0ff */
[C---:B------:R-:W-:Y:S01]  /*2f7f0*/  IADD3 R6, R0.reuse, c[0x0][0x198], RZ ;  /* 0x0000660000067a10 */ /* 0x040fe20007ffe0ff */
[----:B------:R1:W-:Y:S01]  /*2f800*/  @P3 STG.E.U16 [R4.64], R15 ;  /* 0x0000000f04003986 */ /* 0x0003e2000c101504 */
[CC--:B0-----:R-:W-:Y:S02]  /*2f810*/  LEA R8, P6, R0.reuse, R2.reuse, 0x1 ;  /* 0x0000000200087211 */ /* 0x0c1fe400078c08ff */
[----:B------:R-:W-:Y:S02]  /*2f820*/  PRMT R13, R15, 0x7632, R13 ;  /* 0x000076320f0d7816 */ /* 0x000fe4000000000d */
[----:B------:R-:W-:Y:S02]  /*2f830*/  LEA.HI.X.SX32 R9, R0, R3, 0x1, P6 ;  /* 0x0000000300097211 */ /* 0x000fe400030f0eff */
[----:B------:R-:W-:Y:S02]  /*2f840*/  ISETP.LT.AND P3, PT, R10, c[0x0][0x17c], !P0 ;  /* 0x00005f000a007a0c */ /* 0x000fe40004761270 */
[----:B-1----:R-:W-:-:S02]  /*2f850*/  LEA R4, P6, R6, R2, 0x1 ;  /* 0x0000000206047211 */ /* 0x002fc400078c08ff */
[----:B------:R-:W-:Y:S02]  /*2f860*/  IADD3 R10, R22, 0x16c, RZ ;  /* 0x0000016c160a7810 */ /* 0x000fe40007ffe0ff */
[C---:B------:R-:W-:Y:S01]  /*2f870*/  IADD3 R0, R6.reuse, c[0x0][0x198], RZ ;  /* 0x0000660006007a10 */ /* 0x040fe20007ffe0ff */
[----:B------:R0:W-:Y:S01]  /*2f880*/  @P2 STG.E.U16 [R8.64], R13 ;  /* 0x0000000d08002986 */ /* 0x0001e2000c101504 */
[----:B------:R-:W-:Y:S02]  /*2f890*/  LEA.HI.X.SX32 R5, R6, R3, 0x1, P6 ;  /* 0x0000000306057211 */ /* 0x000fe400030f0eff */
[----:B------:R-:W-:Y:S02]  /*2f8a0*/  ISETP.LT.AND P2, PT, R10, c[0x0][0x17c], !P0 ;  /* 0x00005f000a007a0c */ /* 0x000fe40004741270 */
[C---:B------:R-:W-:Y:S02]  /*2f8b0*/  IADD3 R10, R0.reuse, c[0x0][0x198], RZ ;  /* 0x00006600000a7a10 */ /* 0x040fe40007ffe0ff */
[----:B0-----:R-:W-:-:S04]  /*2f8c0*/  LEA R8, P6, R0, R2, 0x1 ;  /* 0x0000000200087211 */ /* 0x001fc800078c08ff */
[----:B------:R-:W-:Y:S02]  /*2f8d0*/  LEA.HI.X.SX32 R9, R0, R3, 0x1, P6 ;  /* 0x0000000300097211 */ /* 0x000fe400030f0eff */
[----:B------:R-:W-:Y:S01]  /*2f8e0*/  IADD3 R0, R10, c[0x0][0x198], RZ ;  /* 0x000066000a007a10 */ /* 0x000fe20007ffe0ff */
[----:B--2---:R0:W-:Y:S01]  /*2f8f0*/  @P1 STG.E.U16 [R4.64], R24 ;  /* 0x0000001804001986 */ /* 0x0041e2000c101504 */
[----:B------:R-:W-:-:S05]  /*2f900*/  PRMT R12, R24, 0x7632, R12 ;  /* 0x00007632180c7816 */ /* 0x000fca000000000c */
[----:B------:R1:W-:Y:S01]  /*2f910*/  @P5 STG.E.U16 [R8.64], R12 ;  /* 0x0000000c08005986 */ /* 0x0003e2000c101504 */
[----:B0-----:R-:W-:-:S04]  /*2f920*/  LEA R4, P6, R10, R2, 0x1 ;  /* 0x000000020a047211 */ /* 0x001fc800078c08ff */
[-C--:B------:R-:W-:Y:S02]  /*2f930*/  LEA.HI.X.SX32 R5, R10, R3.reuse, 0x1, P6 ;  /* 0x000000030a057211 */ /* 0x080fe400030f0eff */
[C---:B-1----:R-:W-:Y:S02]  /*2f940*/  LEA R8, P6, R0.reuse, R2, 0x1 ;  /* 0x0000000200087211 */ /* 0x042fe400078c08ff */
[C---:B------:R-:W-:Y:S02]  /*2f950*/  IADD3 R10, R0.reuse, c[0x0][0x198], RZ ;  /* 0x00006600000a7a10 */ /* 0x040fe40007ffe0ff */
[----:B------:R-:W-:Y:S02]  /*2f960*/  LEA.HI.X.SX32 R9, R0, R3, 0x1, P6 ;  /* 0x0000000300097211 */ /* 0x000fe400030f0eff */
[----:B------:R-:W-:Y:S01]  /*2f970*/  PRMT R12, R28, 0x7632, R12 ;  /* 0x000076321c0c7816 */ /* 0x000fe2000000000c */
[----:B---3--:R0:W-:Y:S01]  /*2f980*/  @P4 STG.E.U16 [R4.64], R25 ;  /* 0x0000001904004986 */ /* 0x0081e2000c101504 */
[----:B------:R-:W-:-:S03]  /*2f990*/  PRMT R13, R25, 0x7632, R13 ;  /* 0x00007632190d7816 */ /* 0x000fc6000000000d */
[----:B0-----:R-:W2:Y:S01]  /*2f9a0*/  LDL.LU R25, [R1+0x2ac] ;  /* 0x0002ac0001197983 */ /* 0x001ea20000300800 */
[----:B------:R-:W-:-:S04]  /*2f9b0*/  LEA R4, P6, R10, R2, 0x1 ;  /* 0x000000020a047211 */ /* 0x000fc800078c08ff */
[----:B------:R-:W-:Y:S01]  /*2f9c0*/  LEA.HI.X.SX32 R5, R10, R3, 0x1, P6 ;  /* 0x000000030a057211 */ /* 0x000fe200030f0eff */
[----:B------:R-:W-:Y:S04]  /*2f9d0*/  @P3 STG.E.U16 [R8.64], R13 ;  /* 0x0000000d08003986 */ /* 0x000fe8000c101504 */
[----:B------:R0:W-:Y:S04]  /*2f9e0*/  @P2 STG.E.U16 [R4.64], R28 ;  /* 0x0000001c04002986 */ /* 0x0001e8000c101504 */
[----:B0-----:R-:W3:Y:S01]  /*2f9f0*/  LDL.LU R28, [R1+0xe8c] ;  /* 0x000e8c00011c7983 */ /* 0x001ee20000300800 */
[----:B------:R-:W-:-:S04]  /*2fa00*/  IADD3 R6, R22, 0x16d, RZ ;  /* 0x0000016d16067810 */ /* 0x000fc80007ffe0ff */
[----:B------:R-:W-:Y:S02]  /*2fa10*/  ISETP.LT.AND P1, PT, R6, c[0x0][0x17c], !P0 ;  /* 0x00005f0006007a0c */ /* 0x000fe40004721270 */
[----:B------:R-:W-:-:S04]  /*2fa20*/  IADD3 R6, R22, 0x16e, RZ ;  /* 0x0000016e16067810 */ /* 0x000fc80007ffe0ff */
[----:B------:R-:W-:Y:S02]  /*2fa30*/  ISETP.LT.AND P5, PT, R6, c[0x0][0x17c], !P0 ;  /* 0x00005f0006007a0c */ /* 0x000fe400047a1270 */
[----:B------:R-:W-:-:S04]  /*2fa40*/  IADD3 R6, R22, 0x16f, RZ ;  /* 0x0000016f16067810 */ /* 0x000fc80007ffe0ff */
[----:B------:R-:W-:Y:S02]  /*2fa50*/  ISETP.LT.AND P4, PT, R6, c[0x0][0x17c], !P0 ;  /* 0x00005f0006007a0c */ /* 0x000fe40004781270 */
[----:B------:R-:W-:-:S04]  /*2fa60*/  IADD3 R6, R10, c[0x0][0x198], RZ ;  /* 0x000066000a067a10 */ /* 0x000fc80007ffe0ff */
[CC--:B------:R-:W-:Y:S02]  /*2fa70*/  LEA R8, P6, R6.reuse, R2.reuse, 0x1 ;  /* 0x0000000206087211 */ /* 0x0c0fe400078c08ff */
[C---:B------:R-:W-:Y:S02]  /*2fa80*/  IADD3 R10, R6.reuse, c[0x0][0x198], RZ ;  /* 0x00006600060a7a10 */ /* 0x040fe40007ffe0ff */
[-C--:B------:R-:W-:Y:S02]  /*2fa90*/  LEA.HI.X.SX32 R9, R6, R3.reuse, 0x1, P6 ;  /* 0x0000000306097211 */ /* 0x080fe400030f0eff */
[C---:B------:R-:W-:Y:S02]  /*2faa0*/  LEA R4, P6, R10.reuse, R2, 0x1 ;  /* 0x000000020a047211 */ /* 0x040fe400078c08ff */
[----:B------:R-:W-:Y:S02]  /*2fab0*/  IADD3 R6, R10, c[0x0][0x198], RZ ;  /* 0x000066000a067a10 */ /* 0x000fe40007ffe0ff */
[----:B------:R-:W-:Y:S01]  /*2fac0*/  IADD3 R0, R22, 0x170, RZ ;  /* 0x0000017016007810 */ /* 0x000fe20007ffe0ff */
[----:B------:R0:W-:Y:S01]  /*2fad0*/  @P1 STG.E.U16 [R8.64], R12 ;  /* 0x0000000c08001986 */ /* 0x0001e2000c101504 */
[----:B------:R-:W-:-:S02]  /*2fae0*/  LEA.HI.X.SX32 R5, R10, R3, 0x1, P6 ;  /* 0x000000030a057211 */ /* 0x000fc400030f0eff */
[----:B------:R-:W-:Y:S02]  /*2faf0*/  ISETP.LT.AND P3, PT, R0, c[0x0][0x17c], !P0 ;  /* 0x00005f0000007a0c */ /* 0x000fe40004761270 */
[----:B------:R-:W-:Y:S02]  /*2fb00*/  IADD3 R10, R6, c[0x0][0x198], RZ ;  /* 0x00006600060a7a10 */ /* 0x000fe40007ffe0ff */
[----:B------:R-:W-:Y:S01]  /*2fb10*/  IADD3 R0, R22, 0x171, RZ ;  /* 0x0000017116007810 */ /* 0x000fe20007ffe0ff */
[----:B------:R1:W-:Y:S01]  /*2fb20*/  @P5 STG.E.U16 [R4.64], R7 ;  /* 0x0000000704005986 */ /* 0x0003e2000c101504 */
[----:B0-----:R-:W-:Y:S02]  /*2fb30*/  LEA R8, P6, R6, R2, 0x1 ;  /* 0x0000000206087211 */ /* 0x001fe400078c08ff */
[----:B------:R-:W-:Y:S02]  /*2fb40*/  ISETP.LT.AND P2, PT, R0, c[0x0][0x17c], !P0 ;  /* 0x00005f0000007a0c */ /* 0x000fe40004741270 */
[----:B------:R-:W-:-:S02]  /*2fb50*/  LEA.HI.X.SX32 R9, R6, R3, 0x1, P6 ;  /* 0x0000000306097211 */ /* 0x000fc400030f0eff */
[C---:B------:R-:W-:Y:S02]  /*2fb60*/  IADD3 R12, R10.reuse, c[0x0][0x198], RZ ;  /* 0x000066000a0c7a10 */ /* 0x040fe40007ffe0ff */
[-C--:B-1----:R-:W-:Y:S02]  /*2fb70*/  LEA R4, P6, R10, R2.reuse, 0x1 ;  /* 0x000000020a047211 */ /* 0x082fe400078c08ff */
[----:B------:R-:W-:Y:S02]  /*2fb80*/  IADD3 R0, R22, 0x172, RZ ;  /* 0x0000017216007810 */ /* 0x000fe40007ffe0ff */
[----:B------:R-:W-:Y:S02]  /*2fb90*/  PRMT R13, R7, 0x7632, R13 ;  /* 0x00007632070d7816 */ /* 0x000fe4000000000d */
[----:B------:R-:W-:Y:S02]  /*2fba0*/  LEA.HI.X.SX32 R5, R10, R3, 0x1, P6 ;  /* 0x000000030a057211 */ /* 0x000fe400030f0eff */
[----:B------:R-:W-:-:S02]  /*2fbb0*/  LEA R6, P6, R12, R2, 0x1 ;  /* 0x000000020c067211 */ /* 0x000fc400078c08ff */
[----:B------:R-:W-:Y:S02]  /*2fbc0*/  ISETP.LT.AND P1, PT, R0, c[0x0][0x17c], !P0 ;  /* 0x00005f0000007a0c */ /* 0x000fe40004721270 */
[C---:B------:R-:W-:Y:S01]  /*2fbd0*/  IADD3 R10, R12.reuse, c[0x0][0x198], RZ ;  /* 0x000066000c0a7a10 */ /* 0x040fe20007ffe0ff */
[----:B------:R0:W-:Y:S01]  /*2fbe0*/  @P4 STG.E.U16 [R8.64], R13 ;  /* 0x0000000d08004986 */ /* 0x0001e2000c101504 */
[----:B------:R-:W-:Y:S02]  /*2fbf0*/  LEA.HI.X.SX32 R7, R12, R3, 0x1, P6 ;  /* 0x000000030c077211 */ /* 0x000fe400030f0eff */
[C---:B0-----:R-:W-:Y:S01]  /*2fc00*/  IADD3 R8, R10.reuse, c[0x0][0x198], RZ ;  /* 0x000066000a087a10 */ /* 0x041fe20007ffe0ff */
[----:B--2---:R0:W-:Y:S01]  /*2fc10*/  @P3 STG.E.U16 [R4.64], R25 ;  /* 0x0000001904003986 */ /* 0x0041e2000c101504 */
[----:B------:R-:W-:Y:S02]  /*2fc20*/  PRMT R12, R25, 0x7632, R12 ;  /* 0x00007632190c7816 */ /* 0x000fe4000000000c */
[----:B0-----:R-:W-:-:S04]  /*2fc30*/  LEA R4, P6, R10, R2, 0x1 ;  /* 0x000000020a047211 */ /* 0x001fc800078c08ff */
[----:B------:R-:W-:Y:S01]  /*2fc40*/  LEA.HI.X.SX32 R5, R10, R3, 0x1, P6 ;  /* 0x000000030a057211 */ /* 0x000fe200030f0eff */
[----:B------:R-:W-:Y:S04]  /*2fc50*/  @P2 STG.E.U16 [R6.64], R12 ;  /* 0x0000000c06002986 */ /* 0x000fe8000c101504 */
[----:B---3--:R0:W-:Y:S01]  /*2fc60*/  @P1 STG.E.U16 [R4.64], R28 ;  /* 0x0000001c04001986 */ /* 0x0081e2000c101504 */
[----:B------:R-:W-:-:S03]  /*2fc70*/  PRMT R10, R28, 0x7632, R10 ;  /* 0x000076321c0a7816 */ /* 0x000fc6000000000a */
[----:B0-----:R-:W2:Y:S04]  /*2fc80*/  LDL.LU R28, [R1+0xe88] ;  /* 0x000e8800011c7983 */ /* 0x001ea80000300800 */
[----:B------:R-:W3:Y:S04]  /*2fc90*/  LDL.LU R23, [R1+0x28c] ;  /* 0x00028c0001177983 */ /* 0x000ee80000300800 */
[----:B------:R-:W5:Y:S04]  /*2fca0*/  LDL.LU R24, [R1+0x23c] ;  /* 0x00023c0001187983 */ /* 0x000f680000300800 */
[----:B------:R-:W4:Y:S01]  /*2fcb0*/  LDL.LU R25, [R1+0x2bc] ;  /* 0x0002bc0001197983 */ /* 0x000f220000300800 */
[----:B------:R-:W-:-:S04]  /*2fcc0*/  IADD3 R0, R22, 0x173, RZ ;  /* 0x0000017316007810 */ /* 0x000fc80007ffe0ff */
[----:B------:R-:W-:Y:S02]  /*2fcd0*/  ISETP.LT.AND P5, PT, R0, c[0x0][0x17c], !P0 ;  /* 0x00005f0000007a0c */ /* 0x000fe400047a1270 */
[----:B------:R-:W-:Y:S02]  /*2fce0*/  IADD3 R0, R22, 0x174, RZ ;  /* 0x0000017416007810 */ /* 0x000fe40007ffe0ff */
[----:B------:R-:W-:Y:S02]  /*2fcf0*/  LEA R6, P6, R8, R2, 0x1 ;  /* 0x0000000208067211 */ /* 0x000fe400078c08ff */
[----:B------:R-:W-:Y:S02]  /*2fd00*/  ISETP.LT.AND P4, PT, R0, c[0x0][0x17c], !P0 ;  /* 0x00005f0000007a0c */ /* 0x000fe40004781270 */
[C---:B------:R-:W-:Y:S02]  /*2fd10*/  IADD3 R9, R8.reuse, c[0x0][0x198], RZ ;  /* 0x0000660008097a10 */ /* 0x040fe40007ffe0ff */
[----:B------:R-:W-:-:S02]  /*2fd20*/  LEA.HI.X.SX32 R7, R8, R3, 0x1, P6 ;  /* 0x0000000308077211 */ /* 0x000fc400030f0eff */
[----:B------:R-:W-:-:S04]  /*2fd30*/  LEA R4, P6, R9, R2, 0x1 ;  /* 0x0000000209047211 */ /* 0x000fc800078c08ff */
[----:B------:R-:W-:Y:S01]  /*2fd40*/  LEA.HI.X.SX32 R5, R9, R3, 0x1, P6 ;  /* 0x0000000309057211 */ /* 0x000fe200030f0eff */
[----:B------:R-:W-:Y:S04]  /*2fd50*/  @P5 STG.E.U16 [R6.64], R10 ;  /* 0x0000000a06005986 */ /* 0x000fe8000c101504 */
[----:B------:R0:W-:Y:S01]  /*2fd60*/  @P4 STG.E.U16 [R4.64], R19 ;  /* 0x0000001304004986 */ /* 0x0001e2000c101504 */
[----:B------:R-:W-:-:S03]  /*2fd70*/  IADD3 R0, R22, 0x175, RZ ;  /* 0x0000017516007810 */ /* 0x000fc60007ffe0ff */
[----:B------:R-:W-:Y:S01]  /*2fd80*/  STL [R1+0xe84], R17 ;  /* 0x000e841101007387 */ /* 0x000fe20000100800 */
[----:B------:R-:W-:Y:S02]  /*2fd90*/  ISETP.LT.AND P3, PT, R0, c[0x0][0x17c], !P0 ;  /* 0x00005f0000007a0c */ /* 0x000fe40004761270 */
[----:B0-----:R-:W-:Y:S02]  /*2fda0*/  PRMT R5, R19, 0x7632, R5 ;  /* 0x0000763213057816 */ /* 0x001fe40000000005 */
[----:B------:R-:W-:Y:S02]  /*2fdb0*/  IADD3 R8, R9, c[0x0][0x198], RZ ;  /* 0x0000660009087a10 */ /* 0x000fe40007ffe0ff */
[----:B------:R-:W-:Y:S02]  /*2fdc0*/  IADD3 R0, R22, 0x176, RZ ;  /* 0x0000017616007810 */ /* 0x000fe40007ffe0ff */
[----:B------:R-:W-:Y:S02]  /*2fdd0*/  LEA R6, P6, R8, R2, 0x1 ;  /* 0x0000000208067211 */ /* 0x000fe400078c08ff */
[----:B------:R-:W-:-:S02]  /*2fde0*/  ISETP.LT.AND P2, PT, R0, c[0x0][0x17c], !P0 ;  /* 0x00005f0000007a0c */ /* 0x000fc40004741270 */
[----:B------:R-:W-:Y:S02]  /*2fdf0*/  IADD3 R9, R8, c[0x0][0x198], RZ ;  /* 0x0000660008097a10 */ /* 0x000fe40007ffe0ff */
[----:B------:R-:W-:Y:S02]  /*2fe00*/  IADD3 R0, R22, 0x177, RZ ;  /* 0x0000017716007810 */ /* 0x000fe40007ffe0ff */
[----:B------:R-:W-:Y:S02]  /*2fe10*/  LEA.HI.X.SX32 R7, R8, R3, 0x1, P6 ;  /* 0x0000000308077211 */ /* 0x000fe400030f0eff */
[C---:B------:R-:W-:Y:S02]  /*2fe20*/  LEA R8, P6, R9.reuse, R2, 0x1 ;  /* 0x0000000209087211 */ /* 0x040fe400078c08ff */
[----:B------:R-:W-:Y:S02]  /*2fe30*/  ISETP.LT.AND P1, PT, R0, c[0x0][0x17c], !P0 ;  /* 0x00005f0000007a0c */ /* 0x000fe40004721270 */
[----:B------:R-:W-:-:S02]  /*2fe40*/  IADD3 R10, R9, c[0x0][0x198], RZ ;  /* 0x00006600090a7a10 */ /* 0x000fc40007ffe0ff */
[----:B------:R-:W-:Y:S02]  /*2fe50*/  IADD3 R0, R22, 0x178, RZ ;  /* 0x0000017816007810 */ /* 0x000fe40007ffe0ff */
[----:B------:R-:W-:Y:S02]  /*2fe60*/  LEA.HI.X.SX32 R9, R9, R3, 0x1, P6 ;  /* 0x0000000309097211 */ /* 0x000fe400030f0eff */
[----:B------:R-:W-:Y:S02]  /*2fe70*/  LEA R4, P6, R10, R2, 0x1 ;  /* 0x000000020a047211 */ /* 0x000fe400078c08ff */
[----:B------:R-:W-:Y:S02]  /*2fe80*/  ISETP.LT.AND P5, PT, R0, c[0x0][0x17c], !P0 ;  /* 0x00005f0000007a0c */ /* 0x000fe400047a1270 */
[----:B------:R-:W-:Y:S01]  /*2fe90*/  IADD3 R12, R10, c[0x0][0x198], RZ ;  /* 0x000066000a0c7a10 */ /* 0x000fe20007ffe0ff */
[----:B------:R0:W-:Y:S01]  /*2fea0*/  @P3 STG.E.U16 [R6.64], R5 ;  /* 0x0000000506003986 */ /* 0x0001e2000c101504 */
[----:B------:R-:W-:-:S03]  /*2feb0*/  IADD3 R0, R22, 0x179, RZ ;  /* 0x0000017916007810 */ /* 0x000fc60007ffe0ff */
[----:B------:R1:W-:Y:S01]  /*2fec0*/  @P2 STG.E.U16 [R8.64], R11 ;  /* 0x0000000b08002986 */ /* 0x0003e2000c101504 */
[----:B------:R-:W-:Y:S02]  /*2fed0*/  ISETP.LT.AND P4, PT, R0, c[0x0][0x17c], !P0 ;  /* 0x00005f0000007a0c */ /* 0x000fe40004781270 */
[-C--:B0-----:R-:W-:Y:S02]  /*2fee0*/  LEA.HI.X.SX32 R5, R10, R3.reuse, 0x1, P6 ;  /* 0x000000030a057211 */ /* 0x081fe400030f0eff */
[C---:B------:R-:W-:Y:S02]  /*2fef0*/  LEA R14, P6, R12.reuse, R2, 0x1 ;  /* 0x000000020c0e7211 */ /* 0x040fe400078c08ff */
[C---:B------:R-:W-:Y:S02]  /*2ff00*/  IADD3 R6, R12.reuse, c[0x0][0x198], RZ ;  /* 0x000066000c067a10 */ /* 0x040fe40007ffe0ff */
[----:B-1----:R-:W-:Y:S02]  /*2ff10*/  PRMT R9, R11, 0x7632, R9 ;  /* 0x000076320b097816 */ /* 0x002fe40000000009 */
[----:B------:R-:W-:-:S02]  /*2ff20*/  LEA.HI.X.SX32 R15, R12, R3, 0x1, P6 ;  /* 0x000000030c0f7211 */ /* 0x000fc400030f0eff */
[C---:B------:R-:W-:Y:S01]  /*2ff30*/  LEA R12, P6, R6.reuse, R2, 0x1 ;  /* 0x00000002060c7211 */ /* 0x040fe200078c08ff */
[----:B------:R0:W-:Y:S03]  /*2ff40*/  @P1 STG.E.U16 [R4.64], R9 ;  /* 0x0000000904001986 */ /* 0x0001e6000c101504 */
[----:B------:R-:W-:Y:S02]  /*2ff50*/  LEA.HI.X.SX32 R13, R6, R3, 0x1, P6 ;  /* 0x00000003060d7211 */ /* 0x000fe400030f0eff */
[----:B------:R-:W-:Y:S02]  /*2ff60*/  IADD3 R0, R22, 0x17a, RZ ;  /* 0x0000017a16007810 */ /* 0x000fe40007ffe0ff */
[----:B------:R-:W-:Y:S02]  /*2ff70*/  IADD3 R7, R6, c[0x0][0x198], RZ ;  /* 0x0000660006077a10 */ /* 0x000fe40007ffe0ff */
[----:B------:R-:W-:-:S02]  /*2ff80*/  ISETP.LT.AND P3, PT, R0, c[0x0][0x17c], !P0 ;  /* 0x00005f0000007a0c */ /* 0x000fc40004761270 */
[----:B------:R-:W-:Y:S02]  /*2ff90*/  IADD3 R0, R22, 0x17b, RZ ;  /* 0x0000017b16007810 */ /* 0x000fe40007ffe0ff */
[C---:B------:R-:W-:Y:S02]  /*2ffa0*/  LEA R10, P6, R7.reuse, R2, 0x1 ;  /* 0x00000002070a7211 */ /* 0x040fe400078c08ff */
[C---:B0-----:R-:W-:Y:S02]  /*2ffb0*/  IADD3 R4, R7.reuse, c[0x0][0x198], RZ ;  /* 0x0000660007047a10 */ /* 0x041fe40007ffe0ff */
[----:B------:R-:W-:Y:S02]  /*2ffc0*/  ISETP.LT.AND P2, PT, R0, c[0x0][0x17c], !P0 ;  /* 0x00005f0000007a0c */ /* 0x000fe40004741270 */
[----:B------:R-:W-:Y:S02]  /*2ffd0*/  LEA.HI.X.SX32 R11, R7, R3, 0x1, P6 ;  /* 0x00000003070b7211 */ /* 0x000fe400030f0eff */
[----:B------:R-:W-:-:S02]  /*2ffe0*/  IADD3 R0, R22, 0x17c, RZ ;  /* 0x0000017c16007810 */ /* 0x000fc40007ffe0ff */
[CC--:B------:R-:W-:Y:S02]  /*2fff0*/  LEA R6, P6, R4.reuse, R2.reuse, 0x1 ;  /* 0x0000000204067211 */ /* 0x0c0fe400078c08ff */
[----:B------:R-:W-:Y:S02]  /*30000*/  IADD3 R5, R4, c[0x0][0x198], RZ ;  /* 0x0000660004057a10 */ /* 0x000fe40007ffe0ff */
[----:B------:R-:W-:Y:S02]  /*30010*/  ISETP.LT.AND P1, PT, R0, c[0x0][0x17c], !P0 ;  /* 0x00005f0000007a0c */ /* 0x000fe40004721270 */
[----:B------:R-:W-:Y:S02]  /*30020*/  LEA.HI.X.SX32 R7, R4, R3, 0x1, P6 ;  /* 0x0000000304077211 */ /* 0x000fe400030f0eff */
[----:B------:R-:W-:Y:S02]  /*30030*/  LEA R8, P6, R5, R2, 0x1 ;  /* 0x0000000205087211 */ /* 0x000fe400078c08ff */
[----:B------:R-:W-:-:S02]  /*30040*/  IADD3 R0, R22, 0x17d, RZ ;  /* 0x0000017d16007810 */ /* 0x000fc40007ffe0ff */
[C---:B------:R-:W-:Y:S02]  /*30050*/  LEA.HI.X.SX32 R9, R5.reuse, R3, 0x1, P6 ;  /* 0x0000000305097211 */ /* 0x040fe400030f0eff */
[----:B------:R-:W-:-:S04]  /*30060*/  IADD3 R5, R5, c[0x0][0x198], RZ ;  /* 0x0000660005057a10 */ /* 0x000fc80007ffe0ff */
[----:B------:R-:W-:Y:S01]  /*30070*/  LEA R4, P6, R5, R2, 0x1 ;  /* 0x0000000205047211 */ /* 0x000fe200078c08ff */
[----:B--2---:R-:W0:Y:S04]  /*30080*/  LDS.128 R16, [R28] ;  /* 0x000000001c107984 */ /* 0x004e280000000c00 */
[----:B---3--:R1:W-:Y:S02]  /*30090*/  @P5 STG.E.U16 [R14.64], R23 ;  /* 0x000000170e005986 */ /* 0x0083e4000c101504 */
[----:B-1----:R-:W-:-:S05]  /*300a0*/  PRMT R15, R23, 0x7632, R15 ;  /* 0x00007632170f7816 */ /* 0x002fca000000000f */
[----:B------:R1:W-:Y:S04]  /*300b0*/  @P4 STG.E.U16 [R12.64], R15 ;  /* 0x0000000f0c004986 */ /* 0x0003e8000c101504 */
[----:B0-----:R-:W-:Y:S01]  /*300c0*/  STL [R1+0x44], R17 ;  /* 0x0000441101007387 */ /* 0x001fe20000100800 */
[----:B-1----:R-:W-:-:S03]  /*300d0*/  IMAD.MOV.U32 R15, RZ, RZ, R16 ;  /* 0x000000ffff0f7224 */ /* 0x002fc600078e0010 */
[----:B------:R-:W-:Y:S04]  /*300e0*/  STL.64 [R1+0x48], R18 ;  /* 0x0000481201007387 */ /* 0x000fe80000100a00 */
[----:B----4-:R-:W0:Y:S01]  /*300f0*/  LDS.128 R16, [R29] ;  /* 0x000000001d107984 */ /* 0x010e220000000c00 */
[----:B------:R-:W-:-:S03]  /*30100*/  LOP3.LUT R23, R28, 0x40, RZ, 0x3c, !PT ;  /* 0x000000401c177812 */ /* 0x000fc600078e3cff */
[----:B0-----:R-:W-:Y:S01]  /*30110*/  STL [R1+0x54], R17 ;  /* 0x0000541101007387 */ /* 0x001fe20000100800 */
[----:B------:R-:W-:-:S03]  /*30120*/  IMAD.MOV.U32 R14, RZ, RZ, R16 ;  /* 0x000000ffff0e7224 */ /* 0x000fc600078e0010 */
[----:B------:R-:W-:Y:S04]  /*30130*/  STL.64 [R1+0x58], R18 ;  /* 0x0000581201007387 */ /* 0x000fe80000100a00 */
[----:B------:R-:W0:Y:S01]  /*30140*/  LDS.128 R16, [R23] ;  /* 0x0000000017107984 */ /* 0x000e220000000c00 */
[----:B------:R-:W-:-:S03]  /*30150*/  ISETP.LT.AND P5, PT, R0, c[0x0][0x17c], !P0 ;  /* 0x00005f0000007a0c */ /* 0x000fc600047a1270 */
[----:B-----5:R1:W-:Y:S01]  /*30160*/  @P3 STG.E.U16 [R10.64], R24 ;  /* 0x000000180a003986 */ /* 0x0203e2000c101504 */
[----:B------:R-:W-:-:S04]  /*30170*/  IADD3 R0, R22, 0x17e, RZ ;  /* 0x0000017e16007810 */ /* 0x000fc80007ffe0ff */
[----:B------:R-:W-:Y:S02]  /*30180*/  ISETP.LT.AND P4, PT, R0, c[0x0][0x17c], !P0 ;  /* 0x00005f0000007a0c */ /* 0x000fe40004781270 */
[----:B-1----:R-:W-:Y:S01]  /*30190*/  PRMT R11, R24, 0x7632, R11 ;  /* 0x00007632180b7816 */ /* 0x002fe2000000000b */
[----:B0-----:R-:W-:Y:S01]  /*301a0*/  STL [R1+0x24], R17 ;  /* 0x0000241101007387 */ /* 0x001fe20000100800 */
[----:B------:R-:W-:-:S03]  /*301b0*/  IMAD.MOV.U32 R13, RZ, RZ, R16 ;  /* 0x000000ffff0d7224 */ /* 0x000fc600078e0010 */
[----:B------:R-:W-:Y:S04]  /*301c0*/  STL.64 [R1+0x28], R18 ;  /* 0x0000281201007387 */ /* 0x000fe80000100a00 */
[----:B------:R-:W0:Y:S01]  /*301d0*/  LDS.128 R16, [R26] ;  /* 0x000000001a107984 */ /* 0x000e220000000c00 */
[C---:B------:R-:W-:Y:S02]  /*301e0*/  IADD3 R10, R5.reuse, c[0x0][0x198], RZ ;  /* 0x00006600050a7a10 */ /* 0x040fe40007ffe0ff */
[----:B------:R-:W-:Y:S01]  /*301f0*/  IADD3 R0, R22, 0x17f, RZ ;  /* 0x0000017f16007810 */ /* 0x000fe20007ffe0ff */
[----:B------:R1:W-:Y:S01]  /*30200*/  @P2 STG.E.U16 [R6.64], R11 ;  /* 0x0000000b06002986 */ /* 0x0003e2000c101504 */
[----:B------:R-:W-:-:S03]  /*30210*/  LEA.HI.X.SX32 R5, R5, R3, 0x1, P6 ;  /* 0x0000000305057211 */ /* 0x000fc600030f0eff */
[----:B------:R2:W-:Y:S01]  /*30220*/  @P1 STG.E.U16 [R8.64], R25 ;  /* 0x0000001908001986 */ /* 0x0005e2000c101504 */
[----:B------:R-:W-:Y:S02]  /*30230*/  ISETP.LT.AND P3, PT, R0, c[0x0][0x17c], !P0 ;  /* 0x00005f0000007a0c */ /* 0x000fe40004761270 */
[C---:B-1----:R-:W-:Y:S02]  /*30240*/  LEA R6, P6, R10.reuse, R2, 0x1 ;  /* 0x000000020a067211 */ /* 0x042fe400078c08ff */
[C---:B------:R-:W-:Y:S02]  /*30250*/  IADD3 R11, R10.reuse, c[0x0][0x198], RZ ;  /* 0x000066000a0b7a10 */ /* 0x040fe40007ffe0ff */
[----:B--2---:R-:W-:Y:S02]  /*30260*/  PRMT R9, R25, 0x7632, R9 ;  /* 0x0000763219097816 */ /* 0x004fe40000000009 */
[----:B------:R-:W-:-:S03]  /*30270*/  LEA.HI.X.SX32 R7, R10, R3, 0x1, P6 ;  /* 0x000000030a077211 */ /* 0x000fc600030f0eff */
[----:B------:R1:W-:Y:S01]  /*30280*/  @P5 STG.E.U16 [R4.64], R9 ;  /* 0x0000000904005986 */ /* 0x0003e2000c101504 */
[C---:B------:R-:W-:Y:S02]  /*30290*/  IADD3 R8, R11.reuse, c[0x0][0x198], RZ ;  /* 0x000066000b087a10 */ /* 0x040fe40007ffe0ff */
[----:B------:R-:W-:Y:S02]  /*302a0*/  IADD3 R0, R22, 0x180, RZ ;  /* 0x0000018016007810 */ /* 0x000fe40007ffe0ff */
[----:B-1----:R-:W-:-:S04]  /*302b0*/  LEA R4, P6, R11, R2, 0x1 ;  /* 0x000000020b047211 */ /* 0x002fc800078c08ff */
[----:B------:R-:W-:Y:S02]  /*302c0*/  LEA.HI.X.SX32 R5, R11, R3, 0x1, P6 ;  /* 0x000000030b057211 */ /* 0x000fe400030f0eff */
[----:B------:R-:W-:Y:S01]  /*302d0*/  PRMT R11, R27, 0x7632, R11 ;  /* 0x000076321b0b7816 */ /* 0x000fe2000000000b */
[----:B------:R-:W-:Y:S01]  /*302e0*/  @P4 STG.E.U16 [R6.64], R27 ;  /* 0x0000001b06004986 */ /* 0x000fe2000c101504 */
[----:B------:R-:W-:-:S03]  /*302f0*/  ISETP.LT.AND P2, PT, R0, c[0x0][0x17c], !P0 ;  /* 0x00005f0000007a0c */ /* 0x000fc60004741270 */
[----:B------:R1:W-:Y:S01]  /*30300*/  @P3 STG.E.U16 [R4.64], R11 ;  /* 0x0000000b04003986 */ /* 0x0003e2000c101504 */
[----:B------:R-:W-:-:S03]  /*30310*/  IADD3 R0, R22, 0x181, RZ ;  /* 0x0000018116007810 */ /* 0x000fc60007ffe0ff */
[----:B0-----:R-:W-:Y:S04]  /*30320*/  STL [R1+0x74], R17 ;  /* 0x0000741101007387 */ /* 0x001fe80000100800 */
[----:B------:R-:W-:Y:S01]  /*30330*/  STL.64 [R1+0x78], R18 ;  /* 0x0000781201007387 */ /* 0x000fe20000100a00 */
[----:B-1----:R-:W-:-:S03]  /*30340*/  IMAD.MOV.U32 R11, RZ, RZ, R16 ;  /* 0x000000ffff0b7224 */ /* 0x002fc600078e0010 */
[----:B------:R-:W0:Y:S01]  /*30350*/  LDS.128 R16, [R28+0x1000] ;  /* 0x001000001c107984 */ /* 0x000e220000000c00 */
[----:B------:R-:W-:Y:S02]  /*30360*/  ISETP.LT.AND P1, PT, R0, c[0x0][0x17c], !P0 ;  /* 0x00005f0000007a0c */ /* 0x000fe40004721270 */
[----:B------:R-:W-:-:S04]  /*30370*/  IADD3 R0, R22, 0x182, RZ ;  /* 0x0000018216007810 */ /* 0x000fc80007ffe0ff */
[----:B------:R-:W-:Y:S02]  /*30380*/  ISETP.LT.AND P5, PT, R0, c[0x0][0x17c], !P0 ;  /* 0x00005f0000007a0c */ /* 0x000fe400047a1270 */
[----:B------:R-:W-:Y:S02]  /*30390*/  IADD3 R0, R22, 0x183, RZ ;  /* 0x0000018316007810 */ /* 0x000fe40007ffe0ff */
[----:B------:R-:W-:Y:S02]  /*303a0*/  LEA R6, P6, R8, R2, 0x1 ;  /* 0x0000000208067211 */ /* 0x000fe400078c08ff */
[----:B------:R-:W-:Y:S02]  /*303b0*/  ISETP.LT.AND P4, PT, R0, c[0x0][0x17c], !P0 ;  /* 0x00005f0000007a0c */ /* 0x000fe40004781270 */
[----:B------:R-:W-:Y:S02]  /*303c0*/  IADD3 R0, R22, 0x184, RZ ;  /* 0x0000018416007810 */ /* 0x000fe40007ffe0ff */
[----:B------:R-:W-:-:S02]  /*303d0*/  LEA.HI.X.SX32 R7, R8, R3, 0x1, P6 ;  /* 0x0000000308077211 */ /* 0x000fc400030f0eff */
[----:B------:R-:W-:Y:S02]  /*303e0*/  ISETP.LT.AND P3, PT, R0, c[0x0][0x17c], !P0 ;  /* 0x00005f0000007a0c */ /* 0x000fe40004761270 */
[----:B------:R-:W-:Y:S02]  /*303f0*/  IADD3 R8, R8, c[0x0][0x198], RZ ;  /* 0x0000660008087a10 */ /* 0x000fe40007ffe0ff */
[----:B------:R-:W-:Y:S01]  /*30400*/  IADD3 R0, R22, 0x185, RZ ;  /* 0x0000018516007810 */ /* 0x000fe20007ffe0ff */
[----:B------:R1:W-:Y:S03]  /*30410*/  @P2 STG.E.U16 [R6.64], R15 ;  /* 0x0000000f06002986 */ /* 0x0003e6000c101504 */
[----:B------:R-:W-:Y:S02]  /*30420*/  ISETP.LT.AND P2, PT, R0, c[0x0][0x17c], !P0 ;  /* 0x00005f0000007a0c */ /* 0x000fe40004741270 */
[----:B------:R-:W-:-:S02]  /*30430*/  IADD3 R0, R8, c[0x0][0x198], RZ ;  /* 0x0000660008007a10 */ /* 0x000fc40007ffe0ff */
[----:B------:R-:W-:Y:S02]  /*30440*/  PRMT R9, R15, 0x7632, R9 ;  /* 0x000076320f097816 */ /* 0x000fe40000000009 */
[----:B-1----:R-:W-:-:S04]  /*30450*/  LEA R6, P6, R8, R2, 0x1 ;  /* 0x0000000208067211 */ /* 0x002fc800078c08ff */
[-C--:B------:R-:W-:Y:S02]  /*30460*/  LEA.HI.X.SX32 R7, R8, R3.reuse, 0x1, P6 ;  /* 0x0000000308077211 */ /* 0x080fe400030f0eff */
[CC--:B------:R-:W-:Y:S02]  /*30470*/  LEA R4, P6, R0.reuse, R2.reuse, 0x1 ;  /* 0x0000000200047211 */ /* 0x0c0fe400078c08ff */
[C---:B------:R-:W-:Y:S01]  /*30480*/  IADD3 R8, R0.reuse, c[0x0][0x198], RZ ;  /* 0x0000660000087a10 */ /* 0x040fe20007ffe0ff */
[----:B------:R1:W-:Y:S01]  /*30490*/  @P1 STG.E.U16 [R6.64], R9 ;  /* 0x0000000906001986 */ /* 0x0003e2000c101504 */
[----:B------:R-:W-:Y:S02]  /*304a0*/  LEA.HI.X.SX32 R5, R0, R3, 0x1, P6 ;  /* 0x0000000300057211 */ /* 0x000fe400030f0eff */
[C---:B------:R-:W-:Y:S01]  /*304b0*/  IADD3 R0, R8.reuse, c[0x0][0x198], RZ ;  /* 0x0000660008007a10 */ /* 0x040fe20007ffe0ff */
[----:B0-----:R-:W-:Y:S01]  /*304c0*/  STL [R1+0xa4], R17 ;  /* 0x0000a41101007387 */ /* 0x001fe20000100800 */
[----:B-1----:R-:W-:-:S03]  /*304d0*/  LEA R6, P6, R8, R2, 0x1 ;  /* 0x0000000208067211 */ /* 0x002fc600078c08ff */
[----:B------:R0:W-:Y:S01]  /*304e0*/  @P5 STG.E.U16 [R4.64], R14 ;  /* 0x0000000e04005986 */ /* 0x0001e2000c101504 */
[----:B------:R-:W-:-:S03]  /*304f0*/  LEA.HI.X.SX32 R7, R8, R3, 0x1, P6 ;  /* 0x0000000308077211 */ /* 0x000fc600030f0eff */
[----:B------:R-:W-:Y:S01]  /*30500*/  STL.64 [R1+0xa8], R18 ;  /* 0x0000a81201007387 */ /* 0x000fe20000100a00 */
[----:B------:R-:W-:Y:S01]  /*30510*/  PRMT R8, R14, 0x7632, R8 ;  /* 0x000076320e087816 */ /* 0x000fe20000000008 */
[----:B0-----:R-:W-:Y:S02]  /*30520*/  IMAD.MOV.U32 R14, RZ, RZ, R16 ;  /* 0x000000ffff0e7224 */ /* 0x001fe400078e0010 */
[----:B------:R-:W0:Y:S01]  /*30530*/  LDS.128 R16, [R29+0x1000] ;  /* 0x001000001d107984 */ /* 0x000e220000000c00 */
[----:B------:R-:W-:Y:S02]  /*30540*/  LEA R4, P6, R0, R2, 0x1 ;  /* 0x0000000200047211 */ /* 0x000fe400078c08ff */
[----:B------:R-:W-:Y:S02]  /*30550*/  IADD3 R9, R22, 0x188, RZ ;  /* 0x0000018816097810 */ /* 0x000fe40007ffe0ff */
[----:B------:R-:W-:Y:S01]  /*30560*/  LEA.HI.X.SX32 R5, R0, R3, 0x1, P6 ;  /* 0x0000000300057211 */ /* 0x000fe200030f0eff */
[----:B------:R1:W-:Y:S01]  /*30570*/  @P4 STG.E.U16 [R6.64], R8 ;  /* 0x0000000806004986 */ /* 0x0003e2000c101504 */
[----:B------:R-:W-:-:S02]  /*30580*/  ISETP.LT.AND P4, PT, R9, c[0x0][0x17c], !P0 ;  /* 0x00005f0009007a0c */ /* 0x000fc40004781270 */
[----:B------:R-:W-:Y:S01]  /*30590*/  PRMT R9, R13, 0x7632, R9 ;  /* 0x000076320d097816 */ /* 0x000fe20000000009 */
[----:B------:R2:W-:Y:S01]  /*305a0*/  @P3 STG.E.U16 [R4.64], R13 ;  /* 0x0000000d04003986 */ /* 0x0005e2000c101504 */
[----:B------:R-:W-:Y:S02]  /*305b0*/  IADD3 R10, R22, 0x186, RZ ;  /* 0x00000186160a7810 */ /* 0x000fe40007ffe0ff */
[----:B-1----:R-:W-:Y:S01]  /*305c0*/  IADD3 R7, R0, c[0x0][0x198], RZ ;  /* 0x0000660000077a10 */ /* 0x002fe20007ffe0ff */
[----:B0-----:R-:W-:Y:S01]  /*305d0*/  STL [R1+0x94], R17 ;  /* 0x0000941101007387 */ /* 0x001fe20000100800 */
[----:B--2---:R-:W-:-:S03]  /*305e0*/  IMAD.MOV.U32 R13, RZ, RZ, R16 ;  /* 0x000000ffff0d7224 */ /* 0x004fc600078e0010 */
[----:B------:R-:W-:Y:S04]  /*305f0*/  STL.64 [R1+0x98], R18 ;  /* 0x0000981201007387 */ /* 0x000fe80000100a00 */
[----:B------:R-:W0:Y:S01]  /*30600*/  LDS.128 R16, [R23+0x1000] ;  /* 0x0010000017107984 */ /* 0x000e220000000c00 */
[----:B------:R-:W-:Y:S02]  /*30610*/  IADD3 R0, R22, 0x189, RZ ;  /* 0x0000018916007810 */ /* 0x000fe40007ffe0ff */
[----:B------:R-:W-:Y:S02]  /*30620*/  LEA R6, P6, R7, R2, 0x1 ;  /* 0x0000000207067211 */ /* 0x000fe400078c08ff */
[----:B------:R-:W-:Y:S02]  /*30630*/  ISETP.LT.AND P3, PT, R0, c[0x0][0x17c], !P0 ;  /* 0x00005f0000007a0c */ /* 0x000fe40004761270 */
[----:B------:R-:W-:-:S02]  /*30640*/  ISETP.LT.AND P1, PT, R10, c[0x0][0x17c], !P0 ;  /* 0x00005f000a007a0c */ /* 0x000fc40004721270 */
[C---:B------:R-:W-:Y:S02]  /*30650*/  IADD3 R0, R7.reuse, c[0x0][0x198], RZ ;  /* 0x0000660007007a10 */ /* 0x040fe40007ffe0ff */
[-C--:B------:R-:W-:Y:S02]  /*30660*/  LEA.HI.X.SX32 R7, R7, R3.reuse, 0x1, P6 ;  /* 0x0000000307077211 */ /* 0x080fe400030f0eff */
[C---:B------:R-:W-:Y:S02]  /*30670*/  LEA R4, P6, R0.reuse, R2, 0x1 ;  /* 0x0000000200047211 */ /* 0x040fe400078c08ff */
[C---:B------:R-:W-:Y:S01]  /*30680*/  IADD3 R8, R0.reuse, c[0x0][0x198], RZ ;  /* 0x0000660000087a10 */ /* 0x040fe20007ffe0ff */
[----:B------:R1:W-:Y:S01]  /*30690*/  @P2 STG.E.U16 [R6.64], R9 ;  /* 0x0000000906002986 */ /* 0x0003e2000c101504 */
[----:B------:R-:W-:Y:S02]  /*306a0*/  LEA.HI.X.SX32 R5, R0, R3, 0x1, P6 ;  /* 0x0000000300057211 */ /* 0x000fe400030f0eff */
[----:B------:R-:W-:-:S03]  /*306b0*/  IADD3 R0, R8, c[0x0][0x198], RZ ;  /* 0x0000660008007a10 */ /* 0x000fc60007ffe0ff */
[----:B------:R2:W-:Y:S01]  /*306c0*/  @P1 STG.E.U16 [R4.64], R11 ;  /* 0x0000000b04001986 */ /* 0x0005e2000c101504 */
[----:B-1----:R-:W-:Y:S02]  /*306d0*/  IADD3 R7, R22, 0x18b, RZ ;  /* 0x0000018b16077810 */ /* 0x002fe40007ffe0ff */
[C---:B------:R-:W-:Y:S02]  /*306e0*/  LEA R6, P6, R8.reuse, R2, 0x1 ;  /* 0x0000000208067211 */ /* 0x040fe400078c08ff */
[----:B------:R-:W-:Y:S02]  /*306f0*/  ISETP.LT.AND P1, PT, R7, c[0x0][0x17c], !P0 ;  /* 0x00005f0007007a0c */ /* 0x000fe40004721270 */
[----:B------:R-:W-:Y:S02]  /*30700*/  LEA.HI.X.SX32 R7, R8, R3, 0x1, P6 ;  /* 0x0000000308077211 */ /* 0x000fe400030f0eff */
[----:B------:R-:W-:Y:S01]  /*30710*/  PRMT R8, R11, 0x7632, R8 ;  /* 0x000076320b087816 */ /* 0x000fe20000000008 */
[----:B0-----:R-:W-:Y:S01]  /*30720*/  STL [R1+0x84], R17 ;  /* 0x0000841101007387 */ /* 0x001fe20000100800 */
[----:B--2---:R-:W-:-:S03]  /*30730*/  IMAD.MOV.U32 R11, RZ, RZ, R16 ;  /* 0x000000ffff0b7224 */ /* 0x004fc600078e0010 */
[----:B------:R-:W-:Y:S04]  /*30740*/  STL.64 [R1+0x88], R18 ;  /* 0x0000881201007387 */ /* 0x000fe80000100a00 */
[----:B------:R-:W0:Y:S01]  /*30750*/  LDS.128 R16, [R26+0x1000] ;  /* 0x001000001a107984 */ /* 0x000e220000000c00 */
[----:B------:R-:W-:Y:S02]  /*30760*/  IADD3 R10, R22, 0x187, RZ ;  /* 0x00000187160a7810 */ /* 0x000fe40007ffe0ff */
[----:B------:R-:W-:Y:S01]  /*30770*/  LEA R4, P6, R0, R2, 0x1 ;  /* 0x0000000200047211 */ /* 0x000fe200078c08ff */
[----:B------:R-:W-:Y:S01]  /*30780*/  LDS.128 R24, [R26+0x2000] ;  /* 0x002000001a187984 */ /* 0x000fe20000000c00 */
[----:B------:R-:W-:Y:S02]  /*30790*/  ISETP.LT.AND P5, PT, R10, c[0x0][0x17c], !P0 ;  /* 0x00005f000a007a0c */ /* 0x000fe400047a1270 */
[----:B------:R-:W-:-:S02]  /*307a0*/  IADD3 R9, R22, 0x18c, RZ ;  /* 0x0000018c16097810 */ /* 0x000fc40007ffe0ff */
[----:B------:R-:W-:-:S09]  /*307b0*/  LEA.HI.X.SX32 R5, R0, R3, 0x1, P6 ;  /* 0x0000000300057211 */ /* 0x000fd200030f0eff */
[----:B------:R-:W-:Y:S01]  /*307c0*/  @P5 STG.E.U16 [R6.64], R8 ;  /* 0x0000000806005986 */ /* 0x000fe2000c101504 */
[----:B------:R-:W-:Y:S02]  /*307d0*/  ISETP.LT.AND P5, PT, R9, c[0x0][0x17c], !P0 ;  /* 0x00005f0009007a0c */ /* 0x000fe400047a1270 */
[----:B------:R-:W-:Y:S01]  /*307e0*/  PRMT R9, R14, 0x7632, R9 ;  /* 0x000076320e097816 */ /* 0x000fe20000000009 */
[----:B------:R1:W-:Y:S04]  /*307f0*/  @P4 STG.E.U16 [R4.64], R14 ;  /* 0x0000000e04004986 */ /* 0x0003e8000c101504 */
[----:B0-----:R-:W-:Y:S01]  /*30800*/  STL [R1+0x4], R17 ;  /* 0x0000041101007387 */ /* 0x001fe20000100800 */
[----:B-1----:R-:W-:-:S03]  /*30810*/  IMAD.MOV.U32 R14, RZ, RZ, R16 ;  /* 0x000000ffff0e7224 */ /* 0x002fc600078e0010 */
[----:B------:R-:W-:Y:S04]  /*30820*/  STL.64 [R1+0x8], R18 ;  /* 0x0000081201007387 */ /* 0x000fe80000100a00 */
[----:B------:R-:W0:Y:S01]  /*30830*/  LDS.128 R16, [R28+0x2000] ;  /* 0x002000001c107984 */ /* 0x000e220000000c00 */
[----:B------:R-:W-:Y:S02]  /*30840*/  IADD3 R7, R0, c[0x0][0x198], RZ ;  /* 0x0000660000077a10 */ /* 0x000fe40007ffe0ff */
[C---:B------:R-:W-:Y:S02]  /*30850*/  IADD3 R0, R22.reuse, 0x18d, RZ ;  /* 0x0000018d16007810 */ /* 0x040fe40007ffe0ff */
[----:B------:R-:W-:Y:S02]  /*30860*/  IADD3 R10, R22, 0x18a, RZ ;  /* 0x0000018a160a7810 */ /* 0x000fe40007ffe0ff */
[----:B------:R-:W-:-:S02]  /*30870*/  LEA R6, P6, R7, R2, 0x1 ;  /* 0x0000000207067211 */ /* 0x000fc400078c08ff */
[----:B------:R-:W-:Y:S02]  /*30880*/  ISETP.LT.AND P4, PT, R0, c[0x0][0x17c], !P0 ;  /* 0x00005f0000007a0c */ /* 0x000fe40004781270 */
[----:B------:R-:W-:Y:S02]  /*30890*/  ISETP.LT.AND P2, PT, R10, c[0x0][0x17c], !P0 ;  /* 0x00005f000a007a0c */ /* 0x000fe40004741270 */
[C---:B------:R-:W-:Y:S02]  /*308a0*/  IADD3 R0, R7.reuse, c[0x0][0x198], RZ ;  /* 0x0000660007007a10 */ /* 0x040fe40007ffe0ff */
[-C--:B------:R-:W-:Y:S02]  /*308b0*/  LEA.HI.X.SX32 R7, R7, R3.reuse, 0x1, P6 ;  /* 0x0000000307077211 */ /* 0x080fe400030f0eff */
[C---:B------:R-:W-:Y:S02]  /*308c0*/  LEA R4, P6, R0.reuse, R2, 0x1 ;  /* 0x0000000200047211 */ /* 0x040fe400078c08ff */
[C---:B------:R-:W-:Y:S01]  /*308d0*/  IADD3 R8, R0.reuse, c[0x0][0x198], RZ ;  /* 0x0000660000087a10 */ /* 0x040fe20007ffe0ff */
[----:B------:R1:W-:Y:S01]  /*308e0*/  @P3 STG.E.U16 [R6.64], R9 ;  /* 0x0000000906003986 */ /* 0x0003e2000c101504 */
[----:B------:R-:W-:-:S02]  /*308f0*/  LEA.HI.X.SX32 R5, R0, R3, 0x1, P6 ;  /* 0x0000000300057211 */ /* 0x000fc400030f0eff */
        /* <DEDUP_REMOVED lines=11> */
[----:B------:R-:W-:Y:S02]  /*309b0*/  LEA R4, P6, R0, R2, 0x1 ;  /* 0x0000000200047211 */ /* 0x000fe400078c08ff */
[----:B------:R-:W-:Y:S01]  /*309c0*/  IADD3 R9, R22, 0x190, RZ ;  /* 0x0000019016097810 */ /* 0x000fe20007ffe0ff */
[----:B------:R1:W-:Y:S01]  /*309d0*/  @P1 STG.E.U16 [R6.64], R8 ;  /* 0x0000000806001986 */ /* 0x0003e2000c101504 */
[----:B------:R-:W-:Y:S02]  /*309e0*/  LEA.HI.X.SX32 R5, R0, R3, 0x1, P6 ;  /* 0x0000000300057211 */ /* 0x000fe400030f0eff */
[----:B------:R-:W-:-:S02]  /*309f0*/  IADD3 R10, R22, 0x18e, RZ ;  /* 0x0000018e160a7810 */ /* 0x000fc40007ffe0ff */
[----:B------:R-:W-:Y:S01]  /*30a00*/  ISETP.LT.AND P1, PT, R9, c[0x0][0x17c], !P0 ;  /* 0x00005f0009007a0c */ /* 0x000fe20004721270 */
[----:B------:R2:W-:Y:S01]  /*30a10*/  @P5 STG.E.U16 [R4.64], R11 ;  /* 0x0000000b04005986 */ /* 0x0005e2000c101504 */
[----:B------:R-:W-:Y:S02]  /*30a20*/  PRMT R9, R11, 0x7632, R9 ;  /* 0x000076320b097816 */ /* 0x000fe40000000009 */
[----:B-1----:R-:W-:Y:S02]  /*30a30*/  IADD3 R6, R0, c[0x0][0x198], RZ ;  /* 0x0000660000067a10 */ /* 0x002fe40007ffe0ff */
[----:B------:R-:W-:Y:S02]  /*30a40*/  IADD3 R0, R22, 0x191, RZ ;  /* 0x0000019116007810 */ /* 0x000fe40007ffe0ff */
[----:B------:R-:W-:Y:S02]  /*30a50*/  ISETP.LT.AND P3, PT, R10, c[0x0][0x17c], !P0 ;  /* 0x00005f000a007a0c */ /* 0x000fe40004761270 */
[----:B--2---:R-:W-:-:S02]  /*30a60*/  LEA R4, P6, R6, R2, 0x1 ;  /* 0x0000000206047211 */ /* 0x004fc400078c08ff */
[----:B------:R-:W-:Y:S02]  /*30a70*/  ISETP.LT.AND P5, PT, R0, c[0x0][0x17c], !P0 ;  /* 0x00005f0000007a0c */ /* 0x000fe400047a1270 */
[C---:B------:R-:W-:Y:S02]  /*30a80*/  IADD3 R0, R6.reuse, c[0x0][0x198], RZ ;  /* 0x0000660006007a10 */ /* 0x040fe40007ffe0ff */
[----:B------:R-:W-:Y:S02]  /*30a90*/  LEA.HI.X.SX32 R5, R6, R3, 0x1, P6 ;  /* 0x0000000306057211 */ /* 0x000fe400030f0eff */
[C---:B------:R-:W-:Y:S02]  /*30aa0*/  LEA R6, P6, R0.reuse, R2, 0x1 ;  /* 0x0000000200067211 */ /* 0x040fe400078c08ff */
[----:B------:R-:W-:Y:S01]  /*30ab0*/  IADD3 R8, R0, c[0x0][0x198], RZ ;  /* 0x0000660000087a10 */ /* 0x000fe20007ffe0ff */
[----:B0-----:R-:W-:Y:S01]  /*30ac0*/  STL [R1+0x34], R17 ;  /* 0x0000341101007387 */ /* 0x001fe20000100800 */
[----:B------:R-:W-:-:S03]  /*30ad0*/  IMAD.MOV.U32 R11, RZ, RZ, R16 ;  /* 0x000000ffff0b7224 */ /* 0x000fc600078e0010 */
[----:B------:R-:W-:Y:S04]  /*30ae0*/  STL.64 [R1+0x38], R18 ;  /* 0x0000381201007387 */ /* 0x000fe80000100a00 */
[----:B------:R-:W0:Y:S01]  /*30af0*/  LDS.128 R16, [R23+0x2000] ;  /* 0x0020000017107984 */ /* 0x000e220000000c00 */
[----:B------:R-:W-:-:S03]  /*30b00*/  LEA.HI.X.SX32 R7, R0, R3, 0x1, P6 ;  /* 0x0000000300077211 */ /* 0x000fc600030f0eff */
[----:B------:R1:W-:Y:S01]  /*30b10*/  @P4 STG.E.U16 [R4.64], R9 ;  /* 0x0000000904004986 */ /* 0x0003e2000c101504 */
[----:B------:R-:W-:-:S03]  /*30b20*/  IADD3 R0, R8, c[0x0][0x198], RZ ;  /* 0x0000660008007a10 */ /* 0x000fc60007ffe0ff */
[----:B------:R2:W-:Y:S01]  /*30b30*/  @P3 STG.E.U16 [R6.64], R14 ;  /* 0x0000000e06003986 */ /* 0x0005e2000c101504 */
[----:B-1----:R-:W-:Y:S02]  /*30b40*/  IADD3 R5, R22, 0x193, RZ ;  /* 0x0000019316057810 */ /* 0x002fe40007ffe0ff */
[CC--:B------:R-:W-:Y:S02]  /*30b50*/  LEA R4, P6, R8.reuse, R2.reuse, 0x1 ;  /* 0x0000000208047211 */ /* 0x0c0fe400078c08ff */
[----:B------:R-:W-:Y:S02]  /*30b60*/  ISETP.LT.AND P3, PT, R5, c[0x0][0x17c], !P0 ;  /* 0x00005f0005007a0c */ /* 0x000fe40004761270 */
[----:B------:R-:W-:Y:S02]  /*30b70*/  LEA.HI.X.SX32 R5, R8, R3, 0x1, P6 ;  /* 0x0000000308057211 */ /* 0x000fe400030f0eff */
[----:B------:R-:W-:Y:S02]  /*30b80*/  PRMT R8, R14, 0x7632, R8 ;  /* 0x000076320e087816 */ /* 0x000fe40000000008 */
[----:B--2---:R-:W-:-:S03]  /*30b90*/  LEA R6, P6, R0, R2, 0x1 ;  /* 0x0000000200067211 */ /* 0x004fc600078c08ff */
[----:B------:R1:W-:Y:S01]  /*30ba0*/  @P2 STG.E.U16 [R4.64], R8 ;  /* 0x0000000804002986 */ /* 0x0003e2000c101504 */
[----:B------:R-:W-:Y:S02]  /*30bb0*/  LEA.HI.X.SX32 R7, R0, R3, 0x1, P6 ;  /* 0x0000000300077211 */ /* 0x000fe400030f0eff */
[----:B------:R-:W-:-:S03]  /*30bc0*/  IADD3 R10, R22, 0x192, RZ ;  /* 0x00000192160a7810 */ /* 0x000fc60007ffe0ff */
[----:B------:R2:W-:Y:S01]  /*30bd0*/  @P1 STG.E.U16 [R6.64], R13 ;  /* 0x0000000d06001986 */ /* 0x0005e2000c101504 */
[----:B-1----:R-:W-:Y:S02]  /*30be0*/  IADD3 R4, R0, c[0x0][0x198], RZ ;  /* 0x0000660000047a10 */ /* 0x002fe40007ffe0ff */
[----:B------:R-:W-:Y:S02]  /*30bf0*/  IADD3 R0, R22, 0x195, RZ ;  /* 0x0000019516007810 */ /* 0x000fe40007ffe0ff */
[----:B------:R-:W-:Y:S02]  /*30c00*/  ISETP.LT.AND P4, PT, R10, c[0x0][0x17c], !P0 ;  /* 0x00005f000a007a0c */ /* 0x000fe40004781270 */
[----:B--2---:R-:W-:Y:S02]  /*30c10*/  LEA R6, P6, R4, R2, 0x1 ;  /* 0x0000000204067211 */ /* 0x004fe400078c08ff */
[----:B------:R-:W-:Y:S02]  /*30c20*/  ISETP.LT.AND P1, PT, R0, c[0x0][0x17c], !P0 ;  /* 0x00005f0000007a0c */ /* 0x000fe40004721270 */
[----:B------:R-:W-:-:S02]  /*30c30*/  IADD3 R0, R4, c[0x0][0x198], RZ ;  /* 0x0000660004007a10 */ /* 0x000fc40007ffe0ff */
[----:B------:R-:W-:Y:S02]  /*30c40*/  PRMT R8, R13, 0x7632, R8 ;  /* 0x000076320d087816 */ /* 0x000fe40000000008 */
[----:B------:R-:W-:Y:S02]  /*30c50*/  LEA.HI.X.SX32 R7, R4, R3, 0x1, P6 ;  /* 0x0000000304077211 */ /* 0x000fe400030f0eff */
[----:B------:R-:W-:-:S03]  /*30c60*/  LEA R4, P6, R0, R2, 0x1 ;  /* 0x0000000200047211 */ /* 0x000fc600078c08ff */
[----:B------:R1:W-:Y:S01]  /*30c70*/  @P5 STG.E.U16 [R6.64], R8 ;  /* 0x0000000806005986 */ /* 0x0003e2000c101504 */
[----:B------:R-:W-:-:S03]  /*30c80*/  LEA.HI.X.SX32 R5, R0, R3, 0x1, P6 ;  /* 0x0000000300057211 */ /* 0x000fc600030f0eff */
[----:B0-----:R0:W-:Y:S04]  /*30c90*/  STL [R1+0x14], R17 ;  /* 0x0000141101007387 */ /* 0x0011e80000100800 */
[----:B------:R-:W-:Y:S01]  /*30ca0*/  @P4 STG.E.U16 [R4.64], R11 ;  /* 0x0000000b04004986 */ /* 0x000fe2000c101504 */
[----:B-1----:R-:W-:-:S03]  /*30cb0*/  IADD3 R6, R22, 0x197, RZ ;  /* 0x0000019716067810 */ /* 0x002fc60007ffe0ff */
[----:B------:R-:W-:Y:S01]  /*30cc0*/  STL.64 [R1+0x18], R18 ;  /* 0x0000181201007387 */ /* 0x000fe20000100a00 */
[----:B------:R-:W-:-:S03]  /*30cd0*/  ISETP.LT.AND P4, PT, R6, c[0x0][0x17c], !P0 ;  /* 0x00005f0006007a0c */ /* 0x000fc60004781270 */
[----:B0-----:R-:W2:Y:S04]  /*30ce0*/  LDL.LU R17, [R1+0xe84] ;  /* 0x000e840001117983 */ /* 0x001ea80000300800 */
[----:B------:R0:W1:Y:S04]  /*30cf0*/  LDS.128 R4, [R28+0x3000] ;  /* 0x003000001c047984 */ /* 0x0000680000000c00 */
[----:B0-----:R-:W3:Y:S01]  /*30d00*/  LDL.LU R28, [R1+0x120] ;  /* 0x00012000011c7983 */ /* 0x001ee20000300800 */
[----:B------:R-:W-:-:S04]  /*30d10*/  IADD3 R9, R22, 0x194, RZ ;  /* 0x0000019416097810 */ /* 0x000fc80007ffe0ff */
[----:B------:R-:W-:Y:S02]  /*30d20*/  ISETP.LT.AND P2, PT, R9, c[0x0][0x17c], !P0 ;  /* 0x00005f0009007a0c */ /* 0x000fe40004741270 */
[----:B------:R-:W-:Y:S02]  /*30d30*/  IADD3 R9, R0, c[0x0][0x198], RZ ;  /* 0x0000660000097a10 */ /* 0x000fe40007ffe0ff */
[----:B------:R-:W-:Y:S02]  /*30d40*/  IADD3 R10, R22, 0x196, RZ ;  /* 0x00000196160a7810 */ /* 0x000fe40007ffe0ff */
[C---:B------:R-:W-:Y:S02]  /*30d50*/  LEA R8, P6, R9.reuse, R2, 0x1 ;  /* 0x0000000209087211 */ /* 0x040fe400078c08ff */
[----:B------:R-:W-:Y:S02]  /*30d60*/  IADD3 R0, R9, c[0x0][0x198], RZ ;  /* 0x0000660009007a10 */ /* 0x000fe40007ffe0ff */
[----:B------:R-:W-:-:S02]  /*30d70*/  ISETP.LT.AND P5, PT, R10, c[0x0][0x17c], !P0 ;  /* 0x00005f000a007a0c */ /* 0x000fc400047a1270 */
[----:B------:R-:W-:Y:S02]  /*30d80*/  LEA.HI.X.SX32 R9, R9, R3, 0x1, P6 ;  /* 0x0000000309097211 */ /* 0x000fe400030f0eff */
[----:B------:R-:W-:Y:S02]  /*30d90*/  PRMT R12, R11, 0x7632, R12 ;  /* 0x000076320b0c7816 */ /* 0x000fe4000000000c */
[----:B------:R-:W-:-:S03]  /*30da0*/  LEA R10, P6, R0, R2, 0x1 ;  /* 0x00000002000a7211 */ /* 0x000fc600078c08ff */
[----:B------:R0:W-:Y:S01]  /*30db0*/  @P3 STG.E.U16 [R8.64], R12 ;  /* 0x0000000c08003986 */ /* 0x0001e2000c101504 */
[----:B------:R-:W-:-:S05]  /*30dc0*/  LEA.HI.X.SX32 R11, R0, R3, 0x1, P6 ;  /* 0x00000003000b7211 */ /* 0x000fca00030f0eff */
[----:B------:R-:W-:Y:S01]  /*30dd0*/  @P2 STG.E.U16 [R10.64], R16 ;  /* 0x000000100a002986 */ /* 0x000fe2000c101504 */
[----:B0-----:R-:W-:-:S04]  /*30de0*/  IADD3 R8, R0, c[0x0][0x198], RZ ;  /* 0x0000660000087a10 */ /* 0x001fc80007ffe0ff */
[----:B------:R-:W-:Y:S02]  /*30df0*/  LEA R14, P6, R8, R2, 0x1 ;  /* 0x00000002080e7211 */ /* 0x000fe400078c08ff */
[----:B------:R-:W-:Y:S02]  /*30e00*/  IADD3 R13, R22, 0x198, RZ ;  /* 0x00000198160d7810 */ /* 0x000fe40007ffe0ff */
[----:B------:R-:W-:Y:S02]  /*30e10*/  LEA.HI.X.SX32 R15, R8, R3, 0x1, P6 ;  /* 0x00000003080f7211 */ /* 0x000fe400030f0eff */
[----:B------:R-:W-:Y:S02]  /*30e20*/  ISETP.LT.AND P3, PT, R13, c[0x0][0x17c], !P0 ;  /* 0x00005f000d007a0c */ /* 0x000fe40004761270 */
[----:B--2---:R-:W-:Y:S02]  /*30e30*/  PRMT R17, R16, 0x7632, R17 ;  /* 0x0000763210117816 */ /* 0x004fe40000000011 */
[----:B---3--:R-:W-:-:S04]  /*30e40*/  IADD3 R0, R28, 0x199, RZ ;  /* 0x000001991c007810 */ /* 0x008fc80007ffe0ff */
[----:B------:R-:W-:Y:S02]  /*30e50*/  ISETP.LT.AND P2, PT, R0, c[0x0][0x17c], !P0 ;  /* 0x00005f0000007a0c */ /* 0x000fe40004741270 */
[----:B------:R-:W-:Y:S01]  /*30e60*/  IADD3 R0, R8, c[0x0][0x198], RZ ;  /* 0x0000660008007a10 */ /* 0x000fe20007ffe0ff */
[----:B------:R0:W-:Y:S03]  /*30e70*/  @P1 STG.E.U16 [R14.64], R17 ;  /* 0x000000110e001986 */ /* 0x0001e6000c101504 */
[C---:B------:R-:W-:Y:S01]  /*30e80*/  LEA R12, P6, R0.reuse, R2, 0x1 ;  /* 0x00000002000c7211 */ /* 0x040fe200078c08ff */
[----:B------:R-:W2:Y:S03]  /*30e90*/  LDS.128 R8, [R29+0x3000] ;  /* 0x003000001d087984 */ /* 0x000ea60000000c00 */
[----:B------:R-:W-:-:S02]  /*30ea0*/  LEA.HI.X.SX32 R13, R0, R3, 0x1, P6 ;  /* 0x00000003000d7211 */ /* 0x000fc400030f0eff */
[----:B0-----:R-:W-:-:S03]  /*30eb0*/  IADD3 R14, R28, 0x19b, RZ ;  /* 0x0000019b1c0e7810 */ /* 0x001fc60007ffe0ff */
[----:B------:R-:W-:Y:S01]  /*30ec0*/  @P5 STG.E.U16 [R12.64], R24 ;  /* 0x000000180c005986 */ /* 0x000fe2000c101504 */
[----:B------:R-:W-:-:S03]  /*30ed0*/  ISETP.LT.AND P5, PT, R14, c[0x0][0x17c], !P0 ;  /* 0x00005f000e007a0c */ /* 0x000fc600047a1270 */
[----:B------:R0:W3:Y:S04]  /*30ee0*/  LDS.128 R12, [R23+0x3000] ;  /* 0x00300000170c7984 */ /* 0x0000e80000000c00 */
[----:B0-----:R-:W0:Y:S01]  /*30ef0*/  S2R R23, SR_TID.X ;  /* 0x0000000000177919 */ /* 0x001e220000002100 */
[----:B------:R-:W-:Y:S02]  /*30f00*/  IADD3 R18, R28, 0x19a, RZ ;  /* 0x0000019a1c127810 */ /* 0x000fe40007ffe0ff */
[----:B------:R-:W-:Y:S02]  /*30f10*/  IADD3 R16, R0, c[0x0][0x198], RZ ;  /* 0x0000660000107a10 */ /* 0x000fe40007ffe0ff */
[----:B------:R-:W-:Y:S02]  /*30f20*/  ISETP.LT.AND P1, PT, R18, c[0x0][0x17c], !P0 ;  /* 0x00005f0012007a0c */ /* 0x000fe40004721270 */
[----:B------:R-:W-:-:S02]  /*30f30*/  LEA R18, P6, R16, R2, 0x1 ;  /* 0x0000000210127211 */ /* 0x000fc400078c08ff */
[C---:B------:R-:W-:Y:S02]  /*30f40*/  IADD3 R0, R16.reuse, c[0x0][0x198], RZ ;  /* 0x0000660010007a10 */ /* 0x040fe40007ffe0ff */
[-C--:B------:R-:W-:Y:S02]  /*30f50*/  LEA.HI.X.SX32 R19, R16, R3.reuse, 0x1, P6 ;  /* 0x0000000310137211 */ /* 0x080fe400030f0eff */
[----:B------:R-:W-:Y:S02]  /*30f60*/  LEA R16, P6, R0, R2, 0x1 ;  /* 0x0000000200107211 */ /* 0x000fe400078c08ff */
[----:B------:R-:W-:Y:S02]  /*30f70*/  PRMT R24, R24, 0x7632, R24 ;  /* 0x0000763218187816 */ /* 0x000fe40000000018 */
[----:B------:R-:W-:Y:S01]  /*30f80*/  LEA.HI.X.SX32 R17, R0, R3, 0x1, P6 ;  /* 0x0000000300117211 */ /* 0x000fe200030f0eff */
[C---:B0-----:R-:W-:Y:S01]  /*30f90*/  IMAD.SHL.U32 R29, R23.reuse, 0x2000, RZ ;  /* 0x00002000171d7824 */ /* 0x041fe200078e00ff */
[----:B------:R-:W-:-:S04]  /*30fa0*/  LOP3.LUT R21, R23, 0xff, RZ, 0xc0, !PT ;  /* 0x000000ff17157812 */ /* 0x000fc800078ec0ff */
[----:B------:R-:W-:Y:S02]  /*30fb0*/  LOP3.LUT R29, R29, 0xc000, RZ, 0xc0, !PT ;  /* 0x0000c0001d1d7812 */ /* 0x000fe400078ec0ff */
[----:B------:R-:W-:-:S03]  /*30fc0*/  IADD3 R0, R0, c[0x0][0x198], RZ ;  /* 0x0000660000007a10 */ /* 0x000fc60007ffe0ff */
[----:B------:R-:W-:Y:S01]  /*30fd0*/  IMAD R29, R21, 0x10, R29 ;  /* 0x00000010151d7824 */ /* 0x000fe200078e021d */
[C---:B------:R-:W-:Y:S01]  /*30fe0*/  LEA R22, P6, R0.reuse, R2, 0x1 ;  /* 0x0000000200167211 */ /* 0x040fe200078c08ff */
[----:B------:R0:W-:Y:S03]  /*30ff0*/  @P4 STG.E.U16 [R18.64], R24 ;  /* 0x0000001812004986 */ /* 0x0001e6000c101504 */
[----:B------:R-:W-:Y:S02]  /*31000*/  LOP3.LUT R29, R29, 0x60, RZ, 0x3c, !PT ;  /* 0x000000601d1d7812 */ /* 0x000fe400078e3cff */
[----:B------:R-:W-:Y:S01]  /*31010*/  LEA.HI.X.SX32 R23, R0, R3, 0x1, P6 ;  /* 0x0000000300177211 */ /* 0x000fe200030f0eff */
[----:B-1----:R-:W-:Y:S01]  /*31020*/  @P3 STG.E.U16 [R16.64], R4 ;  /* 0x0000000410003986 */ /* 0x002fe2000c101504 */
[----:B0-----:R-:W-:Y:S02]  /*31030*/  IADD3 R18, R28, 0x19d, RZ ;  /* 0x0000019d1c127810 */ /* 0x001fe40007ffe0ff */
[----:B------:R-:W-:-:S02]  /*31040*/  PRMT R24, R4, 0x7632, R24 ;  /* 0x0000763204187816 */ /* 0x000fc40000000018 */
[----:B------:R-:W-:Y:S02]  /*31050*/  ISETP.LT.AND P3, PT, R18, c[0x0][0x17c], !P0 ;  /* 0x00005f0012007a0c */ /* 0x000fe40004761270 */
[----:B------:R0:W1:Y:S04]  /*31060*/  LDS.128 R16, [R29+0x3000] ;  /* 0x003000001d107984 */ /* 0x0000680000000c00 */
[----:B------:R4:W-:Y:S04]  /*31070*/  @P2 STG.E.U16 [R22.64], R24 ;  /* 0x0000001816002986 */ /* 0x0009e8000c101504 */
[----:B0-----:R-:W5:Y:S04]  /*31080*/  LDL.LU R29, [R1+0x54] ;  /* 0x00005400011d7983 */ /* 0x001f680000300800 */
[----:B----4-:R-:W4:Y:S01]  /*31090*/  LDL.LU R24, [R1+0x44] ;  /* 0x0000440001187983 */ /* 0x010f220000300800 */
[----:B------:R-:W-:-:S02]  /*310a0*/  IADD3 R20, R28, 0x19c, RZ ;  /* 0x0000019c1c147810 */ /* 0x000fc40007ffe0ff */
[----:B------:R-:W-:Y:S02]  /*310b0*/  IADD3 R21, R0, c[0x0][0x198], RZ ;  /* 0x0000660000157a10 */ /* 0x000fe40007ffe0ff */
[----:B------:R-:W-:Y:S02]  /*310c0*/  ISETP.LT.AND P4, PT, R20, c[0x0][0x17c], !P0 ;  /* 0x00005f0014007a0c */ /* 0x000fe40004781270 */
[C---:B------:R-:W-:Y:S02]  /*310d0*/  LEA R20, P6, R21.reuse, R2, 0x1 ;  /* 0x0000000215147211 */ /* 0x040fe400078c08ff */
[C---:B------:R-:W-:Y:S02]  /*310e0*/  IADD3 R0, R21.reuse, c[0x0][0x198], RZ ;  /* 0x0000660015007a10 */ /* 0x040fe40007ffe0ff */
[----:B------:R-:W-:Y:S02]  /*310f0*/  LEA.HI.X.SX32 R21, R21, R3, 0x1, P6 ;  /* 0x0000000315157211 */ /* 0x000fe400030f0eff */
[----:B------:R-:W-:-:S02]  /*31100*/  IADD3 R4, R28, 0x19e, RZ ;  /* 0x0000019e1c047810 */ /* 0x000fc40007ffe0ff */
[----:B------:R-:W-:Y:S01]  /*31110*/  LEA R22, P6, R0, R2, 0x1 ;  /* 0x0000000200167211 */ /* 0x000fe200078c08ff */
[----:B--2---:R0:W-:Y:S01]  /*31120*/  @P1 STG.E.U16 [R20.64], R8 ;  /* 0x0000000814001986 */ /* 0x0041e2000c101504 */
[----:B------:R-:W-:Y:S02]  /*31130*/  ISETP.LT.AND P2, PT, R4, c[0x0][0x17c], !P0 ;  /* 0x00005f0004007a0c */ /* 0x000fe40004741270 */
[C---:B------:R-:W-:Y:S02]  /*31140*/  LEA.HI.X.SX32 R23, R0.reuse, R3, 0x1, P6 ;  /* 0x0000000300177211 */ /* 0x040fe400030f0eff */
[----:B------:R-:W-:Y:S02]  /*31150*/  IADD3 R4, R0, c[0x0][0x198], RZ ;  /* 0x0000660000047a10 */ /* 0x000fe40007ffe0ff */
[----:B0-----:R-:W-:Y:S02]  /*31160*/  IADD3 R20, R28, 0x19f, RZ ;  /* 0x0000019f1c147810 */ /* 0x001fe40007ffe0ff */
[----:B------:R-:W-:-:S02]  /*31170*/  PRMT R8, R8, 0x7632, R8 ;  /* 0x0000763208087816 */ /* 0x000fc40000000008 */
[----:B------:R-:W-:Y:S02]  /*31180*/  ISETP.LT.AND P1, PT, R20, c[0x0][0x17c], !P0 ;  /* 0x00005f0014007a0c */ /* 0x000fe40004721270 */
[----:B------:R-:W-:Y:S01]  /*31190*/  LEA R20, P6, R4, R2, 0x1 ;  /* 0x0000000204147211 */ /* 0x000fe200078c08ff */
[----:B------:R0:W-:Y:S01]  /*311a0*/  @P5 STG.E.U16 [R22.64], R8 ;  /* 0x0000000816005986 */ /* 0x0001e2000c101504 */
[----:B------:R-:W-:Y:S02]  /*311b0*/  IADD3 R0, R28, 0x1a0, RZ ;  /* 0x000001a01c007810 */ /* 0x000fe40007ffe0ff */
[----:B------:R-:W-:Y:S02]  /*311c0*/  LEA.HI.X.SX32 R21, R4, R3, 0x1, P6 ;  /* 0x0000000304157211 */ /* 0x000fe400030f0eff */
[----:B------:R-:W-:Y:S02]  /*311d0*/  ISETP.LT.AND P5, PT, R0, c[0x0][0x17c], !P0 ;  /* 0x00005f0000007a0c */ /* 0x000fe400047a1270 */
[----:B0-----:R-:W-:-:S02]  /*311e0*/  IADD3 R8, R4, c[0x0][0x198], RZ ;  /* 0x0000660004087a10 */ /* 0x001fc40007ffe0ff */
[----:B------:R-:W-:Y:S02]  /*311f0*/  IADD3 R4, R28, 0x1a1, RZ ;  /* 0x000001a11c047810 */ /* 0x000fe40007ffe0ff */
[C---:B------:R-:W-:Y:S02]  /*31200*/  LEA R22, P6, R8.reuse, R2, 0x1 ;  /* 0x0000000208167211 */ /* 0x040fe400078c08ff */
[C---:B------:R-:W-:Y:S01]  /*31210*/  IADD3 R0, R8.reuse, c[0x0][0x198], RZ ;  /* 0x0000660008007a10 */ /* 0x040fe20007ffe0ff */
[----:B---3--:R0:W-:Y:S01]  /*31220*/  @P4 STG.E.U16 [R20.64], R12 ;  /* 0x0000000c14004986 */ /* 0x0081e2000c101504 */
[----:B------:R-:W-:Y:S02]  /*31230*/  LEA.HI.X.SX32 R23, R8, R3, 0x1, P6 ;  /* 0x0000000308177211 */ /* 0x000fe400030f0eff */
[----:B------:R-:W-:Y:S02]  /*31240*/  ISETP.LT.AND P4, PT, R4, c[0x0][0x17c], !P0 ;  /* 0x00005f0004007a0c */ /* 0x000fe40004781270 */
[----:B------:R-:W-:-:S02]  /*31250*/  IADD3 R4, R0, c[0x0][0x198], RZ ;  /* 0x0000660000047a10 */ /* 0x000fc40007ffe0ff */
[----:B0-----:R-:W-:Y:S02]  /*31260*/  LEA R20, P6, R0, R2, 0x1 ;  /* 0x0000000200147211 */ /* 0x001fe400078c08ff */
[----:B------:R-:W-:Y:S02]  /*31270*/  PRMT R12, R12, 0x7632, R12 ;  /* 0x000076320c0c7816 */ /* 0x000fe4000000000c */
[----:B------:R-:W-:-:S03]  /*31280*/  LEA.HI.X.SX32 R21, R0, R3, 0x1, P6 ;  /* 0x0000000300157211 */ /* 0x000fc600030f0eff */
[----:B------:R0:W-:Y:S04]  /*31290*/  @P3 STG.E.U16 [R22.64], R12 ;  /* 0x0000000c16003986 */ /* 0x0001e8000c101504 */
[----:B-1----:R1:W-:Y:S01]  /*312a0*/  @P2 STG.E.U16 [R20.64], R16 ;  /* 0x0000001014002986 */ /* 0x0023e2000c101504 */
[C---:B------:R-:W-:Y:S02]  /*312b0*/  IADD3 R0, R4.reuse, c[0x0][0x198], RZ ;  /* 0x0000660004007a10 */ /* 0x040fe40007ffe0ff */
[----:B0-----:R-:W-:-:S04]  /*312c0*/  LEA R22, P6, R4, R2, 0x1 ;  /* 0x0000000204167211 */ /* 0x001fc800078c08ff */
[----:B------:R-:W-:Y:S02]  /*312d0*/  LEA.HI.X.SX32 R23, R4, R3, 0x1, P6 ;  /* 0x0000000304177211 */ /* 0x000fe400030f0eff */
[----:B-1----:R-:W-:Y:S02]  /*312e0*/  PRMT R16, R16, 0x7632, R16 ;  /* 0x0000763210107816 */ /* 0x002fe40000000010 */
[----:B------:R-:W-:-:S03]  /*312f0*/  LEA R20, P6, R0, R2, 0x1 ;  /* 0x0000000200147211 */ /* 0x000fc600078c08ff */
[----:B------:R0:W-:Y:S01]  /*31300*/  @P1 STG.E.U16 [R22.64], R16 ;  /* 0x0000001016001986 */ /* 0x0001e2000c101504 */
[C---:B------:R-:W-:Y:S02]  /*31310*/  IADD3 R4, R0.reuse, c[0x0][0x198], RZ ;  /* 0x0000660000047a10 */ /* 0x040fe40007ffe0ff */
[----:B------:R-:W-:Y:S02]  /*31320*/  LEA.HI.X.SX32 R21, R0, R3, 0x1, P6 ;  /* 0x0000000300157211 */ /* 0x000fe400030f0eff */
[----:B------:R-:W-:Y:S01]  /*31330*/  IADD3 R8, R28, 0x1a2, RZ ;  /* 0x000001a21c087810 */ /* 0x000fe20007ffe0ff */
[----:B0-----:R-:W2:Y:S01]  /*31340*/  LDL.LU R16, [R1+0x24] ;  /* 0x0000240001107983 */ /* 0x001ea20000300800 */
[C---:B------:R-:W-:Y:S02]  /*31350*/  LEA R22, P6, R4.reuse, R2, 0x1 ;  /* 0x0000000204167211 */ /* 0x040fe400078c08ff */
[----:B------:R-:W-:Y:S02]  /*31360*/  IADD3 R0, R4, c[0x0][0x198], RZ ;  /* 0x0000660004007a10 */ /* 0x000fe40007ffe0ff */
[----:B------:R-:W-:-:S02]  /*31370*/  ISETP.LT.AND P3, PT, R8, c[0x0][0x17c], !P0 ;  /* 0x00005f0008007a0c */ /* 0x000fc40004761270 */
[----:B------:R-:W-:Y:S02]  /*31380*/  LEA.HI.X.SX32 R23, R4, R3, 0x1, P6 ;  /* 0x0000000304177211 */ /* 0x000fe400030f0eff */
[----:B------:R-:W-:Y:S01]  /*31390*/  IADD3 R4, R0, c[0x0][0x198], RZ ;  /* 0x0000660000047a10 */ /* 0x000fe20007ffe0ff */
[----:B----4-:R0:W-:Y:S01]  /*313a0*/  @P5 STG.E.U16 [R20.64], R24 ;  /* 0x0000001814005986 */ /* 0x0101e2000c101504 */
[----:B------:R-:W-:-:S03]  /*313b0*/  PRMT R12, R24, 0x7632, R12 ;  /* 0x00007632180c7816 */ /* 0x000fc6000000000c */
[----:B0-----:R-:W3:Y:S01]  /*313c0*/  LDL.LU R24, [R1+0x74] ;  /* 0x0000740001187983 */ /* 0x001ee20000300800 */
[----:B------:R-:W-:-:S03]  /*313d0*/  LEA R20, P6, R0, R2, 0x1 ;  /* 0x0000000200147211 */ /* 0x000fc600078c08ff */
[----:B------:R0:W-:Y:S01]  /*313e0*/  @P4 STG.E.U16 [R22.64], R12 ;  /* 0x0000000c16004986 */ /* 0x0001e2000c101504 */
[----:B------:R-:W-:Y:S02]  /*313f0*/  LEA.HI.X.SX32 R21, R0, R3, 0x1, P6 ;  /* 0x0000000300157211 */ /* 0x000fe400030f0eff */
[----:B------:R-:W-:-:S03]  /*31400*/  IADD3 R0, R4, c[0x0][0x198], RZ ;  /* 0x0000660004007a10 */ /* 0x000fc60007ffe0ff */
[----:B-----5:R1:W-:Y:S01]  /*31410*/  @P3 STG.E.U16 [R20.64], R29 ;  /* 0x0000001d14003986 */ /* 0x0203e2000c101504 */
[----:B0-----:R-:W-:-:S04]  /*31420*/  LEA R22, P6, R4, R2, 0x1 ;  /* 0x0000000204167211 */ /* 0x001fc800078c08ff */
[----:B------:R-:W-:Y:S02]  /*31430*/  LEA.HI.X.SX32 R23, R4, R3, 0x1, P6 ;  /* 0x0000000304177211 */ /* 0x000fe400030f0eff */
[----:B------:R-:W-:Y:S02]  /*31440*/  PRMT R4, R29, 0x7632, R4 ;  /* 0x000076321d047816 */ /* 0x000fe40000000004 */
[----:B-1----:R-:W4:Y:S01]  /*31450*/  LDL.LU R29, [R1+0xa4] ;  /* 0x0000a400011d7983 */ /* 0x002f220000300800 */
[----:B------:R-:W-:-:S04]  /*31460*/  IADD3 R8, R28, 0x1a3, RZ ;  /* 0x000001a31c087810 */ /* 0x000fc80007ffe0ff */
[----:B------:R-:W-:Y:S02]  /*31470*/  ISETP.LT.AND P2, PT, R8, c[0x0][0x17c], !P0 ;  /* 0x00005f0008007a0c */ /* 0x000fe40004741270 */
[----:B------:R-:W-:-:S04]  /*31480*/  IADD3 R8, R28, 0x1a4, RZ ;  /* 0x000001a41c087810 */ /* 0x000fc80007ffe0ff */
[----:B------:R-:W-:Y:S02]  /*31490*/  ISETP.LT.AND P1, PT, R8, c[0x0][0x17c], !P0 ;  /* 0x00005f0008007a0c */ /* 0x000fe40004721270 */
[----:B------:R-:W-:Y:S02]  /*314a0*/  IADD3 R8, R28, 0x1a5, RZ ;  /* 0x000001a51c087810 */ /* 0x000fe40007ffe0ff */
[----:B------:R-:W-:Y:S02]  /*314b0*/  LEA R20, P6, R0, R2, 0x1 ;  /* 0x0000000200147211 */ /* 0x000fe400078c08ff */
[----:B------:R-:W-:Y:S01]  /*314c0*/  ISETP.LT.AND P5, PT, R8, c[0x0][0x17c], !P0 ;  /* 0x00005f0008007a0c */ /* 0x000fe200047a1270 */
[----:B------:R0:W-:Y:S01]  /*314d0*/  @P2 STG.E.U16 [R22.64], R4 ;  /* 0x0000000416002986 */ /* 0x0001e2000c101504 */
[----:B------:R-:W-:Y:S02]  /*314e0*/  IADD3 R8, R28, 0x1a6, RZ ;  /* 0x000001a61c087810 */ /* 0x000fe40007ffe0ff */
[----:B------:R-:W-:-:S02]  /*314f0*/  LEA.HI.X.SX32 R21, R0, R3, 0x1, P6 ;  /* 0x0000000300157211 */ /* 0x000fc400030f0eff */
[----:B------:R-:W-:Y:S02]  /*31500*/  ISETP.LT.AND P4, PT, R8, c[0x0][0x17c], !P0 ;  /* 0x00005f0008007a0c */ /* 0x000fe40004781270 */
[----:B0-----:R-:W-:-:S04]  /*31510*/  IADD3 R4, R0, c[0x0][0x198], RZ ;  /* 0x0000660000047a10 */ /* 0x001fc80007ffe0ff */
[C---:B------:R-:W-:Y:S02]  /*31520*/  LEA R22, P6, R4.reuse, R2, 0x1 ;  /* 0x0000000204167211 */ /* 0x040fe400078c08ff */
[C---:B------:R-:W-:Y:S02]  /*31530*/  IADD3 R0, R4.reuse, c[0x0][0x198], RZ ;  /* 0x0000660004007a10 */ /* 0x040fe40007ffe0ff */
[----:B------:R-:W-:Y:S02]  /*31540*/  LEA.HI.X.SX32 R23, R4, R3, 0x1, P6 ;  /* 0x0000000304177211 */ /* 0x000fe400030f0eff */
[----:B------:R-:W-:Y:S02]  /*31550*/  IADD3 R4, R0, c[0x0][0x198], RZ ;  /* 0x0000660000047a10 */ /* 0x000fe40007ffe0ff */
[----:B------:R-:W-:-:S04]  /*31560*/  IADD3 R8, R28, 0x1a7, RZ ;  /* 0x000001a71c087810 */ /* 0x000fc80007ffe0ff */
[----:B------:R-:W-:Y:S02]  /*31570*/  ISETP.LT.AND P3, PT, R8, c[0x0][0x17c], !P0 ;  /* 0x00005f0008007a0c */ /* 0x000fe40004761270 */
[----:B------:R-:W-:-:S04]  /*31580*/  IADD3 R8, R28, 0x1a8, RZ ;  /* 0x000001a81c087810 */ /* 0x000fc80007ffe0ff */
[----:B------:R-:W-:Y:S01]  /*31590*/  ISETP.LT.AND P2, PT, R8, c[0x0][0x17c], !P0 ;  /* 0x00005f0008007a0c */ /* 0x000fe20004741270 */
[----:B--2---:R0:W-:Y:S01]  /*315a0*/  @P1 STG.E.U16 [R20.64], R16 ;  /* 0x0000001014001986 */ /* 0x0041e2000c101504 */
[----:B------:R-:W-:-:S05]  /*315b0*/  PRMT R12, R16, 0x7632, R12 ;  /* 0x00007632100c7816 */ /* 0x000fca000000000c */
[----:B------:R1:W-:Y:S01]  /*315c0*/  @P5 STG.E.U16 [R22.64], R12 ;  /* 0x0000000c16005986 */ /* 0x0003e2000c101504 */
[----:B0-----:R-:W-:-:S03]  /*315d0*/  LEA R20, P6, R0, R2, 0x1 ;  /* 0x0000000200147211 */ /* 0x001fc600078c08ff */
[----:B------:R-:W2:Y:S01]  /*315e0*/  LDL.LU R16, [R1+0x94] ;  /* 0x0000940001107983 */ /* 0x000ea20000300800 */
[-C--:B------:R-:W-:Y:S02]  /*315f0*/  LEA.HI.X.SX32 R21, R0, R3.reuse, 0x1, P6 ;  /* 0x0000000300157211 */ /* 0x080fe400030f0eff */
[C---:B-1----:R-:W-:Y:S02]  /*31600*/  LEA R22, P6, R4.reuse, R2, 0x1 ;  /* 0x0000000204167211 */ /* 0x042fe400078c08ff */
[C---:B------:R-:W-:Y:S02]  /*31610*/  IADD3 R0, R4.reuse, c[0x0][0x198], RZ ;  /* 0x0000660004007a10 */ /* 0x040fe40007ffe0ff */
[----:B------:R-:W-:Y:S01]  /*31620*/  LEA.HI.X.SX32 R23, R4, R3, 0x1, P6 ;  /* 0x0000000304177211 */ /* 0x000fe200030f0eff */
[----:B---3--:R0:W-:Y:S01]  /*31630*/  @P4 STG.E.U16 [R20.64], R24 ;  /* 0x0000001814004986 */ /* 0x0081e2000c101504 */
[----:B------:R-:W-:-:S03]  /*31640*/  PRMT R4, R24, 0x7632, R4 ;  /* 0x0000763218047816 */ /* 0x000fc60000000004 */
[----:B0-----:R-:W3:Y:S01]  /*31650*/  LDL.LU R24, [R1+0x84] ;  /* 0x0000840001187983 */ /* 0x001ee20000300800 */
[----:B------:R-:W-:-:S04]  /*31660*/  LEA R20, P6, R0, R2, 0x1 ;  /* 0x0000000200147211 */ /* 0x000fc800078c08ff */
[----:B------:R-:W-:Y:S01]  /*31670*/  LEA.HI.X.SX32 R21, R0, R3, 0x1, P6 ;  /* 0x0000000300157211 */ /* 0x000fe200030f0eff */
[----:B------:R-:W-:Y:S04]  /*31680*/  @P3 STG.E.U16 [R22.64], R4 ;  /* 0x0000000416003986 */ /* 0x000fe8000c101504 */
[----:B----4-:R0:W-:Y:S01]  /*31690*/  @P2 STG.E.U16 [R20.64], R29 ;  /* 0x0000001d14002986 */ /* 0x0101e2000c101504 */
[----:B------:R-:W-:-:S03]  /*316a0*/  PRMT R12, R29, 0x7632, R12 ;  /* 0x000076321d0c7816 */ /* 0x000fc6000000000c */
[----:B0-----:R-:W4:Y:S01]  /*316b0*/  LDL.LU R29, [R1+0x4] ;  /* 0x00000400011d7983 */ /* 0x001f220000300800 */
[----:B------:R-:W-:Y:S02]  /*316c0*/  IADD3 R8, R28, 0x1a9, RZ ;  /* 0x000001a91c087810 */ /* 0x000fe40007ffe0ff */
[----:B------:R-:W-:Y:S02]  /*316d0*/  IADD3 R4, R0, c[0x0][0x198], RZ ;  /* 0x0000660000047a10 */ /* 0x000fe40007ffe0ff */
[----:B------:R-:W-:Y:S02]  /*316e0*/  ISETP.LT.AND P1, PT, R8, c[0x0][0x17c], !P0 ;  /* 0x00005f0008007a0c */ /* 0x000fe40004721270 */
[----:B------:R-:W-:Y:S02]  /*316f0*/  IADD3 R8, R28, 0x1aa, RZ ;  /* 0x000001aa1c087810 */ /* 0x000fe40007ffe0ff */
[C---:B------:R-:W-:Y:S02]  /*31700*/  LEA R22, P6, R4.reuse, R2, 0x1 ;  /* 0x0000000204167211 */ /* 0x040fe400078c08ff */
[----:B------:R-:W-:-:S02]  /*31710*/  IADD3 R0, R4, c[0x0][0x198], RZ ;  /* 0x0000660004007a10 */ /* 0x000fc40007ffe0ff */
[----:B------:R-:W-:Y:S02]  /*31720*/  ISETP.LT.AND P5, PT, R8, c[0x0][0x17c], !P0 ;  /* 0x00005f0008007a0c */ /* 0x000fe400047a1270 */
[----:B------:R-:W-:Y:S02]  /*31730*/  IADD3 R8, R28, 0x1ab, RZ ;  /* 0x000001ab1c087810 */ /* 0x000fe40007ffe0ff */
[----:B------:R-:W-:Y:S02]  /*31740*/  LEA.HI.X.SX32 R23, R4, R3, 0x1, P6 ;  /* 0x0000000304177211 */ /* 0x000fe400030f0eff */
[C---:B------:R-:W-:Y:S02]  /*31750*/  LEA R20, P6, R0.reuse, R2, 0x1 ;  /* 0x0000000200147211 */ /* 0x040fe400078c08ff */
[----:B------:R-:W-:Y:S02]  /*31760*/  IADD3 R4, R0, c[0x0][0x198], RZ ;  /* 0x0000660000047a10 */ /* 0x000fe40007ffe0ff */
[----:B------:R-:W-:Y:S01]  /*31770*/  ISETP.LT.AND P4, PT, R8, c[0x0][0x17c], !P0 ;  /* 0x00005f0008007a0c */ /* 0x000fe20004781270 */
[----:B------:R0:W-:Y:S01]  /*31780*/  @P1 STG.E.U16 [R22.64], R12 ;  /* 0x0000000c16001986 */ /* 0x0001e2000c101504 */
[----:B------:R-:W-:-:S02]  /*31790*/  IADD3 R8, R28, 0x1ac, RZ ;  /* 0x000001ac1c087810 */ /* 0x000fc40007ffe0ff */
[----:B------:R-:W-:Y:S02]  /*317a0*/  LEA.HI.X.SX32 R21, R0, R3, 0x1, P6 ;  /* 0x0000000300157211 */ /* 0x000fe400030f0eff */
[----:B------:R-:W-:Y:S02]  /*317b0*/  ISETP.LT.AND P3, PT, R8, c[0x0][0x17c], !P0 ;  /* 0x00005f0008007a0c */ /* 0x000fe40004761270 */
[C---:B------:R-:W-:Y:S02]  /*317c0*/  IADD3 R0, R4.reuse, c[0x0][0x198], RZ ;  /* 0x0000660004007a10 */ /* 0x040fe40007ffe0ff */
[----:B0-----:R-:W-:-:S04]  /*317d0*/  LEA R22, P6, R4, R2, 0x1 ;  /* 0x0000000204167211 */ /* 0x001fc800078c08ff */
[----:B------:R-:W-:Y:S02]  /*317e0*/  LEA.HI.X.SX32 R23, R4, R3, 0x1, P6 ;  /* 0x0000000304177211 */ /* 0x000fe400030f0eff */
[----:B------:R-:W-:-:S04]  /*317f0*/  IADD3 R8, R28, 0x1ad, RZ ;  /* 0x000001ad1c087810 */ /* 0x000fc80007ffe0ff */
[----:B------:R-:W-:Y:S02]  /*31800*/  ISETP.LT.AND P2, PT, R8, c[0x0][0x17c], !P0 ;  /* 0x00005f0008007a0c */ /* 0x000fe40004741270 */
[----:B------:R-:W-:-:S04]  /*31810*/  IADD3 R8, R28, 0x1ae, RZ ;  /* 0x000001ae1c087810 */ /* 0x000fc80007ffe0ff */
[----:B------:R-:W-:Y:S01]  /*31820*/  ISETP.LT.AND P1, PT, R8, c[0x0][0x17c], !P0 ;  /* 0x00005f0008007a0c */ /* 0x000fe20004721270 */
[----:B--2---:R0:W-:Y:S01]  /*31830*/  @P5 STG.E.U16 [R20.64], R16 ;  /* 0x0000001014005986 */ /* 0x0041e2000c101504 */
[----:B------:R-:W-:-:S05]  /*31840*/  PRMT R4, R16, 0x7632, R4 ;  /* 0x0000763210047816 */ /* 0x000fca0000000004 */
[----:B------:R1:W-:Y:S04]  /*31850*/  @P4 STG.E.U16 [R22.64], R4 ;  /* 0x0000000416004986 */ /* 0x0003e8000c101504 */
[----:B0-----:R-:W2:Y:S01]  /*31860*/  LDL.LU R16, [R1+0x64] ;  /* 0x0000640001107983 */ /* 0x001ea20000300800 */
[----:B------:R-:W-:-:S04]  /*31870*/  LEA R20, P6, R0, R2, 0x1 ;  /* 0x0000000200147211 */ /* 0x000fc800078c08ff */
[C---:B------:R-:W-:Y:S02]  /*31880*/  LEA.HI.X.SX32 R21, R0.reuse, R3, 0x1, P6 ;  /* 0x0000000300157211 */ /* 0x040fe400030f0eff */
[----:B-1----:R-:W-:-:S04]  /*31890*/  IADD3 R4, R0, c[0x0][0x198], RZ ;  /* 0x0000660000047a10 */ /* 0x002fc80007ffe0ff */
[C---:B------:R-:W-:Y:S02]  /*318a0*/  LEA R22, P6, R4.reuse, R2, 0x1 ;  /* 0x0000000204167211 */ /* 0x040fe400078c08ff */
[C---:B------:R-:W-:Y:S02]  /*318b0*/  IADD3 R0, R4.reuse, c[0x0][0x198], RZ ;  /* 0x0000660004007a10 */ /* 0x040fe40007ffe0ff */
[----:B------:R-:W-:Y:S02]  /*318c0*/  LEA.HI.X.SX32 R23, R4, R3, 0x1, P6 ;  /* 0x0000000304177211 */ /* 0x000fe400030f0eff */
[----:B------:R-:W-:Y:S01]  /*318d0*/  IADD3 R4, R0, c[0x0][0x198], RZ ;  /* 0x0000660000047a10 */ /* 0x000fe20007ffe0ff */
[----:B---3--:R0:W-:Y:S01]  /*318e0*/  @P3 STG.E.U16 [R20.64], R24 ;  /* 0x0000001814003986 */ /* 0x0081e2000c101504 */
[----:B------:R-:W-:-:S03]  /*318f0*/  PRMT R12, R24, 0x7632, R12 ;  /* 0x00007632180c7816 */ /* 0x000fc6000000000c */
[----:B0-----:R-:W3:Y:S01]  /*31900*/  LDL.LU R24, [R1+0x34] ;  /* 0x0000340001187983 */ /* 0x001ee20000300800 */
[----:B------:R-:W-:-:S03]  /*31910*/  LEA R20, P6, R0, R2, 0x1 ;  /* 0x0000000200147211 */ /* 0x000fc600078c08ff */
[----:B------:R0:W-:Y:S01]  /*31920*/  @P2 STG.E.U16 [R22.64], R12 ;  /* 0x0000000c16002986 */ /* 0x0001e2000c101504 */
[-C--:B------:R-:W-:Y:S02]  /*31930*/  LEA.HI.X.SX32 R21, R0, R3.reuse, 0x1, P6 ;  /* 0x0000000300157211 */ /* 0x080fe400030f0eff */
[C---:B------:R-:W-:Y:S02]  /*31940*/  IADD3 R0, R4.reuse, c[0x0][0x198], RZ ;  /* 0x0000660004007a10 */ /* 0x040fe40007ffe0ff */
[C---:B0-----:R-:W-:Y:S01]  /*31950*/  LEA R22, P6, R4.reuse, R2, 0x1 ;  /* 0x0000000204167211 */ /* 0x041fe200078c08ff */
[----:B----4-:R0:W-:Y:S03]  /*31960*/  @P1 STG.E.U16 [R20.64], R29 ;  /* 0x0000001d14001986 */ /* 0x0101e6000c101504 */
[----:B------:R-:W-:Y:S02]  /*31970*/  LEA.HI.X.SX32 R23, R4, R3, 0x1, P6 ;  /* 0x0000000304177211 */ /* 0x000fe400030f0eff */
[----:B------:R-:W-:-:S02]  /*31980*/  PRMT R4, R29, 0x7632, R4 ;  /* 0x000076321d047816 */ /* 0x000fc40000000004 */
[----:B0-----:R-:W4:Y:S01]  /*31990*/  LDL.LU R29, [R1+0x14] ;  /* 0x00001400011d7983 */ /* 0x001f220000300800 */
        /* <DEDUP_REMOVED lines=23> */
[----:B0-----:R-:W-:-:S04]  /*31b10*/  LEA R20, P6, R0, R2, 0x1 ;  /* 0x0000000200147211 */ /* 0x001fc800078c08ff */
[-C--:B------:R-:W-:Y:S02]  /*31b20*/  LEA.HI.X.SX32 R21, R0, R3.reuse, 0x1, P6 ;  /* 0x0000000300157211 */ /* 0x080fe400030f0eff */
[C---:B-1----:R-:W-:Y:S02]  /*31b30*/  LEA R22, P6, R4.reuse, R2, 0x1 ;  /* 0x0000000204167211 */ /* 0x042fe400078c08ff */
[C---:B------:R-:W-:Y:S02]  /*31b40*/  IADD3 R0, R4.reuse, c[0x0][0x198], RZ ;  /* 0x0000660004007a10 */ /* 0x040fe40007ffe0ff */
[----:B------:R-:W-:Y:S01]  /*31b50*/  LEA.HI.X.SX32 R23, R4, R3, 0x1, P6 ;  /* 0x0000000304177211 */ /* 0x000fe200030f0eff */
[----:B---3--:R0:W-:Y:S01]  /*31b60*/  @P2 STG.E.U16 [R20.64], R24 ;  /* 0x0000001814002986 */ /* 0x0081e2000c101504 */
[----:B------:R-:W-:-:S03]  /*31b70*/  PRMT R4, R24, 0x7632, R4 ;  /* 0x0000763218047816 */ /* 0x000fc60000000004 */
[----:B0-----:R-:W2:Y:S01]  /*31b80*/  LDL.LU R24, [R1+0x48] ;  /* 0x0000480001187983 */ /* 0x001ea20000300800 */
[----:B------:R-:W-:-:S04]  /*31b90*/  LEA R20, P6, R0, R2, 0x1 ;  /* 0x0000000200147211 */ /* 0x000fc800078c08ff */
[----:B------:R-:W-:Y:S01]  /*31ba0*/  LEA.HI.X.SX32 R21, R0, R3, 0x1, P6 ;  /* 0x0000000300157211 */ /* 0x000fe200030f0eff */
[----:B------:R-:W-:Y:S04]  /*31bb0*/  @P1 STG.E.U16 [R22.64], R4 ;  /* 0x0000000416001986 */ /* 0x000fe8000c101504 */
[----:B----4-:R0:W-:Y:S01]  /*31bc0*/  @P5 STG.E.U16 [R20.64], R29 ;  /* 0x0000001d14005986 */ /* 0x0101e2000c101504 */
[----:B------:R-:W-:-:S03]  /*31bd0*/  PRMT R12, R29, 0x7632, R12 ;  /* 0x000076321d0c7816 */ /* 0x000fc6000000000c */
[----:B0-----:R-:W3:Y:S01]  /*31be0*/  LDL.LU R29, [R1+0x58] ;  /* 0x00005800011d7983 */ /* 0x001ee20000300800 */
[----:B------:R-:W-:-:S04]  /*31bf0*/  IADD3 R8, R28, 0x1b5, RZ ;  /* 0x000001b51c087810 */ /* 0x000fc80007ffe0ff */
[----:B------:R-:W-:Y:S02]  /*31c00*/  ISETP.LT.AND P4, PT, R8, c[0x0][0x17c], !P0 ;  /* 0x00005f0008007a0c */ /* 0x000fe40004781270 */
[----:B------:R-:W-:-:S04]  /*31c10*/  IADD3 R8, R28, 0x1b6, RZ ;  /* 0x000001b61c087810 */ /* 0x000fc80007ffe0ff */
[----:B------:R-:W-:Y:S02]  /*31c20*/  ISETP.LT.AND P3, PT, R8, c[0x0][0x17c], !P0 ;  /* 0x00005f0008007a0c */ /* 0x000fe40004761270 */
[----:B------:R-:W-:Y:S02]  /*31c30*/  IADD3 R8, R28, 0x1b7, RZ ;  /* 0x000001b71c087810 */ /* 0x000fe40007ffe0ff */
[----:B------:R-:W-:Y:S02]  /*31c40*/  IADD3 R4, R0, c[0x0][0x198], RZ ;  /* 0x0000660000047a10 */ /* 0x000fe40007ffe0ff */
[----:B------:R-:W-:Y:S02]  /*31c50*/  ISETP.LT.AND P2, PT, R8, c[0x0][0x17c], !P0 ;  /* 0x00005f0008007a0c */ /* 0x000fe40004741270 */
[----:B------:R-:W-:Y:S02]  /*31c60*/  IADD3 R8, R28, 0x1b8, RZ ;  /* 0x000001b81c087810 */ /* 0x000fe40007ffe0ff */
[----:B------:R-:W-:-:S02]  /*31c70*/  LEA R22, P6, R4, R2, 0x1 ;  /* 0x0000000204167211 */ /* 0x000fc400078c08ff */
[----:B------:R-:W-:Y:S02]  /*31c80*/  IADD3 R0, R4, c[0x0][0x198], RZ ;  /* 0x0000660004007a10 */ /* 0x000fe40007ffe0ff */
[----:B------:R-:W-:Y:S02]  /*31c90*/  ISETP.LT.AND P1, PT, R8, c[0x0][0x17c], !P0 ;  /* 0x00005f0008007a0c */ /* 0x000fe40004721270 */
[----:B------:R-:W-:Y:S02]  /*31ca0*/  IADD3 R8, R28, 0x1b9, RZ ;  /* 0x000001b91c087810 */ /* 0x000fe40007ffe0ff */
[----:B------:R-:W-:Y:S02]  /*31cb0*/  LEA.HI.X.SX32 R23, R4, R3, 0x1, P6 ;  /* 0x0000000304177211 */ /* 0x000fe400030f0eff */
[----:B------:R-:W-:Y:S02]  /*31cc0*/  LEA R20, P6, R0, R2, 0x1 ;  /* 0x0000000200147211 */ /* 0x000fe400078c08ff */
[----:B------:R-:W-:-:S02]  /*31cd0*/  ISETP.LT.AND P5, PT, R8, c[0x0][0x17c], !P0 ;  /* 0x00005f0008007a0c */ /* 0x000fc400047a1270 */
[----:B------:R-:W-:Y:S02]  /*31ce0*/  IADD3 R4, R0, c[0x0][0x198], RZ ;  /* 0x0000660000047a10 */ /* 0x000fe40007ffe0ff */
[----:B------:R-:W-:Y:S01]  /*31cf0*/  IADD3 R8, R28, 0x1ba, RZ ;  /* 0x000001ba1c087810 */ /* 0x000fe20007ffe0ff */
[----:B------:R0:W-:Y:S01]  /*31d00*/  @P4 STG.E.U16 [R22.64], R12 ;  /* 0x0000000c16004986 */ /* 0x0001e2000c101504 */
[----:B------:R-:W-:Y:S02]  /*31d10*/  LEA.HI.X.SX32 R21, R0, R3, 0x1, P6 ;  /* 0x0000000300157211 */ /* 0x000fe400030f0eff */
[----:B------:R-:W-:Y:S02]  /*31d20*/  ISETP.LT.AND P4, PT, R8, c[0x0][0x17c], !P0 ;  /* 0x00005f0008007a0c */ /* 0x000fe40004781270 */
[----:B------:R-:W-:Y:S01]  /*31d30*/  IADD3 R0, R4, c[0x0][0x198], RZ ;  /* 0x0000660004007a10 */ /* 0x000fe20007ffe0ff */
[----:B------:R1:W-:Y:S01]  /*31d40*/  @P3 STG.E.U16 [R20.64], R25 ;  /* 0x0000001914003986 */ /* 0x0003e2000c101504 */
[----:B------:R-:W-:-:S02]  /*31d50*/  IADD3 R8, R28, 0x1bb, RZ ;  /* 0x000001bb1c087810 */ /* 0x000fc40007ffe0ff */
[-C--:B0-----:R-:W-:Y:S02]  /*31d60*/  LEA R22, P6, R4, R2.reuse, 0x1 ;  /* 0x0000000204167211 */ /* 0x081fe400078c08ff */
[----:B------:R-:W-:Y:S02]  /*31d70*/  ISETP.LT.AND P3, PT, R8, c[0x0][0x17c], !P0 ;  /* 0x00005f0008007a0c */ /* 0x000fe40004761270 */
[----:B------:R-:W-:Y:S02]  /*31d80*/  LEA.HI.X.SX32 R23, R4, R3, 0x1, P6 ;  /* 0x0000000304177211 */ /* 0x000fe400030f0eff */
[----:B-1----:R-:W-:Y:S02]  /*31d90*/  PRMT R25, R25, 0x7632, R25 ;  /* 0x0000763219197816 */ /* 0x002fe40000000019 */
[C---:B------:R-:W-:Y:S02]  /*31da0*/  LEA R20, P6, R0.reuse, R2, 0x1 ;  /* 0x0000000200147211 */ /* 0x040fe400078c08ff */
[----:B------:R-:W-:-:S02]  /*31db0*/  IADD3 R4, R0, c[0x0][0x198], RZ ;  /* 0x0000660000047a10 */ /* 0x000fc40007ffe0ff */
[----:B------:R-:W-:Y:S01]  /*31dc0*/  IADD3 R8, R28, 0x1bc, RZ ;  /* 0x000001bc1c087810 */ /* 0x000fe20007ffe0ff */
[----:B------:R0:W-:Y:S01]  /*31dd0*/  @P2 STG.E.U16 [R22.64], R25 ;  /* 0x0000001916002986 */ /* 0x0001e2000c101504 */
[----:B------:R-:W-:Y:S02]  /*31de0*/  LEA.HI.X.SX32 R21, R0, R3, 0x1, P6 ;  /* 0x0000000300157211 */ /* 0x000fe400030f0eff */
[----:B------:R-:W-:Y:S02]  /*31df0*/  ISETP.LT.AND P2, PT, R8, c[0x0][0x17c], !P0 ;  /* 0x00005f0008007a0c */ /* 0x000fe40004741270 */
[----:B------:R-:W-:Y:S02]  /*31e00*/  IADD3 R0, R4, c[0x0][0x198], RZ ;  /* 0x0000660004007a10 */ /* 0x000fe40007ffe0ff */
[----:B------:R-:W-:Y:S02]  /*31e10*/  IADD3 R8, R28, 0x1bd, RZ ;  /* 0x000001bd1c087810 */ /* 0x000fe40007ffe0ff */
[----:B0-----:R-:W-:Y:S01]  /*31e20*/  LEA R22, P6, R4, R2, 0x1 ;  /* 0x0000000204167211 */ /* 0x001fe200078c08ff */
[----:B------:R0:W-:Y:S01]  /*31e30*/  @P1 STG.E.U16 [R20.64], R5 ;  /* 0x0000000514001986 */ /* 0x0001e2000c101504 */
[----:B------:R-:W-:-:S02]  /*31e40*/  ISETP.LT.AND P1, PT, R8, c[0x0][0x17c], !P0 ;  /* 0x00005f0008007a0c */ /* 0x000fc40004721270 */
[-C--:B------:R-:W-:Y:S01]  /*31e50*/  LEA.HI.X.SX32 R23, R4, R3.reuse, 0x1, P6 ;  /* 0x0000000304177211 */ /* 0x080fe200030f0eff */
[----:B------:R-:W4:Y:S01]  /*31e60*/  LDL.LU R25, [R1+0x28] ;  /* 0x0000280001197983 */ /* 0x000f220000300800 */
[CC--:B------:R-:W-:Y:S02]  /*31e70*/  LEA R4, P6, R0.reuse, R2.reuse, 0x1 ;  /* 0x0000000200047211 */ /* 0x0c0fe400078c08ff */
[C---:B------:R-:W-:Y:S02]  /*31e80*/  IADD3 R8, R0.reuse, c[0x0][0x198], RZ ;  /* 0x0000660000087a10 */ /* 0x040fe40007ffe0ff */
[----:B------:R-:W-:Y:S02]  /*31e90*/  PRMT R12, R5, 0x7632, R12 ;  /* 0x00007632050c7816 */ /* 0x000fe4000000000c */
[----:B0-----:R-:W-:Y:S02]  /*31ea0*/  LEA.HI.X.SX32 R5, R0, R3, 0x1, P6 ;  /* 0x0000000300057211 */ /* 0x001fe400030f0eff */
[C---:B------:R-:W-:Y:S01]  /*31eb0*/  LEA R20, P6, R8.reuse, R2, 0x1 ;  /* 0x0000000208147211 */ /* 0x040fe200078c08ff */
[----:B------:R-:W-:Y:S01]  /*31ec0*/  @P5 STG.E.U16 [R22.64], R12 ;  /* 0x0000000c16005986 */ /* 0x000fe2000c101504 */
[----:B------:R-:W-:-:S02]  /*31ed0*/  IADD3 R0, R8, c[0x0][0x198], RZ ;  /* 0x0000660008007a10 */ /* 0x000fc40007ffe0ff */
[----:B------:R-:W-:Y:S01]  /*31ee0*/  LEA.HI.X.SX32 R21, R8, R3, 0x1, P6 ;  /* 0x0000000308157211 */ /* 0x000fe200030f0eff */
[----:B------:R0:W-:Y:S01]  /*31ef0*/  @P4 STG.E.U16 [R4.64], R9 ;  /* 0x0000000904004986 */ /* 0x0001e2000c101504 */
[C---:B------:R-:W-:Y:S02]  /*31f00*/  IADD3 R8, R28.reuse, 0x1c0, RZ ;  /* 0x000001c01c087810 */ /* 0x040fe40007ffe0ff */
[C---:B------:R-:W-:Y:S02]  /*31f10*/  IADD3 R16, R28.reuse, 0x1be, RZ ;  /* 0x000001be1c107810 */ /* 0x040fe40007ffe0ff */
[----:B0-----:R-:W-:Y:S02]  /*31f20*/  IADD3 R4, R28, 0x1bf, RZ ;  /* 0x000001bf1c047810 */ /* 0x001fe40007ffe0ff */
[----:B------:R-:W-:Y:S02]  /*31f30*/  PRMT R9, R9, 0x7632, R9 ;  /* 0x0000763209097816 */ /* 0x000fe40000000009 */
[----:B------:R-:W-:-:S02]  /*31f40*/  ISETP.LT.AND P4, PT, R4, c[0x0][0x17c], !P0 ;  /* 0x00005f0004007a0c */ /* 0x000fc40004781270 */
[----:B------:R-:W-:Y:S01]  /*31f50*/  LEA R4, P6, R0, R2, 0x1 ;  /* 0x0000000200047211 */ /* 0x000fe200078c08ff */
[----:B------:R0:W-:Y:S01]  /*31f60*/  @P3 STG.E.U16 [R20.64], R9 ;  /* 0x0000000914003986 */ /* 0x0001e2000c101504 */
[----:B------:R-:W-:Y:S02]  /*31f70*/  ISETP.LT.AND P3, PT, R8, c[0x0][0x17c], !P0 ;  /* 0x00005f0008007a0c */ /* 0x000fe40004761270 */
[----:B------:R-:W-:Y:S02]  /*31f80*/  LEA.HI.X.SX32 R5, R0, R3, 0x1, P6 ;  /* 0x0000000300057211 */ /* 0x000fe400030f0eff */
[----:B------:R-:W-:Y:S02]  /*31f90*/  ISETP.LT.AND P5, PT, R16, c[0x0][0x17c], !P0 ;  /* 0x00005f0010007a0c */ /* 0x000fe400047a1270 */
[----:B0-----:R-:W-:-:S04]  /*31fa0*/  IADD3 R9, R0, c[0x0][0x198], RZ ;  /* 0x0000660000097a10 */ /* 0x001fc80007ffe0ff */
[C---:B------:R-:W-:Y:S02]  /*31fb0*/  LEA R8, P6, R9.reuse, R2, 0x1 ;  /* 0x0000000209087211 */ /* 0x040fe400078c08ff */
[C---:B------:R-:W-:Y:S01]  /*31fc0*/  IADD3 R0, R9.reuse, c[0x0][0x198], RZ ;  /* 0x0000660009007a10 */ /* 0x040fe20007ffe0ff */
[----:B------:R0:W-:Y:S01]  /*31fd0*/  @P2 STG.E.U16 [R4.64], R13 ;  /* 0x0000000d04002986 */ /* 0x0001e2000c101504 */
[----:B------:R-:W-:Y:S02]  /*31fe0*/  LEA.HI.X.SX32 R9, R9, R3, 0x1, P6 ;  /* 0x0000000309097211 */ /* 0x000fe400030f0eff */
[----:B------:R-:W-:-:S04]  /*31ff0*/  IADD3 R12, R28, 0x1c1, RZ ;  /* 0x000001c11c0c7810 */ /* 0x000fc80007ffe0ff */
[----:B------:R-:W-:Y:S02]  /*32000*/  ISETP.LT.AND P2, PT, R12, c[0x0][0x17c], !P0 ;  /* 0x00005f000c007a0c */ /* 0x000fe40004741270 */
[C---:B0-----:R-:W-:Y:S02]  /*32010*/  LEA R4, P6, R0.reuse, R2, 0x1 ;  /* 0x0000000200047211 */ /* 0x041fe400078c08ff */
[----:B------:R-:W-:Y:S02]  /*32020*/  PRMT R13, R13, 0x7632, R13 ;  /* 0x000076320d0d7816 */ /* 0x000fe4000000000d */
[C---:B------:R-:W-:Y:S02]  /*32030*/  LEA.HI.X.SX32 R5, R0.reuse, R3, 0x1, P6 ;  /* 0x0000000300057211 */ /* 0x040fe400030f0eff */
[----:B------:R-:W-:Y:S01]  /*32040*/  IADD3 R12, R0, c[0x0][0x198], RZ ;  /* 0x00006600000c7a10 */ /* 0x000fe20007ffe0ff */
[----:B------:R0:W-:Y:S04]  /*32050*/  @P1 STG.E.U16 [R8.64], R13 ;  /* 0x0000000d08001986 */ /* 0x0001e8000c101504 */
[----:B------:R1:W-:Y:S01]  /*32060*/  @P5 STG.E.U16 [R4.64], R17 ;  /* 0x0000001104005986 */ /* 0x0003e2000c101504 */
[----:B------:R-:W-:-:S02]  /*32070*/  IADD3 R0, R12, c[0x0][0x198], RZ ;  /* 0x000066000c007a10 */ /* 0x000fc40007ffe0ff */
[-C--:B0-----:R-:W-:Y:S02]  /*32080*/  LEA R8, P6, R12, R2.reuse, 0x1 ;  /* 0x000000020c087211 */ /* 0x081fe400078c08ff */
[----:B-1----:R-:W-:Y:S02]  /*32090*/  IADD3 R4, R28, 0x1c3, RZ ;  /* 0x000001c31c047810 */ /* 0x002fe40007ffe0ff */
[----:B------:R-:W-:Y:S02]  /*320a0*/  LEA.HI.X.SX32 R9, R12, R3, 0x1, P6 ;  /* 0x000000030c097211 */ /* 0x000fe400030f0eff */
[----:B------:R-:W-:Y:S02]  /*320b0*/  PRMT R17, R17, 0x7632, R17 ;  /* 0x0000763211117816 */ /* 0x000fe40000000011 */
[----:B------:R-:W-:Y:S02]  /*320c0*/  ISETP.LT.AND P5, PT, R4, c[0x0][0x17c], !P0 ;  /* 0x00005f0004007a0c */ /* 0x000fe400047a1270 */
[----:B------:R-:W-:Y:S01]  /*320d0*/  LEA R4, P6, R0, R2, 0x1 ;  /* 0x0000000200047211 */ /* 0x000fe200078c08ff */
[----:B------:R0:W-:Y:S01]  /*320e0*/  @P4 STG.E.U16 [R8.64], R17 ;  /* 0x0000001108004986 */ /* 0x0001e2000c101504 */
[----:B------:R-:W-:-:S02]  /*320f0*/  IADD3 R16, R28, 0x1c2, RZ ;  /* 0x000001c21c107810 */ /* 0x000fc40007ffe0ff */
[----:B------:R-:W-:Y:S02]  /*32100*/  LEA.HI.X.SX32 R5, R0, R3, 0x1, P6 ;  /* 0x0000000300057211 */ /* 0x000fe400030f0eff */
[----:B------:R-:W-:Y:S02]  /*32110*/  ISETP.LT.AND P1, PT, R16, c[0x0][0x17c], !P0 ;  /* 0x00005f0010007a0c */ /* 0x000fe40004721270 */
[----:B0-----:R-:W-:-:S04]  /*32120*/  IADD3 R9, R0, c[0x0][0x198], RZ ;  /* 0x0000660000097a10 */ /* 0x001fc80007ffe0ff */
[C---:B------:R-:W-:Y:S02]  /*32130*/  LEA R8, P6, R9.reuse, R2, 0x1 ;  /* 0x0000000209087211 */ /* 0x040fe400078c08ff */
[C---:B------:R-:W-:Y:S02]  /*32140*/  IADD3 R0, R9.reuse, c[0x0][0x198], RZ ;  /* 0x0000660009007a10 */ /* 0x040fe40007ffe0ff */
[----:B------:R-:W-:Y:S01]  /*32150*/  LEA.HI.X.SX32 R9, R9, R3, 0x1, P6 ;  /* 0x0000000309097211 */ /* 0x000fe200030f0eff */
[----:B--2---:R0:W-:Y:S01]  /*32160*/  @P3 STG.E.U16 [R4.64], R24 ;  /* 0x0000001804003986 */ /* 0x0041e2000c101504 */
[----:B------:R-:W-:-:S03]  /*32170*/  PRMT R13, R24, 0x7632, R13 ;  /* 0x00007632180d7816 */ /* 0x000fc6000000000d */
[----:B0-----:R-:W2:Y:S01]  /*32180*/  LDL.LU R24, [R1+0x78] ;  /* 0x0000780001187983 */ /* 0x001ea20000300800 */
[----:B------:R-:W-:-:S04]  /*32190*/  LEA R4, P6, R0, R2, 0x1 ;  /* 0x0000000200047211 */ /* 0x000fc800078c08ff */
[----:B------:R-:W-:Y:S01]  /*321a0*/  LEA.HI.X.SX32 R5, R0, R3, 0x1, P6 ;  /* 0x0000000300057211 */ /* 0x000fe200030f0eff */
[----:B------:R-:W-:Y:S04]  /*321b0*/  @P2 STG.E.U16 [R8.64], R13 ;  /* 0x0000000d08002986 */ /* 0x000fe8000c101504 */
[----:B---3--:R0:W-:Y:S02]  /*321c0*/  @P1 STG.E.U16 [R4.64], R29 ;  /* 0x0000001d04001986 */ /* 0x0081e4000c101504 */
[----:B0-----:R-:W-:Y:S02]  /*321d0*/  PRMT R5, R29, 0x7632, R5 ;  /* 0x000076321d057816 */ /* 0x001fe40000000005 */
[----:B------:R-:W3:Y:S01]  /*321e0*/  LDL.LU R29, [R1+0xa8] ;  /* 0x0000a800011d7983 */ /* 0x000ee20000300800 */
[----:B------:R-:W-:-:S04]  /*321f0*/  IADD3 R12, R28, 0x1c4, RZ ;  /* 0x000001c41c0c7810 */ /* 0x000fc80007ffe0ff */
[----:B------:R-:W-:Y:S02]  /*32200*/  ISETP.LT.AND P4, PT, R12, c[0x0][0x17c], !P0 ;  /* 0x00005f000c007a0c */ /* 0x000fe40004781270 */
[----:B------:R-:W-:-:S04]  /*32210*/  IADD3 R12, R28, 0x1c5, RZ ;  /* 0x000001c51c0c7810 */ /* 0x000fc80007ffe0ff */
[----:B------:R-:W-:Y:S02]  /*32220*/  ISETP.LT.AND P3, PT, R12, c[0x0][0x17c], !P0 ;  /* 0x00005f000c007a0c */ /* 0x000fe40004761270 */
[----:B------:R-:W-:Y:S02]  /*32230*/  IADD3 R12, R0, c[0x0][0x198], RZ ;  /* 0x00006600000c7a10 */ /* 0x000fe40007ffe0ff */
[----:B------:R-:W-:Y:S02]  /*32240*/  IADD3 R4, R28, 0x1c7, RZ ;  /* 0x000001c71c047810 */ /* 0x000fe40007ffe0ff */
[C---:B------:R-:W-:Y:S02]  /*32250*/  LEA R8, P6, R12.reuse, R2, 0x1 ;  /* 0x000000020c087211 */ /* 0x040fe400078c08ff */
[C---:B------:R-:W-:Y:S02]  /*32260*/  IADD3 R0, R12.reuse, c[0x0][0x198], RZ ;  /* 0x000066000c007a10 */ /* 0x040fe40007ffe0ff */
[----:B------:R-:W-:-:S02]  /*32270*/  LEA.HI.X.SX32 R9, R12, R3, 0x1, P6 ;  /* 0x000000030c097211 */ /* 0x000fc400030f0eff */
[----:B------:R-:W-:Y:S02]  /*32280*/  ISETP.LT.AND P1, PT, R4, c[0x0][0x17c], !P0 ;  /* 0x00005f0004007a0c */ /* 0x000fe40004721270 */
[----:B------:R-:W-:Y:S01]  /*32290*/  LEA R4, P6, R0, R2, 0x1 ;  /* 0x0000000200047211 */ /* 0x000fe200078c08ff */
[----:B------:R0:W-:Y:S01]  /*322a0*/  @P5 STG.E.U16 [R8.64], R5 ;  /* 0x0000000508005986 */ /* 0x0001e2000c101504 */
[C---:B------:R-:W-:Y:S02]  /*322b0*/  IADD3 R16, R28.reuse, 0x1c6, RZ ;  /* 0x000001c61c107810 */ /* 0x040fe40007ffe0ff */
[----:B------:R-:W-:Y:S02]  /*322c0*/  IADD3 R12, R28, 0x1c8, RZ ;  /* 0x000001c81c0c7810 */ /* 0x000fe40007ffe0ff */
[----:B------:R-:W-:Y:S02]  /*322d0*/  ISETP.LT.AND P2, PT, R16, c[0x0][0x17c], !P0 ;  /* 0x00005f0010007a0c */ /* 0x000fe40004741270 */
[----:B0-----:R-:W-:-:S02]  /*322e0*/  LEA.HI.X.SX32 R5, R0, R3, 0x1, P6 ;  /* 0x0000000300057211 */ /* 0x001fc400030f0eff */
[----:B------:R-:W-:-:S04]  /*322f0*/  IADD3 R9, R0, c[0x0][0x198], RZ ;  /* 0x0000660000097a10 */ /* 0x000fc80007ffe0ff */
[C---:B------:R-:W-:Y:S02]  /*32300*/  LEA R8, P6, R9.reuse, R2, 0x1 ;  /* 0x0000000209087211 */ /* 0x040fe400078c08ff */
[C---:B------:R-:W-:Y:S02]  /*32310*/  IADD3 R0, R9.reuse, c[0x0][0x198], RZ ;  /* 0x0000660009007a10 */ /* 0x040fe40007ffe0ff */
[----:B------:R-:W-:Y:S02]  /*32320*/  ISETP.LT.AND P5, PT, R12, c[0x0][0x17c], !P0 ;  /* 0x00005f000c007a0c */ /* 0x000fe400047a1270 */
[----:B------:R-:W-:Y:S02]  /*32330*/  LEA.HI.X.SX32 R9, R9, R3, 0x1, P6 ;  /* 0x0000000309097211 */ /* 0x000fe400030f0eff */
[----:B------:R-:W-:Y:S01]  /*32340*/  IADD3 R12, R28, 0x1c9, RZ ;  /* 0x000001c91c0c7810 */ /* 0x000fe20007ffe0ff */
[----:B----4-:R0:W-:Y:S01]  /*32350*/  @P4 STG.E.U16 [R4.64], R25 ;  /* 0x0000001904004986 */ /* 0x0101e2000c101504 */
[----:B------:R-:W-:-:S02]  /*32360*/  PRMT R13, R25, 0x7632, R13 ;  /* 0x00007632190d7816 */ /* 0x000fc4000000000d */
[----:B------:R-:W-:Y:S01]  /*32370*/  ISETP.LT.AND P4, PT, R12, c[0x0][0x17c], !P0 ;  /* 0x00005f000c007a0c */ /* 0x000fe20004781270 */
[----:B0-----:R-:W4:Y:S01]  /*32380*/  LDL.LU R25, [R1+0x98] ;  /* 0x0000980001197983 */ /* 0x001f220000300800 */
[CC--:B------:R-:W-:Y:S02]  /*32390*/  LEA R4, P6, R0.reuse, R2.reuse, 0x1 ;  /* 0x0000000200047211 */ /* 0x0c0fe400078c08ff */
[C---:B------:R-:W-:Y:S02]  /*323a0*/  IADD3 R12, R0.reuse, c[0x0][0x198], RZ ;  /* 0x00006600000c7a10 */ /* 0x040fe40007ffe0ff */
[----:B------:R-:W-:Y:S01]  /*323b0*/  LEA.HI.X.SX32 R5, R0, R3, 0x1, P6 ;  /* 0x0000000300057211 */ /* 0x000fe200030f0eff */
[----:B------:R0:W-:Y:S01]  /*323c0*/  @P3 STG.E.U16 [R8.64], R13 ;  /* 0x0000000d08003986 */ /* 0x0001e2000c101504 */
[C---:B------:R-:W-:Y:S02]  /*323d0*/  IADD3 R0, R12.reuse, c[0x0][0x198], RZ ;  /* 0x000066000c007a10 */ /* 0x040fe40007ffe0ff */
[----:B0-----:R-:W-:-:S04]  /*323e0*/  LEA R8, P6, R12, R2, 0x1 ;  /* 0x000000020c087211 */ /* 0x001fc800078c08ff */
[-C--:B------:R-:W-:Y:S01]  /*323f0*/  LEA.HI.X.SX32 R9, R12, R3.reuse, 0x1, P6 ;  /* 0x000000030c097211 */ /* 0x080fe200030f0eff */
[----:B--2---:R0:W-:Y:S02]  /*32400*/  @P2 STG.E.U16 [R4.64], R24 ;  /* 0x0000001804002986 */ /* 0x0041e4000c101504 */
[----:B0-----:R-:W-:Y:S02]  /*32410*/  IADD3 R4, R28, 0x1cb, RZ ;  /* 0x000001cb1c047810 */ /* 0x001fe40007ffe0ff */
[----:B------:R-:W-:Y:S02]  /*32420*/  PRMT R5, R24, 0x7632, R5 ;  /* 0x0000763218057816 */ /* 0x000fe40000000005 */
[----:B------:R-:W2:Y:S01]  /*32430*/  LDL.LU R24, [R1+0x88] ;  /* 0x0000880001187983 */ /* 0x000ea20000300800 */
[----:B------:R-:W-:Y:S02]  /*32440*/  ISETP.LT.AND P2, PT, R4, c[0x0][0x17c], !P0 ;  /* 0x00005f0004007a0c */ /* 0x000fe40004741270 */
[C---:B------:R-:W-:Y:S01]  /*32450*/  LEA R4, P6, R0.reuse, R2, 0x1 ;  /* 0x0000000200047211 */ /* 0x040fe200078c08ff */
[----:B------:R0:W-:Y:S03]  /*32460*/  @P1 STG.E.U16 [R8.64], R5 ;  /* 0x0000000508001986 */ /* 0x0001e6000c101504 */
[----:B0-----:R-:W-:-:S02]  /*32470*/  LEA.HI.X.SX32 R5, R0, R3, 0x1, P6 ;  /* 0x0000000300057211 */ /* 0x001fc400030f0eff */
[----:B---3--:R-:W-:-:S03]  /*32480*/  PRMT R13, R29, 0x7632, R13 ;  /* 0x000076321d0d7816 */ /* 0x008fc6000000000d */
[----:B------:R0:W-:Y:S04]  /*32490*/  @P5 STG.E.U16 [R4.64], R29 ;  /* 0x0000001d04005986 */ /* 0x0001e8000c101504 */
[----:B0-----:R-:W3:Y:S01]  /*324a0*/  LDL.LU R29, [R1+0x8] ;  /* 0x00000800011d7983 */ /* 0x001ee20000300800 */
[----:B------:R-:W-:Y:S02]  /*324b0*/  IADD3 R9, R0, c[0x0][0x198], RZ ;  /* 0x0000660000097a10 */ /* 0x000fe40007ffe0ff */
[C---:B------:R-:W-:Y:S02]  /*324c0*/  IADD3 R16, R28.reuse, 0x1ca, RZ ;  /* 0x000001ca1c107810 */ /* 0x040fe40007ffe0ff */
[----:B------:R-:W-:Y:S02]  /*324d0*/  IADD3 R12, R28, 0x1cc, RZ ;  /* 0x000001cc1c0c7810 */ /* 0x000fe40007ffe0ff */
[----:B------:R-:W-:-:S02]  /*324e0*/  LEA R8, P6, R9, R2, 0x1 ;  /* 0x0000000209087211 */ /* 0x000fc400078c08ff */
[----:B------:R-:W-:Y:S02]  /*324f0*/  ISETP.LT.AND P3, PT, R16, c[0x0][0x17c], !P0 ;  /* 0x00005f0010007a0c */ /* 0x000fe40004761270 */
[C---:B------:R-:W-:Y:S02]  /*32500*/  IADD3 R0, R9.reuse, c[0x0][0x198], RZ ;  /* 0x0000660009007a10 */ /* 0x040fe40007ffe0ff */
[----:B------:R-:W-:Y:S02]  /*32510*/  ISETP.LT.AND P1, PT, R12, c[0x0][0x17c], !P0 ;  /* 0x00005f000c007a0c */ /* 0x000fe40004721270 */
[----:B------:R-:W-:Y:S02]  /*32520*/  LEA.HI.X.SX32 R9, R9, R3, 0x1, P6 ;  /* 0x0000000309097211 */ /* 0x000fe400030f0eff */
[----:B------:R-:W-:Y:S02]  /*32530*/  IADD3 R12, R28, 0x1cd, RZ ;  /* 0x000001cd1c0c7810 */ /* 0x000fe40007ffe0ff */
[----:B------:R-:W-:-:S02]  /*32540*/  LEA R4, P6, R0, R2, 0x1 ;  /* 0x0000000200047211 */ /* 0x000fc400078c08ff */
[----:B------:R-:W-:Y:S02]  /*32550*/  ISETP.LT.AND P5, PT, R12, c[0x0][0x17c], !P0 ;  /* 0x00005f000c007a0c */ /* 0x000fe400047a1270 */
[C---:B------:R-:W-:Y:S02]  /*32560*/  LEA.HI.X.SX32 R5, R0.reuse, R3, 0x1, P6 ;  /* 0x0000000300057211 */ /* 0x040fe400030f0eff */
[----:B------:R-:W-:Y:S01]  /*32570*/  IADD3 R12, R0, c[0x0][0x198], RZ ;  /* 0x00006600000c7a10 */ /* 0x000fe20007ffe0ff */
[----:B------:R0:W-:Y:S03]  /*32580*/  @P4 STG.E.U16 [R8.64], R13 ;  /* 0x0000000d08004986 */ /* 0x0001e6000c101504 */
[C---:B------:R-:W-:Y:S02]  /*32590*/  IADD3 R0, R12.reuse, c[0x0][0x198], RZ ;  /* 0x000066000c007a10 */ /* 0x040fe40007ffe0ff */
[----:B0-----:R-:W-:-:S04]  /*325a0*/  LEA R8, P6, R12, R2, 0x1 ;  /* 0x000000020c087211 */ /* 0x001fc800078c08ff */
[----:B------:R-:W-:Y:S02]  /*325b0*/  LEA.HI.X.SX32 R9, R12, R3, 0x1, P6 ;  /* 0x000000030c097211 */ /* 0x000fe400030f0eff */
[C---:B------:R-:W-:Y:S01]  /*325c0*/  IADD3 R16, R28.reuse, 0x1ce, RZ ;  /* 0x000001ce1c107810 */ /* 0x040fe20007ffe0ff */
[----:B----4-:R0:W-:Y:S02]  /*325d0*/  @P3 STG.E.U16 [R4.64], R25 ;  /* 0x0000001904003986 */ /* 0x0101e4000c101504 */
[----:B0-----:R-:W-:Y:S02]  /*325e0*/  IADD3 R4, R28, 0x1cf, RZ ;  /* 0x000001cf1c047810 */ /* 0x001fe40007ffe0ff */
[----:B------:R-:W-:Y:S02]  /*325f0*/  PRMT R5, R25, 0x7632, R5 ;  /* 0x0000763219057816 */ /* 0x000fe40000000005 */
[----:B------:R-:W-:Y:S01]  /*32600*/  ISETP.LT.AND P3, PT, R4, c[0x0][0x17c], !P0 ;  /* 0x00005f0004007a0c */ /* 0x000fe20004761270 */
[----:B------:R-:W4:Y:S01]  /*32610*/  LDL.LU R25, [R1+0x68] ;  /* 0x0000680001197983 */ /* 0x000f220000300800 */
[----:B------:R-:W-:-:S03]  /*32620*/  LEA R4, P6, R0, R2, 0x1 ;  /* 0x0000000200047211 */ /* 0x000fc600078c08ff */
[----:B------:R0:W-:Y:S01]  /*32630*/  @P2 STG.E.U16 [R8.64], R5 ;  /* 0x0000000508002986 */ /* 0x0001e2000c101504 */
[----:B------:R-:W-:Y:S02]  /*32640*/  ISETP.LT.AND P4, PT, R16, c[0x0][0x17c], !P0 ;  /* 0x00005f0010007a0c */ /* 0x000fe40004781270 */
[C---:B0-----:R-:W-:Y:S02]  /*32650*/  LEA.HI.X.SX32 R5, R0.reuse, R3, 0x1, P6 ;  /* 0x0000000300057211 */ /* 0x041fe400030f0eff */
[----:B------:R-:W-:-:S04]  /*32660*/  IADD3 R9, R0, c[0x0][0x198], RZ ;  /* 0x0000660000097a10 */ /* 0x000fc80007ffe0ff */
        /* <DEDUP_REMOVED lines=16> */
[----:B------:R-:W-:-:S04]  /*32770*/  IADD3 R12, R0, c[0x0][0x198], RZ ;  /* 0x00006600000c7a10 */ /* 0x000fc80007ffe0ff */
[-C--:B------:R-:W-:Y:S02]  /*32780*/  LEA R8, P6, R12, R2.reuse, 0x1 ;  /* 0x000000020c087211 */ /* 0x080fe400078c08ff */
[----:B------:R-:W-:Y:S02]  /*32790*/  IADD3 R4, R28, 0x1d3, RZ ;  /* 0x000001d31c047810 */ /* 0x000fe40007ffe0ff */
[C---:B------:R-:W-:Y:S02]  /*327a0*/  LEA.HI.X.SX32 R9, R12.reuse, R3, 0x1, P6 ;  /* 0x000000030c097211 */ /* 0x040fe400030f0eff */
[----:B------:R-:W-:Y:S02]  /*327b0*/  IADD3 R0, R12, c[0x0][0x198], RZ ;  /* 0x000066000c007a10 */ /* 0x000fe40007ffe0ff */
[----:B------:R-:W-:Y:S01]  /*327c0*/  ISETP.LT.AND P4, PT, R4, c[0x0][0x17c], !P0 ;  /* 0x00005f0004007a0c */ /* 0x000fe20004781270 */
[----:B------:R0:W-:Y:S01]  /*327d0*/  @P3 STG.E.U16 [R8.64], R5 ;  /* 0x0000000508003986 */ /* 0x0001e2000c101504 */
[----:B------:R-:W-:-:S02]  /*327e0*/  LEA R4, P6, R0, R2, 0x1 ;  /* 0x0000000200047211 */ /* 0x000fc400078c08ff */
[C---:B------:R-:W-:Y:S02]  /*327f0*/  IADD3 R16, R28.reuse, 0x1d2, RZ ;  /* 0x000001d21c107810 */ /* 0x040fe40007ffe0ff */
[----:B------:R-:W-:Y:S02]  /*32800*/  IADD3 R12, R28, 0x1d4, RZ ;  /* 0x000001d41c0c7810 */ /* 0x000fe40007ffe0ff */
[----:B------:R-:W-:Y:S02]  /*32810*/  ISETP.LT.AND P5, PT, R16, c[0x0][0x17c], !P0 ;  /* 0x00005f0010007a0c */ /* 0x000fe400047a1270 */
[C---:B0-----:R-:W-:Y:S02]  /*32820*/  IADD3 R9, R0.reuse, c[0x0][0x198], RZ ;  /* 0x0000660000097a10 */ /* 0x041fe40007ffe0ff */
[----:B------:R-:W-:Y:S02]  /*32830*/  LEA.HI.X.SX32 R5, R0, R3, 0x1, P6 ;  /* 0x0000000300057211 */ /* 0x000fe400030f0eff */
[----:B------:R-:W-:-:S02]  /*32840*/  LEA R8, P6, R9, R2, 0x1 ;  /* 0x0000000209087211 */ /* 0x000fc400078c08ff */
[C---:B------:R-:W-:Y:S02]  /*32850*/  IADD3 R0, R9.reuse, c[0x0][0x198], RZ ;  /* 0x0000660009007a10 */ /* 0x040fe40007ffe0ff */
[----:B------:R-:W-:Y:S02]  /*32860*/  ISETP.LT.AND P3, PT, R12, c[0x0][0x17c], !P0 ;  /* 0x00005f000c007a0c */ /* 0x000fe40004761270 */
[----:B------:R-:W-:Y:S02]  /*32870*/  LEA.HI.X.SX32 R9, R9, R3, 0x1, P6 ;  /* 0x0000000309097211 */ /* 0x000fe400030f0eff */
[----:B------:R-:W-:Y:S01]  /*32880*/  IADD3 R12, R28, 0x1d5, RZ ;  /* 0x000001d51c0c7810 */ /* 0x000fe20007ffe0ff */
[----:B----4-:R0:W-:Y:S01]  /*32890*/  @P2 STG.E.U16 [R4.64], R25 ;  /* 0x0000001904002986 */ /* 0x0101e2000c101504 */
[----:B------:R-:W-:Y:S02]  /*328a0*/  PRMT R13, R25, 0x7632, R13 ;  /* 0x00007632190d7816 */ /* 0x000fe4000000000d */
[----:B------:R-:W-:-:S02]  /*328b0*/  ISETP.LT.AND P2, PT, R12, c[0x0][0x17c], !P0 ;  /* 0x00005f000c007a0c */ /* 0x000fc40004741270 */
[C---:B------:R-:W-:Y:S02]  /*328c0*/  IADD3 R12, R0.reuse, c[0x0][0x198], RZ ;  /* 0x00006600000c7a10 */ /* 0x040fe40007ffe0ff */
[----:B0-----:R-:W-:-:S04]  /*328d0*/  LEA R4, P6, R0, R2, 0x1 ;  /* 0x0000000200047211 */ /* 0x001fc800078c08ff */
[----:B------:R-:W-:Y:S01]  /*328e0*/  LEA.HI.X.SX32 R5, R0, R3, 0x1, P6 ;  /* 0x0000000300057211 */ /* 0x000fe200030f0eff */
[----:B------:R0:W-:Y:S01]  /*328f0*/  @P1 STG.E.U16 [R8.64], R13 ;  /* 0x0000000d08001986 */ /* 0x0001e2000c101504 */
[C---:B------:R-:W-:Y:S02]  /*32900*/  IADD3 R0, R12.reuse, c[0x0][0x198], RZ ;  /* 0x000066000c007a10 */ /* 0x040fe40007ffe0ff */
[----:B0-----:R-:W-:-:S04]  /*32910*/  LEA R8, P6, R12, R2, 0x1 ;  /* 0x000000020c087211 */ /* 0x001fc800078c08ff */
[----:B------:R-:W-:Y:S01]  /*32920*/  LEA.HI.X.SX32 R9, R12, R3, 0x1, P6 ;  /* 0x000000030c097211 */ /* 0x000fe200030f0eff */
[----:B--2---:R0:W-:Y:S02]  /*32930*/  @P5 STG.E.U16 [R4.64], R24 ;  /* 0x0000001804005986 */ /* 0x0041e4000c101504 */
[----:B0-----:R-:W-:Y:S02]  /*32940*/  IADD3 R4, R28, 0x1d7, RZ ;  /* 0x000001d71c047810 */ /* 0x001fe40007ffe0ff */
[----:B------:R-:W-:Y:S02]  /*32950*/  PRMT R5, R24, 0x7632, R5 ;  /* 0x0000763218057816 */ /* 0x000fe40000000005 */
[----:B------:R-:W-:Y:S01]  /*32960*/  ISETP.LT.AND P5, PT, R4, c[0x0][0x17c], !P0 ;  /* 0x00005f0004007a0c */ /* 0x000fe200047a1270 */
[----:B------:R-:W2:Y:S01]  /*32970*/  LDL.LU R24, [R1+0x4c] ;  /* 0x00004c0001187983 */ /* 0x000ea20000300800 */
[----:B------:R-:W-:-:S03]  /*32980*/  LEA R4, P6, R0, R2, 0x1 ;  /* 0x0000000200047211 */ /* 0x000fc600078c08ff */
[----:B------:R0:W-:Y:S02]  /*32990*/  @P4 STG.E.U16 [R8.64], R5 ;  /* 0x0000000508004986 */ /* 0x0001e4000c101504 */
[----:B0-----:R-:W-:Y:S02]  /*329a0*/  LEA.HI.X.SX32 R5, R0, R3, 0x1, P6 ;  /* 0x0000000300057211 */ /* 0x001fe400030f0eff */
[----:B---3--:R-:W-:-:S03]  /*329b0*/  PRMT R13, R29, 0x7632, R13 ;  /* 0x000076321d0d7816 */ /* 0x008fc6000000000d */
[----:B------:R0:W-:Y:S04]  /*329c0*/  @P3 STG.E.U16 [R4.64], R29 ;  /* 0x0000001d04003986 */ /* 0x0001e8000c101504 */
[----:B0-----:R-:W3:Y:S01]  /*329d0*/  LDL.LU R29, [R1+0x5c] ;  /* 0x00005c00011d7983 */ /* 0x001ee20000300800 */
[----:B------:R-:W-:Y:S02]  /*329e0*/  IADD3 R9, R0, c[0x0][0x198], RZ ;  /* 0x0000660000097a10 */ /* 0x000fe40007ffe0ff */
[C---:B------:R-:W-:Y:S01]  /*329f0*/  IADD3 R16, R28.reuse, 0x1d6, RZ ;  /* 0x000001d61c107810 */ /* 0x040fe20007ffe0ff */
[----:B------:R-:W4:Y:S01]  /*32a00*/  LDL.LU R25, [R1+0x2c] ;  /* 0x00002c0001197983 */ /* 0x000f220000300800 */
[----:B------:R-:W-:Y:S02]  /*32a10*/  IADD3 R12, R28, 0x1d8, RZ ;  /* 0x000001d81c0c7810 */ /* 0x000fe40007ffe0ff */
[----:B------:R-:W-:-:S02]  /*32a20*/  LEA R8, P6, R9, R2, 0x1 ;  /* 0x0000000209087211 */ /* 0x000fc400078c08ff */
[----:B------:R-:W-:Y:S02]  /*32a30*/  ISETP.LT.AND P1, PT, R16, c[0x0][0x17c], !P0 ;  /* 0x00005f0010007a0c */ /* 0x000fe40004721270 */
[C---:B------:R-:W-:Y:S02]  /*32a40*/  IADD3 R0, R9.reuse, c[0x0][0x198], RZ ;  /* 0x0000660009007a10 */ /* 0x040fe40007ffe0ff */
[----:B------:R-:W-:Y:S02]  /*32a50*/  ISETP.LT.AND P4, PT, R12, c[0x0][0x17c], !P0 ;  /* 0x00005f000c007a0c */ /* 0x000fe40004781270 */
[----:B------:R-:W-:Y:S02]  /*32a60*/  IADD3 R12, R28, 0x1d9, RZ ;  /* 0x000001d91c0c7810 */ /* 0x000fe40007ffe0ff */
[----:B------:R-:W-:Y:S02]  /*32a70*/  LEA.HI.X.SX32 R9, R9, R3, 0x1, P6 ;  /* 0x0000000309097211 */ /* 0x000fe400030f0eff */
[----:B------:R-:W-:-:S02]  /*32a80*/  LEA R4, P6, R0, R2, 0x1 ;  /* 0x0000000200047211 */ /* 0x000fc400078c08ff */
[----:B------:R-:W-:Y:S02]  /*32a90*/  ISETP.LT.AND P3, PT, R12, c[0x0][0x17c], !P0 ;  /* 0x00005f000c007a0c */ /* 0x000fe40004761270 */
[C---:B------:R-:W-:Y:S02]  /*32aa0*/  IADD3 R12, R0.reuse, c[0x0][0x198], RZ ;  /* 0x00006600000c7a10 */ /* 0x040fe40007ffe0ff */
[----:B------:R-:W-:Y:S01]  /*32ab0*/  LEA.HI.X.SX32 R5, R0, R3, 0x1, P6 ;  /* 0x0000000300057211 */ /* 0x000fe200030f0eff */
[----:B------:R0:W-:Y:S01]  /*32ac0*/  @P2 STG.E.U16 [R8.64], R13 ;  /* 0x0000000d08002986 */ /* 0x0001e2000c101504 */
[----:B------:R-:W-:-:S03]  /*32ad0*/  IADD3 R0, R12, c[0x0][0x198], RZ ;  /* 0x000066000c007a10 */ /* 0x000fc60007ffe0ff */
[----:B------:R1:W-:Y:S01]  /*32ae0*/  @P1 STG.E.U16 [R4.64], R26 ;  /* 0x0000001a04001986 */ /* 0x0003e2000c101504 */
        /* <DEDUP_REMOVED lines=8> */
[----:B------:R-:W-:Y:S02]  /*32b70*/  IADD3 R16, R28, 0x1da, RZ ;  /* 0x000001da1c107810 */ /* 0x000fe40007ffe0ff */
[----:B------:R-:W-:Y:S02]  /*32b80*/  LEA.HI.X.SX32 R5, R0, R3, 0x1, P6 ;  /* 0x0000000300057211 */ /* 0x000fe400030f0eff */
[----:B------:R-:W-:Y:S02]  /*32b90*/  ISETP.LT.AND P5, PT, R12, c[0x0][0x17c], !P0 ;  /* 0x00005f000c007a0c */ /* 0x000fe400047a1270 */
[----:B0-----:R-:W-:Y:S02]  /*32ba0*/  IADD3 R9, R0, c[0x0][0x198], RZ ;  /* 0x0000660000097a10 */ /* 0x001fe40007ffe0ff */
[----:B------:R-:W-:Y:S02]  /*32bb0*/  IADD3 R12, R28, 0x1dd, RZ ;  /* 0x000001dd1c0c7810 */ /* 0x000fe40007ffe0ff */
[----:B------:R-:W-:-:S02]  /*32bc0*/  LEA R8, P6, R9, R2, 0x1 ;  /* 0x0000000209087211 */ /* 0x000fc400078c08ff */
[----:B------:R-:W-:Y:S02]  /*32bd0*/  ISETP.LT.AND P2, PT, R16, c[0x0][0x17c], !P0 ;  /* 0x00005f0010007a0c */ /* 0x000fe40004741270 */
[C---:B------:R-:W-:Y:S01]  /*32be0*/  IADD3 R0, R9.reuse, c[0x0][0x198], RZ ;  /* 0x0000660009007a10 */ /* 0x040fe20007ffe0ff */
[----:B------:R0:W-:Y:S01]  /*32bf0*/  @P4 STG.E.U16 [R4.64], R6 ;  /* 0x0000000604004986 */ /* 0x0001e2000c101504 */
[----:B------:R-:W-:Y:S02]  /*32c00*/  ISETP.LT.AND P4, PT, R12, c[0x0][0x17c], !P0 ;  /* 0x00005f000c007a0c */ /* 0x000fe40004781270 */
[----:B------:R-:W-:Y:S02]  /*32c10*/  LEA.HI.X.SX32 R9, R9, R3, 0x1, P6 ;  /* 0x0000000309097211 */ /* 0x000fe400030f0eff */
[----:B------:R-:W-:Y:S02]  /*32c20*/  PRMT R12, R6, 0x7632, R12 ;  /* 0x00007632060c7816 */ /* 0x000fe4000000000c */
[----:B0-----:R-:W-:-:S02]  /*32c30*/  LEA R4, P6, R0, R2, 0x1 ;  /* 0x0000000200047211 */ /* 0x001fc400078c08ff */
[C---:B------:R-:W-:Y:S01]  /*32c40*/  IADD3 R6, R0.reuse, c[0x0][0x198], RZ ;  /* 0x0000660000067a10 */ /* 0x040fe20007ffe0ff */
[----:B------:R0:W-:Y:S01]  /*32c50*/  @P3 STG.E.U16 [R8.64], R12 ;  /* 0x0000000c08003986 */ /* 0x0001e2000c101504 */
[----:B------:R-:W-:Y:S02]  /*32c60*/  LEA.HI.X.SX32 R5, R0, R3, 0x1, P6 ;  /* 0x0000000300057211 */ /* 0x000fe400030f0eff */
[----:B------:R-:W-:-:S03]  /*32c70*/  IADD3 R0, R6, c[0x0][0x198], RZ ;  /* 0x0000660006007a10 */ /* 0x000fc60007ffe0ff */
[----:B------:R1:W-:Y:S01]  /*32c80*/  @P2 STG.E.U16 [R4.64], R10 ;  /* 0x0000000a04002986 */ /* 0x0003e2000c101504 */
[----:B0-----:R-:W-:-:S04]  /*32c90*/  LEA R8, P6, R6, R2, 0x1 ;  /* 0x0000000206087211 */ /* 0x001fc800078c08ff */
[----:B------:R-:W-:Y:S02]  /*32ca0*/  LEA.HI.X.SX32 R9, R6, R3, 0x1, P6 ;  /* 0x0000000306097211 */ /* 0x000fe400030f0eff */
[----:B-1----:R-:W-:Y:S02]  /*32cb0*/  PRMT R5, R10, 0x7632, R5 ;  /* 0x000076320a057816 */ /* 0x002fe40000000005 */
[C---:B------:R-:W-:Y:S02]  /*32cc0*/  LEA R4, P6, R0.reuse, R2, 0x1 ;  /* 0x0000000200047211 */ /* 0x040fe400078c08ff */
[----:B------:R-:W-:Y:S01]  /*32cd0*/  IADD3 R6, R0, c[0x0][0x198], RZ ;  /* 0x0000660000067a10 */ /* 0x000fe20007ffe0ff */
[----:B------:R0:W-:Y:S01]  /*32ce0*/  @P1 STG.E.U16 [R8.64], R5 ;  /* 0x0000000508001986 */ /* 0x0001e2000c101504 */
[----:B------:R-:W-:-:S04]  /*32cf0*/  IADD3 R13, R28, 0x1de, RZ ;  /* 0x000001de1c0d7810 */ /* 0x000fc80007ffe0ff */
[----:B------:R-:W-:Y:S02]  /*32d00*/  ISETP.LT.AND P3, PT, R13, c[0x0][0x17c], !P0 ;  /* 0x00005f000d007a0c */ /* 0x000fe40004761270 */
[----:B------:R-:W-:Y:S02]  /*32d10*/  IADD3 R13, R28, 0x1df, RZ ;  /* 0x000001df1c0d7810 */ /* 0x000fe40007ffe0ff */
[-C--:B0-----:R-:W-:Y:S02]  /*32d20*/  LEA.HI.X.SX32 R5, R0, R3.reuse, 0x1, P6 ;  /* 0x0000000300057211 */ /* 0x081fe400030f0eff */
[C---:B------:R-:W-:Y:S02]  /*32d30*/  LEA R8, P6, R6.reuse, R2, 0x1 ;  /* 0x0000000206087211 */ /* 0x040fe400078c08ff */
[C---:B------:R-:W-:Y:S01]  /*32d40*/  IADD3 R0, R6.reuse, c[0x0][0x198], RZ ;  /* 0x0000660006007a10 */ /* 0x040fe20007ffe0ff */
[----:B------:R0:W-:Y:S01]  /*32d50*/  @P5 STG.E.U16 [R4.64], R14 ;  /* 0x0000000e04005986 */ /* 0x0001e2000c101504 */
[----:B------:R-:W-:-:S02]  /*32d60*/  LEA.HI.X.SX32 R9, R6, R3, 0x1, P6 ;  /* 0x0000000306097211 */ /* 0x000fc400030f0eff */
[----:B------:R-:W-:Y:S02]  /*32d70*/  PRMT R12, R14, 0x7632, R12 ;  /* 0x000076320e0c7816 */ /* 0x000fe4000000000c */
[----:B------:R-:W-:Y:S02]  /*32d80*/  ISETP.LT.AND P2, PT, R13, c[0x0][0x17c], !P0 ;  /* 0x00005f000d007a0c */ /* 0x000fe40004741270 */
[C---:B------:R-:W-:Y:S02]  /*32d90*/  IADD3 R6, R0.reuse, c[0x0][0x198], RZ ;  /* 0x0000660000067a10 */ /* 0x040fe40007ffe0ff */
[----:B0-----:R-:W-:Y:S01]  /*32da0*/  LEA R4, P6, R0, R2, 0x1 ;  /* 0x0000000200047211 */ /* 0x001fe200078c08ff */
[----:B------:R0:W-:Y:S01]  /*32db0*/  @P4 STG.E.U16 [R8.64], R12 ;  /* 0x0000000c08004986 */ /* 0x0001e2000c101504 */
[----:B------:R-:W-:Y:S02]  /*32dc0*/  IADD3 R13, R28, 0x1e0, RZ ;  /* 0x000001e01c0d7810 */ /* 0x000fe40007ffe0ff */
[----:B------:R-:W-:-:S02]  /*32dd0*/  LEA.HI.X.SX32 R5, R0, R3, 0x1, P6 ;  /* 0x0000000300057211 */ /* 0x000fc400030f0eff */
[----:B------:R-:W-:Y:S02]  /*32de0*/  ISETP.LT.AND P1, PT, R13, c[0x0][0x17c], !P0 ;  /* 0x00005f000d007a0c */ /* 0x000fe40004721270 */
[C---:B------:R-:W-:Y:S01]  /*32df0*/  IADD3 R0, R6.reuse, c[0x0][0x198], RZ ;  /* 0x0000660006007a10 */ /* 0x040fe20007ffe0ff */
[----:B------:R1:W-:Y:S01]  /*32e00*/  @P3 STG.E.U16 [R4.64], R18 ;  /* 0x0000001204003986 */ /* 0x0003e2000c101504 */
[----:B0-----:R-:W-:Y:S02]  /*32e10*/  LEA R8, P6, R6, R2, 0x1 ;  /* 0x0000000206087211 */ /* 0x001fe400078c08ff */
[----:B------:R-:W-:Y:S02]  /*32e20*/  IADD3 R10, R28, 0x1e1, RZ ;  /* 0x000001e11c0a7810 */ /* 0x000fe40007ffe0ff */
[----:B------:R-:W-:Y:S02]  /*32e30*/  LEA.HI.X.SX32 R9, R6, R3, 0x1, P6 ;  /* 0x0000000306097211 */ /* 0x000fe400030f0eff */
[----:B-1----:R-:W-:-:S02]  /*32e40*/  PRMT R5, R18, 0x7632, R5 ;  /* 0x0000763212057816 */ /* 0x002fc40000000005 */
[----:B------:R-:W-:Y:S02]  /*32e50*/  LEA R4, P6, R0, R2, 0x1 ;  /* 0x0000000200047211 */ /* 0x000fe400078c08ff */
[----:B------:R-:W-:Y:S01]  /*32e60*/  ISETP.LT.AND P5, PT, R10, c[0x0][0x17c], !P0 ;  /* 0x00005f000a007a0c */ /* 0x000fe200047a1270 */
[----:B------:R0:W-:Y:S01]  /*32e70*/  @P2 STG.E.U16 [R8.64], R5 ;  /* 0x0000000508002986 */ /* 0x0001e2000c101504 */
[----:B------:R-:W-:Y:S02]  /*32e80*/  IADD3 R6, R28, 0x1e4, RZ ;  /* 0x000001e41c067810 */ /* 0x000fe40007ffe0ff */
[----:B------:R-:W-:Y:S02]  /*32e90*/  IADD3 R12, R0, c[0x0][0x198], RZ ;  /* 0x00006600000c7a10 */ /* 0x000fe40007ffe0ff */
[----:B------:R-:W-:Y:S02]  /*32ea0*/  IADD3 R10, R28, 0x1e2, RZ ;  /* 0x000001e21c0a7810 */ /* 0x000fe40007ffe0ff */
[----:B------:R-:W-:-:S02]  /*32eb0*/  ISETP.LT.AND P2, PT, R6, c[0x0][0x17c], !P0 ;  /* 0x00005f0006007a0c */ /* 0x000fc40004741270 */
[----:B------:R-:W-:Y:S02]  /*32ec0*/  ISETP.LT.AND P4, PT, R10, c[0x0][0x17c], !P0 ;  /* 0x00005f000a007a0c */ /* 0x000fe40004781270 */
[-C--:B0-----:R-:W-:Y:S02]  /*32ed0*/  LEA.HI.X.SX32 R5, R0, R3.reuse, 0x1, P6 ;  /* 0x0000000300057211 */ /* 0x081fe400030f0eff */
[CC--:B------:R-:W-:Y:S02]  /*32ee0*/  LEA R8, P6, R12.reuse, R2.reuse, 0x1 ;  /* 0x000000020c087211 */ /* 0x0c0fe400078c08ff */
[C---:B------:R-:W-:Y:S02]  /*32ef0*/  IADD3 R6, R12.reuse, c[0x0][0x198], RZ ;  /* 0x000066000c067a10 */ /* 0x040fe40007ffe0ff */
[----:B------:R-:W-:Y:S02]  /*32f00*/  LEA.HI.X.SX32 R9, R12, R3, 0x1, P6 ;  /* 0x000000030c097211 */ /* 0x000fe400030f0eff */
[----:B--2---:R-:W-:Y:S01]  /*32f10*/  PRMT R0, R24, 0x7632, R0 ;  /* 0x0000763218007816 */ /* 0x004fe20000000000 */
[----:B------:R0:W-:Y:S04]  /*32f20*/  @P1 STG.E.U16 [R4.64], R24 ;  /* 0x0000001804001986 */ /* 0x0001e8000c101504 */
[----:B0-----:R-:W2:Y:S01]  /*32f30*/  LDL.LU R24, [R1+0x7c] ;  /* 0x00007c0001187983 */ /* 0x001ea20000300800 */
[----:B------:R-:W-:-:S04]  /*32f40*/  LEA R4, P6, R6, R2, 0x1 ;  /* 0x0000000206047211 */ /* 0x000fc800078c08ff */
[----:B------:R-:W-:Y:S01]  /*32f50*/  LEA.HI.X.SX32 R5, R6, R3, 0x1, P6 ;  /* 0x0000000306057211 */ /* 0x000fe200030f0eff */
[----:B------:R-:W-:Y:S01]  /*32f60*/  @P5 STG.E.U16 [R8.64], R0 ;  /* 0x0000000008005986 */ /* 0x000fe2000c101504 */
[----:B---3--:R-:W-:-:S03]  /*32f70*/  PRMT R13, R29, 0x7632, R13 ;  /* 0x000076321d0d7816 */ /* 0x008fc6000000000d */
[----:B------:R0:W-:Y:S04]  /*32f80*/  @P4 STG.E.U16 [R4.64], R29 ;  /* 0x0000001d04004986 */ /* 0x0001e8000c101504 */
[----:B0-----:R-:W3:Y:S01]  /*32f90*/  LDL.LU R29, [R1+0xac] ;  /* 0x0000ac00011d7983 */ /* 0x001ee20000300800 */
[----:B------:R-:W-:-:S04]  /*32fa0*/  IADD3 R10, R28, 0x1e3, RZ ;  /* 0x000001e31c0a7810 */ /* 0x000fc80007ffe0ff */
[----:B------:R-:W-:Y:S02]  /*32fb0*/  ISETP.LT.AND P3, PT, R10, c[0x0][0x17c], !P0 ;  /* 0x00005f000a007a0c */ /* 0x000fe40004761270 */
[----:B------:R-:W-:Y:S02]  /*32fc0*/  IADD3 R10, R28, 0x1e5, RZ ;  /* 0x000001e51c0a7810 */ /* 0x000fe40007ffe0ff */
[----:B------:R-:W-:Y:S02]  /*32fd0*/  IADD3 R12, R6, c[0x0][0x198], RZ ;  /* 0x00006600060c7a10 */ /* 0x000fe40007ffe0ff */
[----:B------:R-:W-:Y:S02]  /*32fe0*/  ISETP.LT.AND P1, PT, R10, c[0x0][0x17c], !P0 ;  /* 0x00005f000a007a0c */ /* 0x000fe40004721270 */
[----:B------:R-:W-:Y:S02]  /*32ff0*/  IADD3 R10, R28, 0x1e6, RZ ;  /* 0x000001e61c0a7810 */ /* 0x000fe40007ffe0ff */
[----:B------:R-:W-:-:S02]  /*33000*/  LEA R8, P6, R12, R2, 0x1 ;  /* 0x000000020c087211 */ /* 0x000fc400078c08ff */
[----:B------:R-:W-:Y:S02]  /*33010*/  ISETP.LT.AND P5, PT, R10, c[0x0][0x17c], !P0 ;  /* 0x00005f000a007a0c */ /* 0x000fe400047a1270 */
[----:B------:R-:W-:Y:S02]  /*33020*/  IADD3 R10, R28, 0x1e7, RZ ;  /* 0x000001e71c0a7810 */ /* 0x000fe40007ffe0ff */
[C---:B------:R-:W-:Y:S02]  /*33030*/  IADD3 R6, R12.reuse, c[0x0][0x198], RZ ;  /* 0x000066000c067a10 */ /* 0x040fe40007ffe0ff */
[----:B------:R-:W-:Y:S02]  /*33040*/  LEA.HI.X.SX32 R9, R12, R3, 0x1, P6 ;  /* 0x000000030c097211 */ /* 0x000fe400030f0eff */
[----:B------:R-:W-:Y:S02]  /*33050*/  ISETP.LT.AND P4, PT, R10, c[0x0][0x17c], !P0 ;  /* 0x00005f000a007a0c */ /* 0x000fe40004781270 */
[----:B------:R-:W-:-:S02]  /*33060*/  LEA R4, P6, R6, R2, 0x1 ;  /* 0x0000000206047211 */ /* 0x000fc400078c08ff */
[C---:B------:R-:W-:Y:S01]  /*33070*/  IADD3 R10, R6.reuse, c[0x0][0x198], RZ ;  /* 0x00006600060a7a10 */ /* 0x040fe20007ffe0ff */
[----:B------:R0:W-:Y:S01]  /*33080*/  @P3 STG.E.U16 [R8.64], R13 ;  /* 0x0000000d08003986 */ /* 0x0001e2000c101504 */
[----:B------:R-:W-:Y:S02]  /*33090*/  LEA.HI.X.SX32 R5, R6, R3, 0x1, P6 ;  /* 0x0000000306057211 */ /* 0x000fe400030f0eff */
[C---:B------:R-:W-:Y:S02]  /*330a0*/  IADD3 R6, R10.reuse, c[0x0][0x198], RZ ;  /* 0x000066000a067a10 */ /* 0x040fe40007ffe0ff */
[----:B----4-:R-:W-:Y:S01]  /*330b0*/  PRMT R12, R25, 0x7632, R12 ;  /* 0x00007632190c7816 */ /* 0x010fe2000000000c */
[----:B------:R1:W-:Y:S01]  /*330c0*/  @P2 STG.E.U16 [R4.64], R25 ;  /* 0x0000001904002986 */ /* 0x0003e2000c101504 */
[----:B0-----:R-:W-:-:S04]  /*330d0*/  LEA R8, P6, R10, R2, 0x1 ;  /* 0x000000020a087211 */ /* 0x001fc800078c08ff */
[-C--:B------:R-:W-:Y:S01]  /*330e0*/  LEA.HI.X.SX32 R9, R10, R3.reuse, 0x1, P6 ;  /* 0x000000030a097211 */ /* 0x080fe200030f0eff */
[----:B-1----:R-:W4:Y:S01]  /*330f0*/  LDL.LU R25, [R1+0x9c] ;  /* 0x00009c0001197983 */ /* 0x002f220000300800 */
[C---:B------:R-:W-:Y:S02]  /*33100*/  LEA R4, P6, R6.reuse, R2, 0x1 ;  /* 0x0000000206047211 */ /* 0x040fe400078c08ff */
[----:B------:R-:W-:Y:S02]  /*33110*/  IADD3 R10, R6, c[0x0][0x198], RZ ;  /* 0x00006600060a7a10 */ /* 0x000fe40007ffe0ff */
[----:B------:R-:W-:Y:S01]  /*33120*/  IADD3 R0, R28, 0x1e8, RZ ;  /* 0x000001e81c007810 */ /* 0x000fe20007ffe0ff */
[----:B------:R0:W-:Y:S01]  /*33130*/  @P1 STG.E.U16 [R8.64], R12 ;  /* 0x0000000c08001986 */ /* 0x0001e2000c101504 */
[----:B------:R-:W-:Y:S02]  /*33140*/  LEA.HI.X.SX32 R5, R6, R3, 0x1, P6 ;  /* 0x0000000306057211 */ /* 0x000fe400030f0eff */
[----:B------:R-:W-:-:S02]  /*33150*/  ISETP.LT.AND P3, PT, R0, c[0x0][0x17c], !P0 ;  /* 0x00005f0000007a0c */ /* 0x000fc40004761270 */
[C---:B------:R-:W-:Y:S02]  /*33160*/  IADD3 R6, R10.reuse, c[0x0][0x198], RZ ;  /* 0x000066000a067a10 */ /* 0x040fe40007ffe0ff */
[----:B0-----:R-:W-:-:S04]  /*33170*/  LEA R8, P6, R10, R2, 0x1 ;  /* 0x000000020a087211 */ /* 0x001fc800078c08ff */
        /* <DEDUP_REMOVED lines=10> */
[----:B------:R-:W-:Y:S02]  /*33220*/  IADD3 R0, R28, 0x1e9, RZ ;  /* 0x000001e91c007810 */ /* 0x000fe40007ffe0ff */
[----:B------:R-:W-:Y:S02]  /*33230*/  IADD3 R10, R6, c[0x0][0x198], RZ ;  /* 0x00006600060a7a10 */ /* 0x000fe40007ffe0ff */
[----:B------:R-:W-:Y:S02]  /*33240*/  ISETP.LT.AND P2, PT, R0, c[0x0][0x17c], !P0 ;  /* 0x00005f0000007a0c */ /* 0x000fe40004741270 */
[----:B------:R-:W-:-:S02]  /*33250*/  IADD3 R0, R28, 0x1ea, RZ ;  /* 0x000001ea1c007810 */ /* 0x000fc40007ffe0ff */
[-C--:B------:R-:W-:Y:S02]  /*33260*/  LEA R8, P6, R10, R2.reuse, 0x1 ;  /* 0x000000020a087211 */ /* 0x080fe400078c08ff */
[----:B------:R-:W-:Y:S02]  /*33270*/  ISETP.LT.AND P1, PT, R0, c[0x0][0x17c], !P0 ;  /* 0x00005f0000007a0c */ /* 0x000fe40004721270 */
[----:B------:R-:W-:Y:S02]  /*33280*/  IADD3 R6, R10, c[0x0][0x198], RZ ;  /* 0x000066000a067a10 */ /* 0x000fe40007ffe0ff */
[----:B------:R-:W-:Y:S02]  /*33290*/  IADD3 R0, R28, 0x1eb, RZ ;  /* 0x000001eb1c007810 */ /* 0x000fe40007ffe0ff */
[----:B------:R-:W-:Y:S02]  /*332a0*/  LEA.HI.X.SX32 R9, R10, R3, 0x1, P6 ;  /* 0x000000030a097211 */ /* 0x000fe400030f0eff */
[----:B------:R-:W-:-:S02]  /*332b0*/  LEA R4, P6, R6, R2, 0x1 ;  /* 0x0000000206047211 */ /* 0x000fc400078c08ff */
[----:B------:R-:W-:Y:S02]  /*332c0*/  ISETP.LT.AND P5, PT, R0, c[0x0][0x17c], !P0 ;  /* 0x00005f0000007a0c */ /* 0x000fe400047a1270 */
[----:B------:R-:W-:Y:S02]  /*332d0*/  IADD3 R10, R6, c[0x0][0x198], RZ ;  /* 0x00006600060a7a10 */ /* 0x000fe40007ffe0ff */
[----:B------:R-:W-:Y:S01]  /*332e0*/  IADD3 R0, R28, 0x1ec, RZ ;  /* 0x000001ec1c007810 */ /* 0x000fe20007ffe0ff */
[----:B------:R0:W-:Y:S01]  /*332f0*/  @P2 STG.E.U16 [R8.64], R12 ;  /* 0x0000000c08002986 */ /* 0x0001e2000c101504 */
[----:B------:R-:W-:Y:S02]  /*33300*/  LEA.HI.X.SX32 R5, R6, R3, 0x1, P6 ;  /* 0x0000000306057211 */ /* 0x000fe400030f0eff */
[----:B------:R-:W-:Y:S02]  /*33310*/  ISETP.LT.AND P4, PT, R0, c[0x0][0x17c], !P0 ;  /* 0x00005f0000007a0c */ /* 0x000fe40004781270 */
[----:B------:R-:W-:-:S02]  /*33320*/  IADD3 R6, R10, c[0x0][0x198], RZ ;  /* 0x000066000a067a10 */ /* 0x000fc40007ffe0ff */
[----:B------:R-:W-:Y:S02]  /*33330*/  IADD3 R0, R28, 0x1ed, RZ ;  /* 0x000001ed1c007810 */ /* 0x000fe40007ffe0ff */
[C---:B0-----:R-:W-:Y:S01]  /*33340*/  LEA R8, P6, R10.reuse, R2, 0x1 ;  /* 0x000000020a087211 */ /* 0x041fe200078c08ff */
[----:B----4-:R0:W-:Y:S01]  /*33350*/  @P1 STG.E.U16 [R4.64], R25 ;  /* 0x0000001904001986 */ /* 0x0101e2000c101504 */
[----:B------:R-:W-:Y:S02]  /*33360*/  PRMT R13, R25, 0x7632, R13 ;  /* 0x00007632190d7816 */ /* 0x000fe4000000000d */
[----:B------:R-:W-:Y:S02]  /*33370*/  LEA.HI.X.SX32 R9, R10, R3, 0x1, P6 ;  /* 0x000000030a097211 */ /* 0x000fe400030f0eff */
[----:B------:R-:W-:Y:S02]  /*33380*/  ISETP.LT.AND P3, PT, R0, c[0x0][0x17c], !P0 ;  /* 0x00005f0000007a0c */ /* 0x000fe40004761270 */
[----:B------:R-:W-:-:S02]  /*33390*/  IADD3 R10, R6, c[0x0][0x198], RZ ;  /* 0x00006600060a7a10 */ /* 0x000fc40007ffe0ff */
[----:B------:R-:W-:Y:S02]  /*333a0*/  IADD3 R0, R28, 0x1ee, RZ ;  /* 0x000001ee1c007810 */ /* 0x000fe40007ffe0ff */
[C---:B0-----:R-:W-:Y:S01]  /*333b0*/  LEA R4, P6, R6.reuse, R2, 0x1 ;  /* 0x0000000206047211 */ /* 0x041fe200078c08ff */
[----:B------:R-:W4:Y:S03]  /*333c0*/  LDL.LU R25, [R1+0x6c] ;  /* 0x00006c0001197983 */ /* 0x000f260000300800 */
[----:B------:R-:W-:Y:S01]  /*333d0*/  LEA.HI.X.SX32 R5, R6, R3, 0x1, P6 ;  /* 0x0000000306057211 */ /* 0x000fe200030f0eff */
[----:B------:R0:W-:Y:S01]  /*333e0*/  @P5 STG.E.U16 [R8.64], R13 ;  /* 0x0000000d08005986 */ /* 0x0001e2000c101504 */
[----:B------:R-:W-:Y:S02]  /*333f0*/  ISETP.LT.AND P2, PT, R0, c[0x0][0x17c], !P0 ;  /* 0x00005f0000007a0c */ /* 0x000fe40004741270 */
[----:B------:R-:W-:-:S02]  /*33400*/  IADD3 R6, R10, c[0x0][0x198], RZ ;  /* 0x000066000a067a10 */ /* 0x000fc40007ffe0ff */
[----:B0-----:R-:W-:-:S04]  /*33410*/  LEA R8, P6, R10, R2, 0x1 ;  /* 0x000000020a087211 */ /* 0x001fc800078c08ff */
[----:B------:R-:W-:Y:S02]  /*33420*/  LEA.HI.X.SX32 R9, R10, R3, 0x1, P6 ;  /* 0x000000030a097211 */ /* 0x000fe400030f0eff */
[----:B------:R-:W-:-:S04]  /*33430*/  LEA R12, P6, R6, R2, 0x1 ;  /* 0x00000002060c7211 */ /* 0x000fc800078c08ff */
[C---:B------:R-:W-:Y:S02]  /*33440*/  LEA.HI.X.SX32 R13, R6.reuse, R3, 0x1, P6 ;  /* 0x00000003060d7211 */ /* 0x040fe400030f0eff */
[----:B------:R-:W-:Y:S02]  /*33450*/  IADD3 R10, R6, c[0x0][0x198], RZ ;  /* 0x00006600060a7a10 */ /* 0x000fe40007ffe0ff */
[----:B--2---:R-:W-:Y:S01]  /*33460*/  PRMT R14, R24, 0x7632, R14 ;  /* 0x00007632180e7816 */ /* 0x004fe2000000000e */
[----:B------:R0:W-:Y:S04]  /*33470*/  @P4 STG.E.U16 [R4.64], R24 ;  /* 0x0000001804004986 */ /* 0x0001e8000c101504 */
[----:B0-----:R-:W2:Y:S04]  /*33480*/  LDL.LU R24, [R1+0x3c] ;  /* 0x00003c0001187983 */ /* 0x001ea80000300800 */
[----:B------:R-:W-:Y:S01]  /*33490*/  @P3 STG.E.U16 [R8.64], R14 ;  /* 0x0000000e08003986 */ /* 0x000fe2000c101504 */
[----:B---3--:R-:W-:-:S03]  /*334a0*/  PRMT R6, R29, 0x7632, R6 ;  /* 0x000076321d067816 */ /* 0x008fc60000000006 */
[----:B------:R0:W-:Y:S04]  /*334b0*/  @P2 STG.E.U16 [R12.64], R29 ;  /* 0x0000001d0c002986 */ /* 0x0001e8000c101504 */
[----:B0-----:R-:W3:Y:S01]  /*334c0*/  LDL.LU R29, [R1+0x1c] ;  /* 0x00001c00011d7983 */ /* 0x001ee20000300800 */
[----:B------:R-:W-:-:S04]  /*334d0*/  IADD3 R0, R28, 0x1ef, RZ ;  /* 0x000001ef1c007810 */ /* 0x000fc80007ffe0ff */
[----:B------:R-:W-:Y:S02]  /*334e0*/  ISETP.LT.AND P1, PT, R0, c[0x0][0x17c], !P0 ;  /* 0x00005f0000007a0c */ /* 0x000fe40004721270 */
[----:B------:R-:W-:-:S04]  /*334f0*/  IADD3 R0, R28, 0x1f0, RZ ;  /* 0x000001f01c007810 */ /* 0x000fc80007ffe0ff */
[----:B------:R-:W-:Y:S02]  /*33500*/  ISETP.LT.AND P5, PT, R0, c[0x0][0x17c], !P0 ;  /* 0x00005f0000007a0c */ /* 0x000fe400047a1270 */
[----:B------:R-:W-:Y:S02]  /*33510*/  IADD3 R0, R28, 0x1f1, RZ ;  /* 0x000001f11c007810 */ /* 0x000fe40007ffe0ff */
[----:B------:R-:W-:Y:S02]  /*33520*/  LEA R16, P6, R10, R2, 0x1 ;  /* 0x000000020a107211 */ /* 0x000fe400078c08ff */
[----:B------:R-:W-:Y:S02]  /*33530*/  ISETP.LT.AND P4, PT, R0, c[0x0][0x17c], !P0 ;  /* 0x00005f0000007a0c */ /* 0x000fe40004781270 */
[----:B------:R-:W-:Y:S02]  /*33540*/  IADD3 R0, R28, 0x1f2, RZ ;  /* 0x000001f21c007810 */ /* 0x000fe40007ffe0ff */
[----:B------:R-:W-:-:S02]  /*33550*/  IADD3 R4, R10, c[0x0][0x198], RZ ;  /* 0x000066000a047a10 */ /* 0x000fc40007ffe0ff */
[-C--:B------:R-:W-:Y:S02]  /*33560*/  LEA.HI.X.SX32 R17, R10, R3.reuse, 0x1, P6 ;  /* 0x000000030a117211 */ /* 0x080fe400030f0eff */
[----:B------:R-:W-:Y:S02]  /*33570*/  ISETP.LT.AND P3, PT, R0, c[0x0][0x17c], !P0 ;  /* 0x00005f0000007a0c */ /* 0x000fe40004761270 */
[----:B------:R-:W-:Y:S02]  /*33580*/  LEA R20, P6, R4, R2, 0x1 ;  /* 0x0000000204147211 */ /* 0x000fe400078c08ff */
[----:B------:R-:W-:Y:S02]  /*33590*/  IADD3 R0, R28, 0x1f3, RZ ;  /* 0x000001f31c007810 */ /* 0x000fe40007ffe0ff */
[C---:B------:R-:W-:Y:S02]  /*335a0*/  IADD3 R5, R4.reuse, c[0x0][0x198], RZ ;  /* 0x0000660004057a10 */ /* 0x040fe40007ffe0ff */
[----:B------:R-:W-:-:S02]  /*335b0*/  LEA.HI.X.SX32 R21, R4, R3, 0x1, P6 ;  /* 0x0000000304157211 */ /* 0x000fc400030f0eff */
[----:B------:R-:W-:Y:S02]  /*335c0*/  ISETP.LT.AND P2, PT, R0, c[0x0][0x17c], !P0 ;  /* 0x00005f0000007a0c */ /* 0x000fe40004741270 */
[C---:B------:R-:W-:Y:S02]  /*335d0*/  LEA R8, P6, R5.reuse, R2, 0x1 ;  /* 0x0000000205087211 */ /* 0x040fe400078c08ff */
[----:B------:R-:W-:Y:S02]  /*335e0*/  IADD3 R0, R28, 0x1f4, RZ ;  /* 0x000001f41c007810 */ /* 0x000fe40007ffe0ff */
[C---:B------:R-:W-:Y:S01]  /*335f0*/  IADD3 R4, R5.reuse, c[0x0][0x198], RZ ;  /* 0x0000660005047a10 */ /* 0x040fe20007ffe0ff */
[----:B------:R0:W-:Y:S01]  /*33600*/  @P1 STG.E.U16 [R16.64], R6 ;  /* 0x0000000610001986 */ /* 0x0001e2000c101504 */
[----:B------:R-:W-:Y:S02]  /*33610*/  LEA.HI.X.SX32 R9, R5, R3, 0x1, P6 ;  /* 0x0000000305097211 */ /* 0x000fe400030f0eff */
[----:B------:R-:W-:-:S02]  /*33620*/  ISETP.LT.AND P1, PT, R0, c[0x0][0x17c], !P0 ;  /* 0x00005f0000007a0c */ /* 0x000fc40004721270 */
[----:B------:R-:W-:Y:S02]  /*33630*/  LEA R12, P6, R4, R2, 0x1 ;  /* 0x00000002040c7211 */ /* 0x000fe400078c08ff */
[----:B------:R-:W-:Y:S02]  /*33640*/  IADD3 R0, R28, 0x1f5, RZ ;  /* 0x000001f51c007810 */ /* 0x000fe40007ffe0ff */
[C---:B------:R-:W-:Y:S01]  /*33650*/  IADD3 R5, R4.reuse, c[0x0][0x198], RZ ;  /* 0x0000660004057a10 */ /* 0x040fe20007ffe0ff */
[----:B----4-:R-:W-:Y:S01]  /*33660*/  @P5 STG.E.U16 [R20.64], R25 ;  /* 0x0000001914005986 */ /* 0x010fe2000c101504 */
[----:B------:R-:W-:Y:S02]  /*33670*/  PRMT R10, R25, 0x7632, R10 ;  /* 0x00007632190a7816 */ /* 0x000fe4000000000a */
[----:B------:R-:W-:Y:S02]  /*33680*/  LEA.HI.X.SX32 R13, R4, R3, 0x1, P6 ;  /* 0x00000003040d7211 */ /* 0x000fe400030f0eff */
[----:B------:R-:W-:-:S02]  /*33690*/  ISETP.LT.AND P5, PT, R0, c[0x0][0x17c], !P0 ;  /* 0x00005f0000007a0c */ /* 0x000fc400047a1270 */
[C---:B------:R-:W-:Y:S02]  /*336a0*/  LEA R4, P6, R5.reuse, R2, 0x1 ;  /* 0x0000000205047211 */ /* 0x040fe400078c08ff */
[----:B------:R-:W-:Y:S01]  /*336b0*/  IADD3 R0, R28, 0x1f6, RZ ;  /* 0x000001f61c007810 */ /* 0x000fe20007ffe0ff */
[----:B------:R1:W-:Y:S01]  /*336c0*/  @P4 STG.E.U16 [R8.64], R10 ;  /* 0x0000000a08004986 */ /* 0x0003e2000c101504 */
[C---:B0-----:R-:W-:Y:S02]  /*336d0*/  IADD3 R6, R5.reuse, c[0x0][0x198], RZ ;  /* 0x0000660005067a10 */ /* 0x041fe40007ffe0ff */
[----:B------:R-:W-:Y:S02]  /*336e0*/  LEA.HI.X.SX32 R5, R5, R3, 0x1, P6 ;  /* 0x0000000305057211 */ /* 0x000fe400030f0eff */
[----:B------:R-:W-:Y:S02]  /*336f0*/  ISETP.LT.AND P4, PT, R0, c[0x0][0x17c], !P0 ;  /* 0x00005f0000007a0c */ /* 0x000fe40004781270 */
[----:B------:R-:W-:-:S02]  /*33700*/  IADD3 R0, R28, 0x1f7, RZ ;  /* 0x000001f71c007810 */ /* 0x000fc40007ffe0ff */
[C---:B-1----:R-:W-:Y:S02]  /*33710*/  LEA R8, P6, R6.reuse, R2, 0x1 ;  /* 0x0000000206087211 */ /* 0x042fe400078c08ff */
[----:B------:R-:W-:Y:S02]  /*33720*/  IADD3 R10, R6, c[0x0][0x198], RZ ;  /* 0x00006600060a7a10 */ /* 0x000fe40007ffe0ff */
[----:B--2---:R-:W-:Y:S01]  /*33730*/  PRMT R9, R24, 0x7632, R9 ;  /* 0x0000763218097816 */ /* 0x004fe20000000009 */
[----:B------:R-:W-:Y:S01]  /*33740*/  @P3 STG.E.U16 [R12.64], R24 ;  /* 0x000000180c003986 */ /* 0x000fe2000c101504 */
[----:B------:R-:W-:-:S03]  /*33750*/  ISETP.LT.AND P3, PT, R0, c[0x0][0x17c], !P0 ;  /* 0x00005f0000007a0c */ /* 0x000fc60004761270 */
[----:B------:R0:W-:Y:S01]  /*33760*/  @P2 STG.E.U16 [R4.64], R9 ;  /* 0x0000000904002986 */ /* 0x0001e2000c101504 */
[----:B------:R-:W-:-:S04]  /*33770*/  IADD3 R0, R28, 0x1f8, RZ ;  /* 0x000001f81c007810 */ /* 0x000fc80007ffe0ff */
[----:B------:R-:W-:Y:S02]  /*33780*/  ISETP.LT.AND P2, PT, R0, c[0x0][0x17c], !P0 ;  /* 0x00005f0000007a0c */ /* 0x000fe40004741270 */
[-C--:B0-----:R-:W-:Y:S02]  /*33790*/  LEA.HI.X.SX32 R9, R6, R3.reuse, 0x1, P6 ;  /* 0x0000000306097211 */ /* 0x081fe400030f0eff */
[C---:B------:R-:W-:Y:S02]  /*337a0*/  LEA R16, P6, R10.reuse, R2, 0x1 ;  /* 0x000000020a107211 */ /* 0x040fe400078c08ff */
[C---:B------:R-:W-:Y:S02]  /*337b0*/  IADD3 R6, R10.reuse, c[0x0][0x198], RZ ;  /* 0x000066000a067a10 */ /* 0x040fe40007ffe0ff */
[----:B------:R-:W-:Y:S02]  /*337c0*/  LEA.HI.X.SX32 R17, R10, R3, 0x1, P6 ;  /* 0x000000030a117211 */ /* 0x000fe400030f0eff */
[----:B------:R-:W-:-:S02]  /*337d0*/  IADD3 R0, R28, 0x1f9, RZ ;  /* 0x000001f91c007810 */ /* 0x000fc40007ffe0ff */
[C---:B------:R-:W-:Y:S02]  /*337e0*/  LEA R4, P6, R6.reuse, R2, 0x1 ;  /* 0x0000000206047211 */ /* 0x040fe400078c08ff */
[----:B------:R-:W-:Y:S02]  /*337f0*/  IADD3 R10, R6, c[0x0][0x198], RZ ;  /* 0x00006600060a7a10 */ /* 0x000fe40007ffe0ff */
[----:B---3--:R-:W-:Y:S01]  /*33800*/  PRMT R5, R29, 0x7632, R5 ;  /* 0x000076321d057816 */ /* 0x008fe20000000005 */
[----:B------:R-:W-:Y:S01]  /*33810*/  @P1 STG.E.U16 [R8.64], R29 ;  /* 0x0000001d08001986 */ /* 0x000fe2000c101504 */
[----:B------:R-:W-:Y:S02]  /*33820*/  ISETP.LT.AND P1, PT, R0, c[0x0][0x17c], !P0 ;  /* 0x00005f0000007a0c */ /* 0x000fe40004721270 */
[----:B------:R-:W-:Y:S01]  /*33830*/  IADD3 R0, R28, 0x1fa, RZ ;  /* 0x000001fa1c007810 */ /* 0x000fe20007ffe0ff */
[----:B------:R0:W-:Y:S03]  /*33840*/  @P5 STG.E.U16 [R16.64], R5 ;  /* 0x0000000510005986 */ /* 0x0001e6000c101504 */
[----:B------:R-:W-:-:S02]  /*33850*/  ISETP.LT.AND P5, PT, R0, c[0x0][0x17c], !P0 ;  /* 0x00005f0000007a0c */ /* 0x000fc400047a1270 */
[----:B------:R-:W-:Y:S02]  /*33860*/  IADD3 R0, R28, 0x1fb, RZ ;  /* 0x000001fb1c007810 */ /* 0x000fe40007ffe0ff */
[-C--:B0-----:R-:W-:Y:S02]  /*33870*/  LEA.HI.X.SX32 R5, R6, R3.reuse, 0x1, P6 ;  /* 0x0000000306057211 */ /* 0x081fe400030f0eff */
[CC--:B------:R-:W-:Y:S02]  /*33880*/  LEA R12, P6, R10.reuse, R2.reuse, 0x1 ;  /* 0x000000020a0c7211 */ /* 0x0c0fe400078c08ff */
[C---:B------:R-:W-:Y:S02]  /*33890*/  IADD3 R6, R10.reuse, c[0x0][0x198], RZ ;  /* 0x000066000a067a10 */ /* 0x040fe40007ffe0ff */
[----:B------:R-:W-:Y:S02]  /*338a0*/  PRMT R9, R27, 0x7632, R9 ;  /* 0x000076321b097816 */ /* 0x000fe40000000009 */
[----:B------:R-:W-:Y:S01]  /*338b0*/  LEA.HI.X.SX32 R13, R10, R3, 0x1, P6 ;  /* 0x000000030a0d7211 */ /* 0x000fe200030f0eff */
[----:B------:R-:W-:Y:S01]  /*338c0*/  @P4 STG.E.U16 [R4.64], R27 ;  /* 0x0000001b04004986 */ /* 0x000fe2000c101504 */
[----:B------:R-:W-:-:S02]  /*338d0*/  LEA R8, P6, R6, R2, 0x1 ;  /* 0x0000000206087211 */ /* 0x000fc400078c08ff */
[----:B------:R-:W-:Y:S01]  /*338e0*/  IADD3 R10, R6, c[0x0][0x198], RZ ;  /* 0x00006600060a7a10 */ /* 0x000fe20007ffe0ff */
[----:B------:R0:W-:Y:S01]  /*338f0*/  @P3 STG.E.U16 [R12.64], R9 ;  /* 0x000000090c003986 */ /* 0x0001e2000c101504 */
[----:B------:R-:W-:Y:S02]  /*33900*/  ISETP.LT.AND P4, PT, R0, c[0x0][0x17c], !P0 ;  /* 0x00005f0000007a0c */ /* 0x000fe40004781270 */
[----:B------:R-:W-:-:S04]  /*33910*/  IADD3 R0, R28, 0x1fc, RZ ;  /* 0x000001fc1c007810 */ /* 0x000fc80007ffe0ff */
[----:B------:R-:W-:Y:S02]  /*33920*/  ISETP.LT.AND P3, PT, R0, c[0x0][0x17c], !P0 ;  /* 0x00005f0000007a0c */ /* 0x000fe40004761270 */
[----:B0-----:R-:W-:Y:S02]  /*33930*/  LEA.HI.X.SX32 R9, R6, R3, 0x1, P6 ;  /* 0x0000000306097211 */ /* 0x001fe400030f0eff */
[----:B------:R-:W-:Y:S02]  /*33940*/  IADD3 R6, R10, c[0x0][0x198], RZ ;  /* 0x000066000a067a10 */ /* 0x000fe40007ffe0ff */
[----:B------:R-:W-:Y:S02]  /*33950*/  IADD3 R0, R28, 0x1fd, RZ ;  /* 0x000001fd1c007810 */ /* 0x000fe40007ffe0ff */
[----:B------:R-:W-:Y:S01]  /*33960*/  IADD3 R14, R6, c[0x0][0x198], RZ ;  /* 0x00006600060e7a10 */ /* 0x000fe20007ffe0ff */
[----:B------:R0:W-:Y:S01]  /*33970*/  @P2 STG.E.U16 [R8.64], R7 ;  /* 0x0000000708002986 */ /* 0x0001e2000c101504 */
[----:B------:R-:W-:-:S02]  /*33980*/  LEA R20, P6, R10, R2, 0x1 ;  /* 0x000000020a147211 */ /* 0x000fc400078c08ff */
[----:B------:R-:W-:Y:S02]  /*33990*/  ISETP.LT.AND P2, PT, R0, c[0x0][0x17c], !P0 ;  /* 0x00005f0000007a0c */ /* 0x000fe40004741270 */
[----:B------:R-:W-:Y:S02]  /*339a0*/  IADD3 R0, R14, c[0x0][0x198], RZ ;  /* 0x000066000e007a10 */ /* 0x000fe40007ffe0ff */
[----:B------:R-:W-:Y:S02]  /*339b0*/  PRMT R5, R7, 0x7632, R5 ;  /* 0x0000763207057816 */ /* 0x000fe40000000005 */
[----:B------:R-:W-:Y:S02]  /*339c0*/  LEA.HI.X.SX32 R21, R10, R3, 0x1, P6 ;  /* 0x000000030a157211 */ /* 0x000fe400030f0eff */
[-C--:B------:R-:W-:Y:S02]  /*339d0*/  LEA R4, P6, R6, R2.reuse, 0x1 ;  /* 0x0000000206047211 */ /* 0x080fe400078c08ff */
[----:B------:R-:W-:Y:S01]  /*339e0*/  IADD3 R18, R0, c[0x0][0x198], RZ ;  /* 0x0000660000127a10 */ /* 0x000fe20007ffe0ff */
[----:B------:R1:W-:Y:S01]  /*339f0*/  @P1 STG.E.U16 [R20.64], R5 ;  /* 0x0000000514001986 */ /* 0x0003e2000c101504 */
[----:B------:R-:W-:-:S02]  /*33a00*/  LEA R12, P1, R14, R2, 0x1 ;  /* 0x000000020e0c7211 */ /* 0x000fc400078208ff */
[----:B------:R-:W-:Y:S02]  /*33a10*/  IADD3 R22, R18, c[0x0][0x198], RZ ;  /* 0x0000660012167a10 */ /* 0x000fe40007ffe0ff */
[-C--:B------:R-:W-:Y:S02]  /*33a20*/  LEA.HI.X.SX32 R13, R14, R3.reuse, 0x1, P1 ;  /* 0x000000030e0d7211 */ /* 0x080fe400008f0eff */
[-C--:B0-----:R-:W-:Y:S02]  /*33a30*/  LEA R8, P1, R22, R2.reuse, 0x1 ;  /* 0x0000000216087211 */ /* 0x081fe400078208ff */
[----:B-1----:R-:W-:Y:S02]  /*33a40*/  LEA.HI.X.SX32 R5, R6, R3, 0x1, P6 ;  /* 0x0000000306057211 */ /* 0x002fe400030f0eff */
[----:B------:R-:W-:Y:S02]  /*33a50*/  LEA R16, P6, R0, R2, 0x1 ;  /* 0x0000000200107211 */ /* 0x000fe400078c08ff */
[----:B------:R-:W-:-:S02]  /*33a60*/  IADD3 R10, R28, 0x1fe, RZ ;  /* 0x000001fe1c0a7810 */ /* 0x000fc40007ffe0ff */
[-C--:B------:R-:W-:Y:S02]  /*33a70*/  LEA.HI.X.SX32 R17, R0, R3.reuse, 0x1, P6 ;  /* 0x0000000300117211 */ /* 0x080fe400030f0eff */
[----:B------:R-:W-:Y:S02]  /*33a80*/  IADD3 R0, R28, 0x1ff, RZ ;  /* 0x000001ff1c007810 */ /* 0x000fe40007ffe0ff */
[----:B------:R-:W-:Y:S02]  /*33a90*/  LEA.HI.X.SX32 R9, R22, R3, 0x1, P1 ;  /* 0x0000000316097211 */ /* 0x000fe400008f0eff */
[----:B------:R-:W-:Y:S02]  /*33aa0*/  ISETP.LT.AND P1, PT, R10, c[0x0][0x17c], !P0 ;  /* 0x00005f000a007a0c */ /* 0x000fe40004721270 */
[----:B------:R-:W-:Y:S02]  /*33ab0*/  ISETP.LT.AND P0, PT, R0, c[0x0][0x17c], !P0 ;  /* 0x00005f0000007a0c */ /* 0x000fe40004701270 */
[----:B------:R-:W-:Y:S01]  /*33ac0*/  LEA R6, P6, R18, R2, 0x1 ;  /* 0x0000000212067211 */ /* 0x000fe200078c08ff */
[----:B------:R0:W-:Y:S01]  /*33ad0*/  @P5 STG.E.U16 [R4.64], R11 ;  /* 0x0000000b04005986 */ /* 0x0001e2000c101504 */
[----:B------:R-:W-:-:S02]  /*33ae0*/  PRMT R0, R11, 0x7632, R0 ;  /* 0x000076320b007816 */ /* 0x000fc40000000000 */
[----:B------:R-:W-:Y:S02]  /*33af0*/  LEA.HI.X.SX32 R7, R18, R3, 0x1, P6 ;  /* 0x0000000312077211 */ /* 0x000fe400030f0eff */
[----:B------:R-:W-:Y:S01]  /*33b00*/  IADD3 R14, R22, c[0x0][0x198], RZ ;  /* 0x00006600160e7a10 */ /* 0x000fe20007ffe0ff */
[----:B------:R1:W-:Y:S01]  /*33b10*/  @P4 STG.E.U16 [R12.64], R0 ;  /* 0x000000000c004986 */ /* 0x0003e2000c101504 */
[----:B0-----:R-:W-:-:S03]  /*33b20*/  PRMT R5, R15, 0x7632, R5 ;  /* 0x000076320f057816 */ /* 0x001fc60000000005 */
[----:B------:R1:W-:Y:S01]  /*33b30*/  @P3 STG.E.U16 [R16.64], R15 ;  /* 0x0000000f10003986 */ /* 0x0003e2000c101504 */
[----:B------:R-:W-:-:S03]  /*33b40*/  LEA R2, P6, R14, R2, 0x1 ;  /* 0x000000020e027211 */ /* 0x000fc600078c08ff */
[----:B------:R1:W-:Y:S01]  /*33b50*/  @P2 STG.E.U16 [R6.64], R5 ;  /* 0x0000000506002986 */ /* 0x0003e2000c101504 */
[----:B------:R-:W-:-:S03]  /*33b60*/  LEA.HI.X.SX32 R3, R14, R3, 0x1, P6 ;  /* 0x000000030e037211 */ /* 0x000fc600030f0eff */
[----:B------:R1:W-:Y:S01]  /*33b70*/  @P1 STG.E.U16 [R8.64], R19 ;  /* 0x0000001308001986 */ /* 0x0003e2000c101504 */
[----:B------:R-:W-:Y:S05]  /*33b80*/  @!P0 EXIT ;  /* 0x000000000000894d */ /* 0x000fea0003800000 */
[----:B-1----:R-:W-:-:S05]  /*33b90*/  PRMT R19, R19, 0x7632, R19 ;  /* 0x0000763213137816 */ /* 0x002fca0000000013 */
[----:B------:R-:W-:Y:S01]  /*33ba0*/  STG.E.U16 [R2.64], R19 ;  /* 0x0000001302007986 */ /* 0x000fe2000c101504 */
[----:B------:R-:W-:Y:S05]  /*33bb0*/  EXIT ;  /* 0x000000000000794d */ /* 0x000fea0003800000 */
.L_x_4:
[----:B------:R-:W-:-:S00]  /*33bc0*/  BRA `(.L_x_4) ;  /* 0xfffffff000007947 */ /* 0x000fc0000383ffff */
[----:B------:R-:W-:-:S00]  /*33bd0*/  NOP ;  /* 0x0000000000007918 */ /* 0x000fc00000000000 */
        /* <DEDUP_REMOVED lines=10> */
.L_x_5:


//--------------------- .nv.shared.matmul_kernel  --------------------------
	.section	.nv.shared.matmul_kernel,"aw",@nobits
	.sectionflags	@""
	.align	16
